//
// Generated by NVIDIA NVVM Compiler
//
// Compiler Build ID: CL-36424714
// Cuda compilation tools, release 13.0, V13.0.88
// Based on NVVM 20.0.0
//

.version 9.0
.target sm_100
.address_size 64

	// .globl	_Z25mega_batch_sogrand_kernelPfS_S_PhiiimfiPiiS_i
.const .align 4 .b8 jaclog_table[8192];
// _ZZ25mega_batch_sogrand_kernelPfS_S_PhiiimfiPiiS_iE12shared_input has been demoted
// _ZZ25mega_batch_sogrand_kernelPfS_S_PhiiimfiPiiS_iE12shared_L_APP has been demoted
// _ZZ25mega_batch_sogrand_kernelPfS_S_PhiiimfiPiiS_iE10shared_L_E has been demoted

.visible .entry _Z25mega_batch_sogrand_kernelPfS_S_PhiiimfiPiiS_i(
	.param .u64 .ptr .align 1 _Z25mega_batch_sogrand_kernelPfS_S_PhiiimfiPiiS_i_param_0,
	.param .u64 .ptr .align 1 _Z25mega_batch_sogrand_kernelPfS_S_PhiiimfiPiiS_i_param_1,
	.param .u64 .ptr .align 1 _Z25mega_batch_sogrand_kernelPfS_S_PhiiimfiPiiS_i_param_2,
	.param .u64 .ptr .align 1 _Z25mega_batch_sogrand_kernelPfS_S_PhiiimfiPiiS_i_param_3,
	.param .u32 _Z25mega_batch_sogrand_kernelPfS_S_PhiiimfiPiiS_i_param_4,
	.param .u32 _Z25mega_batch_sogrand_kernelPfS_S_PhiiimfiPiiS_i_param_5,
	.param .u32 _Z25mega_batch_sogrand_kernelPfS_S_PhiiimfiPiiS_i_param_6,
	.param .u64 _Z25mega_batch_sogrand_kernelPfS_S_PhiiimfiPiiS_i_param_7,
	.param .f32 _Z25mega_batch_sogrand_kernelPfS_S_PhiiimfiPiiS_i_param_8,
	.param .u32 _Z25mega_batch_sogrand_kernelPfS_S_PhiiimfiPiiS_i_param_9,
	.param .u64 .ptr .align 1 _Z25mega_batch_sogrand_kernelPfS_S_PhiiimfiPiiS_i_param_10,
	.param .u32 _Z25mega_batch_sogrand_kernelPfS_S_PhiiimfiPiiS_i_param_11,
	.param .u64 .ptr .align 1 _Z25mega_batch_sogrand_kernelPfS_S_PhiiimfiPiiS_i_param_12,
	.param .u32 _Z25mega_batch_sogrand_kernelPfS_S_PhiiimfiPiiS_i_param_13
)
{
	.local .align 16 .b8 	__local_depot0[1088];
	.reg .b64 	%SP;
	.reg .b64 	%SPL;
	.reg .pred 	%p<643>;
	.reg .b16 	%rs<600>;
	.reg .b32 	%r<1317>;
	.reg .b32 	%f<2318>;
	.reg .b64 	%rd<1773>;
	// demoted variable
	.shared .align 4 .b8 _ZZ25mega_batch_sogrand_kernelPfS_S_PhiiimfiPiiS_iE12shared_input[13500];
	// demoted variable
	.shared .align 4 .b8 _ZZ25mega_batch_sogrand_kernelPfS_S_PhiiimfiPiiS_iE12shared_L_APP[13500];
	// demoted variable
	.shared .align 4 .b8 _ZZ25mega_batch_sogrand_kernelPfS_S_PhiiimfiPiiS_iE10shared_L_E[13500];
	mov.u64 	%SPL, __local_depot0;
	ld.param.u64 	%rd485, [_Z25mega_batch_sogrand_kernelPfS_S_PhiiimfiPiiS_i_param_0];
	ld.param.u64 	%rd486, [_Z25mega_batch_sogrand_kernelPfS_S_PhiiimfiPiiS_i_param_3];
	ld.param.u32 	%r358, [_Z25mega_batch_sogrand_kernelPfS_S_PhiiimfiPiiS_i_param_4];
	ld.param.u32 	%r359, [_Z25mega_batch_sogrand_kernelPfS_S_PhiiimfiPiiS_i_param_5];
	ld.param.u32 	%r360, [_Z25mega_batch_sogrand_kernelPfS_S_PhiiimfiPiiS_i_param_6];
	ld.param.u32 	%r361, [_Z25mega_batch_sogrand_kernelPfS_S_PhiiimfiPiiS_i_param_9];
	ld.param.u32 	%r363, [_Z25mega_batch_sogrand_kernelPfS_S_PhiiimfiPiiS_i_param_11];
	cvta.to.global.u64 	%rd1, %rd485;
	cvta.to.global.u64 	%rd2, %rd486;
	add.u64 	%rd3, %SPL, 0;
	add.u64 	%rd4, %SPL, 120;
	add.u64 	%rd5, %SPL, 135;
	add.u64 	%rd6, %SPL, 150;
	add.u64 	%rd7, %SPL, 168;
	add.u64 	%rd8, %SPL, 228;
	add.u64 	%rd9, %SPL, 288;
	add.u64 	%rd10, %SPL, 348;
	add.u64 	%rd11, %SPL, 408;
	add.u64 	%rd12, %SPL, 592;
	add.u64 	%rd13, %SPL, 640;
	add.u64 	%rd14, %SPL, 652;
	add.u64 	%rd15, %SPL, 712;
	add.u64 	%rd16, %SPL, 772;
	add.u64 	%rd17, %SPL, 784;
	add.u64 	%rd18, %SPL, 844;
	add.u64 	%rd19, %SPL, 904;
	add.u64 	%rd20, %SPL, 964;
	add.u64 	%rd21, %SPL, 1024;
	mov.u32 	%r1, %ctaid.x;
	mov.u32 	%r1316, %tid.x;
	mov.u32 	%r3, %ntid.x;
	setp.ge.s32 	%p2, %r1, %r363;
	@%p2 bra 	$L__BB0_750;
	mul.lo.s32 	%r364, %r358, %r1;
	mul.lo.s32 	%r5, %r358, %r358;
	mul.lo.s32 	%r4, %r5, %r364;
	mul.lo.s32 	%r6, %r5, %r358;
	setp.ge.s32 	%p3, %r1316, %r6;
	@%p3 bra 	$L__BB0_8;
	add.s32 	%r365, %r1316, %r3;
	max.u32 	%r366, %r6, %r365;
	setp.lt.u32 	%p4, %r365, %r6;
	selp.u32 	%r367, 1, 0, %p4;
	add.s32 	%r368, %r365, %r367;
	sub.s32 	%r369, %r366, %r368;
	div.u32 	%r370, %r369, %r3;
	add.s32 	%r7, %r370, %r367;
	and.b32  	%r371, %r7, 3;
	setp.eq.s32 	%p5, %r371, 3;
	mov.u32 	%r1205, %r1316;
	@%p5 bra 	$L__BB0_5;
	add.s32 	%r373, %r7, 1;
	and.b32  	%r8, %r373, 3;
	mov.b32 	%r1204, 0;
	mov.u32 	%r1205, %r1316;
$L__BB0_4:
	.pragma "nounroll";
	add.s32 	%r374, %r1205, %r4;
	mul.wide.s32 	%rd506, %r374, 4;
	add.s64 	%rd507, %rd1, %rd506;
	ld.global.f32 	%f339, [%rd507];
	shl.b32 	%r375, %r1205, 2;
	mov.u32 	%r376, _ZZ25mega_batch_sogrand_kernelPfS_S_PhiiimfiPiiS_iE12shared_input;
	add.s32 	%r377, %r376, %r375;
	st.shared.f32 	[%r377], %f339;
	add.s32 	%r1205, %r1205, %r3;
	add.s32 	%r1204, %r1204, 1;
	setp.ne.s32 	%p6, %r1204, %r8;
	@%p6 bra 	$L__BB0_4;
$L__BB0_5:
	setp.lt.u32 	%p7, %r7, 3;
	@%p7 bra 	$L__BB0_8;
	mov.u32 	%r380, _ZZ25mega_batch_sogrand_kernelPfS_S_PhiiimfiPiiS_iE12shared_input;
	shl.b32 	%r382, %r3, 2;
	cvt.u64.u32 	%rd510, %r382;
$L__BB0_7:
	add.s32 	%r378, %r1205, %r4;
	mul.wide.s32 	%rd508, %r378, 4;
	add.s64 	%rd509, %rd1, %rd508;
	ld.global.f32 	%f340, [%rd509];
	shl.b32 	%r379, %r1205, 2;
	add.s32 	%r381, %r380, %r379;
	st.shared.f32 	[%r381], %f340;
	add.s64 	%rd511, %rd509, %rd510;
	ld.global.f32 	%f341, [%rd511];
	add.s32 	%r383, %r381, %r382;
	st.shared.f32 	[%r383], %f341;
	add.s64 	%rd512, %rd511, %rd510;
	ld.global.f32 	%f342, [%rd512];
	add.s32 	%r384, %r383, %r382;
	st.shared.f32 	[%r384], %f342;
	add.s64 	%rd513, %rd512, %rd510;
	ld.global.f32 	%f343, [%rd513];
	add.s32 	%r385, %r384, %r382;
	st.shared.f32 	[%r385], %f343;
	add.s32 	%r1205, %r382, %r1205;
	setp.lt.s32 	%p8, %r1205, %r6;
	@%p8 bra 	$L__BB0_7;
$L__BB0_8:
	bar.sync 	0;
	setp.ge.u32 	%p9, %r1316, %r5;
	@%p9 bra 	$L__BB0_743;
	ld.param.u32 	%r1199, [_Z25mega_batch_sogrand_kernelPfS_S_PhiiimfiPiiS_i_param_13];
	setp.eq.s32 	%p10, %r1199, 1;
	@%p10 bra 	$L__BB0_23;
	ld.param.u32 	%r1200, [_Z25mega_batch_sogrand_kernelPfS_S_PhiiimfiPiiS_i_param_13];
	setp.ne.s32 	%p11, %r1200, 0;
	@%p11 bra 	$L__BB0_35;
	div.s32 	%r1219, %r1316, %r358;
	mul.lo.s32 	%r414, %r1219, %r358;
	sub.s32 	%r1221, %r1316, %r414;
	setp.lt.s32 	%p21, %r358, 1;
	@%p21 bra 	$L__BB0_47;
	add.s32 	%r416, %r358, -1;
	and.b32  	%r19, %r358, 7;
	setp.lt.u32 	%p22, %r416, 7;
	mov.b32 	%r1214, 0;
	@%p22 bra 	$L__BB0_15;
	and.b32  	%r1214, %r358, 2147483640;
	mov.b32 	%r1207, 0;
$L__BB0_14:
	.pragma "nounroll";
	add.s32 	%r418, %r1207, %r414;
	mad.lo.s32 	%r419, %r418, %r358, %r1221;
	shl.b32 	%r420, %r419, 2;
	mov.u32 	%r421, _ZZ25mega_batch_sogrand_kernelPfS_S_PhiiimfiPiiS_iE12shared_input;
	add.s32 	%r422, %r421, %r420;
	ld.shared.f32 	%f359, [%r422];
	mul.wide.u32 	%rd522, %r1207, 4;
	add.s64 	%rd523, %rd19, %rd522;
	st.local.f32 	[%rd523], %f359;
	shl.b32 	%r423, %r358, 2;
	add.s32 	%r424, %r422, %r423;
	ld.shared.f32 	%f360, [%r424];
	st.local.f32 	[%rd523+4], %f360;
	add.s32 	%r425, %r424, %r423;
	ld.shared.f32 	%f361, [%r425];
	st.local.f32 	[%rd523+8], %f361;
	add.s32 	%r426, %r425, %r423;
	ld.shared.f32 	%f362, [%r426];
	st.local.f32 	[%rd523+12], %f362;
	add.s32 	%r427, %r426, %r423;
	ld.shared.f32 	%f363, [%r427];
	st.local.f32 	[%rd523+16], %f363;
	add.s32 	%r428, %r427, %r423;
	ld.shared.f32 	%f364, [%r428];
	st.local.f32 	[%rd523+20], %f364;
	add.s32 	%r429, %r428, %r423;
	ld.shared.f32 	%f365, [%r429];
	st.local.f32 	[%rd523+24], %f365;
	add.s32 	%r430, %r429, %r423;
	ld.shared.f32 	%f366, [%r430];
	st.local.f32 	[%rd523+28], %f366;
	add.s32 	%r1207, %r1207, 8;
	setp.eq.s32 	%p23, %r1207, %r1214;
	@%p23 bra 	$L__BB0_15;
	bra.uni 	$L__BB0_14;
$L__BB0_15:
	setp.eq.s32 	%p24, %r19, 0;
	@%p24 bra 	$L__BB0_47;
	and.b32  	%r43, %r358, 3;
	setp.lt.u32 	%p25, %r19, 4;
	@%p25 bra 	$L__BB0_18;
	add.s32 	%r432, %r1214, %r414;
	mad.lo.s32 	%r433, %r432, %r358, %r1221;
	shl.b32 	%r434, %r433, 2;
	mov.u32 	%r435, _ZZ25mega_batch_sogrand_kernelPfS_S_PhiiimfiPiiS_iE12shared_input;
	add.s32 	%r436, %r435, %r434;
	ld.shared.f32 	%f367, [%r436];
	mul.wide.u32 	%rd524, %r1214, 4;
	add.s64 	%rd525, %rd19, %rd524;
	st.local.f32 	[%rd525], %f367;
	shl.b32 	%r437, %r358, 2;
	add.s32 	%r438, %r436, %r437;
	ld.shared.f32 	%f368, [%r438];
	st.local.f32 	[%rd525+4], %f368;
	add.s32 	%r439, %r438, %r437;
	ld.shared.f32 	%f369, [%r439];
	st.local.f32 	[%rd525+8], %f369;
	add.s32 	%r440, %r439, %r437;
	ld.shared.f32 	%f370, [%r440];
	st.local.f32 	[%rd525+12], %f370;
	add.s32 	%r1214, %r1214, 4;
$L__BB0_18:
	setp.eq.s32 	%p26, %r43, 0;
	@%p26 bra 	$L__BB0_47;
	setp.eq.s32 	%p27, %r43, 1;
	@%p27 bra 	$L__BB0_21;
	add.s32 	%r442, %r1214, %r414;
	mad.lo.s32 	%r443, %r442, %r358, %r1221;
	shl.b32 	%r444, %r443, 2;
	mov.u32 	%r445, _ZZ25mega_batch_sogrand_kernelPfS_S_PhiiimfiPiiS_iE12shared_input;
	add.s32 	%r446, %r445, %r444;
	ld.shared.f32 	%f371, [%r446];
	mul.wide.u32 	%rd526, %r1214, 4;
	add.s64 	%rd527, %rd19, %rd526;
	st.local.f32 	[%rd527], %f371;
	shl.b32 	%r447, %r358, 2;
	add.s32 	%r448, %r446, %r447;
	ld.shared.f32 	%f372, [%r448];
	st.local.f32 	[%rd527+4], %f372;
	add.s32 	%r1214, %r1214, 2;
$L__BB0_21:
	and.b32  	%r450, %r358, 1;
	setp.eq.b32 	%p28, %r450, 1;
	not.pred 	%p29, %p28;
	@%p29 bra 	$L__BB0_47;
	add.s32 	%r452, %r1214, %r414;
	mad.lo.s32 	%r453, %r452, %r358, %r1221;
	shl.b32 	%r454, %r453, 2;
	mov.u32 	%r455, _ZZ25mega_batch_sogrand_kernelPfS_S_PhiiimfiPiiS_iE12shared_input;
	add.s32 	%r456, %r455, %r454;
	ld.shared.f32 	%f373, [%r456];
	mul.wide.u32 	%rd528, %r1214, 4;
	add.s64 	%rd529, %rd19, %rd528;
	st.local.f32 	[%rd529], %f373;
	bra.uni 	$L__BB0_47;
$L__BB0_23:
	div.s32 	%r1219, %r1316, %r358;
	mul.lo.s32 	%r387, %r1219, %r358;
	sub.s32 	%r1220, %r1316, %r387;
	setp.lt.s32 	%p12, %r358, 1;
	@%p12 bra 	$L__BB0_47;
	mad.lo.s32 	%r389, %r1219, %r358, %r1220;
	mul.lo.s32 	%r25, %r389, %r358;
	add.s32 	%r390, %r358, -1;
	and.b32  	%r26, %r358, 7;
	setp.lt.u32 	%p13, %r390, 7;
	mov.b32 	%r1217, 0;
	@%p13 bra 	$L__BB0_27;
	and.b32  	%r1217, %r358, 2147483640;
	mov.b32 	%r1208, 0;
$L__BB0_26:
	.pragma "nounroll";
	add.s32 	%r392, %r1208, %r25;
	shl.b32 	%r393, %r392, 2;
	mov.u32 	%r394, _ZZ25mega_batch_sogrand_kernelPfS_S_PhiiimfiPiiS_iE12shared_input;
	add.s32 	%r395, %r394, %r393;
	ld.shared.f32 	%f344, [%r395];
	mul.wide.u32 	%rd514, %r1208, 4;
	add.s64 	%rd515, %rd19, %rd514;
	st.local.f32 	[%rd515], %f344;
	ld.shared.f32 	%f345, [%r395+4];
	st.local.f32 	[%rd515+4], %f345;
	ld.shared.f32 	%f346, [%r395+8];
	st.local.f32 	[%rd515+8], %f346;
	ld.shared.f32 	%f347, [%r395+12];
	st.local.f32 	[%rd515+12], %f347;
	ld.shared.f32 	%f348, [%r395+16];
	st.local.f32 	[%rd515+16], %f348;
	ld.shared.f32 	%f349, [%r395+20];
	st.local.f32 	[%rd515+20], %f349;
	ld.shared.f32 	%f350, [%r395+24];
	st.local.f32 	[%rd515+24], %f350;
	ld.shared.f32 	%f351, [%r395+28];
	st.local.f32 	[%rd515+28], %f351;
	add.s32 	%r1208, %r1208, 8;
	setp.eq.s32 	%p14, %r1208, %r1217;
	@%p14 bra 	$L__BB0_27;
	bra.uni 	$L__BB0_26;
$L__BB0_27:
	setp.eq.s32 	%p15, %r26, 0;
	@%p15 bra 	$L__BB0_47;
	and.b32  	%r49, %r358, 3;
	setp.lt.u32 	%p16, %r26, 4;
	@%p16 bra 	$L__BB0_30;
	add.s32 	%r397, %r1217, %r25;
	shl.b32 	%r398, %r397, 2;
	mov.u32 	%r399, _ZZ25mega_batch_sogrand_kernelPfS_S_PhiiimfiPiiS_iE12shared_input;
	add.s32 	%r400, %r399, %r398;
	ld.shared.f32 	%f352, [%r400];
	mul.wide.u32 	%rd516, %r1217, 4;
	add.s64 	%rd517, %rd19, %rd516;
	st.local.f32 	[%rd517], %f352;
	ld.shared.f32 	%f353, [%r400+4];
	st.local.f32 	[%rd517+4], %f353;
	ld.shared.f32 	%f354, [%r400+8];
	st.local.f32 	[%rd517+8], %f354;
	ld.shared.f32 	%f355, [%r400+12];
	st.local.f32 	[%rd517+12], %f355;
	add.s32 	%r1217, %r1217, 4;
$L__BB0_30:
	setp.eq.s32 	%p17, %r49, 0;
	@%p17 bra 	$L__BB0_47;
	setp.eq.s32 	%p18, %r49, 1;
	@%p18 bra 	$L__BB0_33;
	add.s32 	%r402, %r1217, %r25;
	shl.b32 	%r403, %r402, 2;
	mov.u32 	%r404, _ZZ25mega_batch_sogrand_kernelPfS_S_PhiiimfiPiiS_iE12shared_input;
	add.s32 	%r405, %r404, %r403;
	ld.shared.f32 	%f356, [%r405];
	mul.wide.u32 	%rd518, %r1217, 4;
	add.s64 	%rd519, %rd19, %rd518;
	st.local.f32 	[%rd519], %f356;
	ld.shared.f32 	%f357, [%r405+4];
	st.local.f32 	[%rd519+4], %f357;
	add.s32 	%r1217, %r1217, 2;
$L__BB0_33:
	and.b32  	%r407, %r358, 1;
	setp.eq.b32 	%p19, %r407, 1;
	not.pred 	%p20, %p19;
	@%p20 bra 	$L__BB0_47;
	add.s32 	%r409, %r1217, %r25;
	shl.b32 	%r410, %r409, 2;
	mov.u32 	%r411, _ZZ25mega_batch_sogrand_kernelPfS_S_PhiiimfiPiiS_iE12shared_input;
	add.s32 	%r412, %r411, %r410;
	ld.shared.f32 	%f358, [%r412];
	mul.wide.u32 	%rd520, %r1217, 4;
	add.s64 	%rd521, %rd19, %rd520;
	st.local.f32 	[%rd521], %f358;
	bra.uni 	$L__BB0_47;
$L__BB0_35:
	div.s32 	%r1221, %r1316, %r358;
	mul.lo.s32 	%r458, %r1221, %r358;
	sub.s32 	%r1220, %r1316, %r458;
	setp.lt.s32 	%p30, %r358, 1;
	@%p30 bra 	$L__BB0_47;
	add.s32 	%r460, %r358, -1;
	and.b32  	%r32, %r358, 7;
	setp.lt.u32 	%p31, %r460, 7;
	mov.b32 	%r1211, 0;
	@%p31 bra 	$L__BB0_39;
	and.b32  	%r1211, %r358, 2147483640;
	mov.b32 	%r1209, 0;
	mov.u32 	%r465, _ZZ25mega_batch_sogrand_kernelPfS_S_PhiiimfiPiiS_iE12shared_input;
$L__BB0_38:
	.pragma "nounroll";
	mad.lo.s32 	%r462, %r1209, %r358, %r1220;
	mad.lo.s32 	%r463, %r462, %r358, %r1221;
	shl.b32 	%r464, %r463, 2;
	add.s32 	%r466, %r465, %r464;
	ld.shared.f32 	%f374, [%r466];
	mul.wide.u32 	%rd530, %r1209, 4;
	add.s64 	%rd531, %rd19, %rd530;
	st.local.f32 	[%rd531], %f374;
	shl.b32 	%r467, %r5, 2;
	add.s32 	%r468, %r466, %r467;
	ld.shared.f32 	%f375, [%r468];
	st.local.f32 	[%rd531+4], %f375;
	add.s32 	%r469, %r468, %r467;
	ld.shared.f32 	%f376, [%r469];
	st.local.f32 	[%rd531+8], %f376;
	add.s32 	%r470, %r469, %r467;
	ld.shared.f32 	%f377, [%r470];
	st.local.f32 	[%rd531+12], %f377;
	add.s32 	%r471, %r470, %r467;
	ld.shared.f32 	%f378, [%r471];
	st.local.f32 	[%rd531+16], %f378;
	add.s32 	%r472, %r471, %r467;
	ld.shared.f32 	%f379, [%r472];
	st.local.f32 	[%rd531+20], %f379;
	add.s32 	%r473, %r472, %r467;
	ld.shared.f32 	%f380, [%r473];
	st.local.f32 	[%rd531+24], %f380;
	add.s32 	%r474, %r473, %r467;
	ld.shared.f32 	%f381, [%r474];
	st.local.f32 	[%rd531+28], %f381;
	add.s32 	%r1209, %r1209, 8;
	setp.ne.s32 	%p32, %r1209, %r1211;
	@%p32 bra 	$L__BB0_38;
$L__BB0_39:
	setp.eq.s32 	%p33, %r32, 0;
	@%p33 bra 	$L__BB0_47;
	and.b32  	%r37, %r358, 3;
	setp.lt.u32 	%p34, %r32, 4;
	@%p34 bra 	$L__BB0_42;
	mad.lo.s32 	%r476, %r1211, %r358, %r1220;
	mad.lo.s32 	%r477, %r476, %r358, %r1221;
	shl.b32 	%r478, %r477, 2;
	mov.u32 	%r479, _ZZ25mega_batch_sogrand_kernelPfS_S_PhiiimfiPiiS_iE12shared_input;
	add.s32 	%r480, %r479, %r478;
	ld.shared.f32 	%f382, [%r480];
	mul.wide.u32 	%rd532, %r1211, 4;
	add.s64 	%rd533, %rd19, %rd532;
	st.local.f32 	[%rd533], %f382;
	shl.b32 	%r481, %r5, 2;
	add.s32 	%r482, %r480, %r481;
	ld.shared.f32 	%f383, [%r482];
	st.local.f32 	[%rd533+4], %f383;
	add.s32 	%r483, %r482, %r481;
	ld.shared.f32 	%f384, [%r483];
	st.local.f32 	[%rd533+8], %f384;
	add.s32 	%r484, %r483, %r481;
	ld.shared.f32 	%f385, [%r484];
	st.local.f32 	[%rd533+12], %f385;
	add.s32 	%r1211, %r1211, 4;
$L__BB0_42:
	setp.eq.s32 	%p35, %r37, 0;
	@%p35 bra 	$L__BB0_47;
	setp.eq.s32 	%p36, %r37, 1;
	@%p36 bra 	$L__BB0_45;
	mad.lo.s32 	%r486, %r1211, %r358, %r1220;
	mad.lo.s32 	%r487, %r486, %r358, %r1221;
	shl.b32 	%r488, %r487, 2;
	mov.u32 	%r489, _ZZ25mega_batch_sogrand_kernelPfS_S_PhiiimfiPiiS_iE12shared_input;
	add.s32 	%r490, %r489, %r488;
	ld.shared.f32 	%f386, [%r490];
	mul.wide.u32 	%rd534, %r1211, 4;
	add.s64 	%rd535, %rd19, %rd534;
	st.local.f32 	[%rd535], %f386;
	shl.b32 	%r491, %r5, 2;
	add.s32 	%r492, %r490, %r491;
	ld.shared.f32 	%f387, [%r492];
	st.local.f32 	[%rd535+4], %f387;
	add.s32 	%r1211, %r1211, 2;
$L__BB0_45:
	and.b32  	%r494, %r358, 1;
	setp.eq.b32 	%p37, %r494, 1;
	not.pred 	%p38, %p37;
	@%p38 bra 	$L__BB0_47;
	mad.lo.s32 	%r496, %r1211, %r358, %r1220;
	mad.lo.s32 	%r497, %r496, %r358, %r1221;
	shl.b32 	%r498, %r497, 2;
	mov.u32 	%r499, _ZZ25mega_batch_sogrand_kernelPfS_S_PhiiimfiPiiS_iE12shared_input;
	add.s32 	%r500, %r499, %r498;
	ld.shared.f32 	%f388, [%r500];
	mul.wide.u32 	%rd536, %r1211, 4;
	add.s64 	%rd537, %rd19, %rd536;
	st.local.f32 	[%rd537], %f388;
$L__BB0_47:
	sub.s32 	%r57, %r358, %r359;
	cvt.s64.s32 	%rd22, %r360;
	cvt.s64.s32 	%rd23, %r358;
	setp.eq.s32 	%p39, %r358, 0;
	@%p39 bra 	$L__BB0_60;
	add.s64 	%rd539, %rd23, -1;
	setp.lt.u64 	%p40, %rd539, 15;
	mov.b64 	%rd1600, 0;
	@%p40 bra 	$L__BB0_51;
	and.b64  	%rd1600, %rd23, -16;
	mov.b64 	%rd1605, 0;
$L__BB0_50:
	.pragma "nounroll";
	shl.b64 	%rd541, %rd1605, 3;
	add.s64 	%rd542, %rd3, %rd541;
	st.local.u64 	[%rd542], %rd1605;
	add.s64 	%rd543, %rd1605, 1;
	st.local.u64 	[%rd542+8], %rd543;
	add.s64 	%rd544, %rd1605, 2;
	st.local.u64 	[%rd542+16], %rd544;
	add.s64 	%rd545, %rd1605, 3;
	st.local.u64 	[%rd542+24], %rd545;
	add.s64 	%rd546, %rd1605, 4;
	st.local.u64 	[%rd542+32], %rd546;
	add.s64 	%rd547, %rd1605, 5;
	st.local.u64 	[%rd542+40], %rd547;
	add.s64 	%rd548, %rd1605, 6;
	st.local.u64 	[%rd542+48], %rd548;
	add.s64 	%rd549, %rd1605, 7;
	st.local.u64 	[%rd542+56], %rd549;
	add.s64 	%rd550, %rd1605, 8;
	st.local.u64 	[%rd542+64], %rd550;
	add.s64 	%rd551, %rd1605, 9;
	st.local.u64 	[%rd542+72], %rd551;
	add.s64 	%rd552, %rd1605, 10;
	st.local.u64 	[%rd542+80], %rd552;
	add.s64 	%rd553, %rd1605, 11;
	st.local.u64 	[%rd542+88], %rd553;
	add.s64 	%rd554, %rd1605, 12;
	st.local.u64 	[%rd542+96], %rd554;
	add.s64 	%rd555, %rd1605, 13;
	st.local.u64 	[%rd542+104], %rd555;
	add.s64 	%rd556, %rd1605, 14;
	st.local.u64 	[%rd542+112], %rd556;
	add.s64 	%rd557, %rd1605, 15;
	st.local.u64 	[%rd542+120], %rd557;
	add.s64 	%rd1605, %rd1605, 16;
	setp.eq.s64 	%p41, %rd1605, %rd1600;
	@%p41 bra 	$L__BB0_51;
	bra.uni 	$L__BB0_50;
$L__BB0_51:
	and.b32  	%r501, %r358, 15;
	setp.eq.s32 	%p42, %r501, 0;
	@%p42 bra 	$L__BB0_60;
	and.b64  	%rd558, %rd23, 15;
	add.s64 	%rd559, %rd558, -1;
	setp.lt.u64 	%p43, %rd559, 7;
	@%p43 bra 	$L__BB0_54;
	shl.b64 	%rd560, %rd1600, 3;
	add.s64 	%rd561, %rd3, %rd560;
	st.local.u64 	[%rd561], %rd1600;
	add.s64 	%rd562, %rd1600, 1;
	st.local.u64 	[%rd561+8], %rd562;
	add.s64 	%rd563, %rd1600, 2;
	st.local.u64 	[%rd561+16], %rd563;
	add.s64 	%rd564, %rd1600, 3;
	st.local.u64 	[%rd561+24], %rd564;
	add.s64 	%rd565, %rd1600, 4;
	st.local.u64 	[%rd561+32], %rd565;
	add.s64 	%rd566, %rd1600, 5;
	st.local.u64 	[%rd561+40], %rd566;
	add.s64 	%rd567, %rd1600, 6;
	st.local.u64 	[%rd561+48], %rd567;
	add.s64 	%rd568, %rd1600, 7;
	st.local.u64 	[%rd561+56], %rd568;
	add.s64 	%rd1600, %rd1600, 8;
$L__BB0_54:
	and.b32  	%r502, %r358, 7;
	setp.eq.s32 	%p44, %r502, 0;
	@%p44 bra 	$L__BB0_60;
	and.b64  	%rd569, %rd23, 7;
	add.s64 	%rd570, %rd569, -1;
	setp.lt.u64 	%p45, %rd570, 3;
	@%p45 bra 	$L__BB0_57;
	shl.b64 	%rd571, %rd1600, 3;
	add.s64 	%rd572, %rd3, %rd571;
	st.local.u64 	[%rd572], %rd1600;
	add.s64 	%rd573, %rd1600, 1;
	st.local.u64 	[%rd572+8], %rd573;
	add.s64 	%rd574, %rd1600, 2;
	st.local.u64 	[%rd572+16], %rd574;
	add.s64 	%rd575, %rd1600, 3;
	st.local.u64 	[%rd572+24], %rd575;
	add.s64 	%rd1600, %rd1600, 4;
$L__BB0_57:
	and.b32  	%r503, %r358, 3;
	setp.eq.s32 	%p46, %r503, 0;
	@%p46 bra 	$L__BB0_60;
	and.b64  	%rd30, %rd23, 3;
	mov.b64 	%rd1604, 0;
$L__BB0_59:
	.pragma "nounroll";
	shl.b64 	%rd577, %rd1600, 3;
	add.s64 	%rd578, %rd3, %rd577;
	st.local.u64 	[%rd578], %rd1600;
	add.s64 	%rd1600, %rd1600, 1;
	add.s64 	%rd1604, %rd1604, 1;
	setp.ne.s64 	%p47, %rd1604, %rd30;
	@%p47 bra 	$L__BB0_59;
$L__BB0_60:
	setp.eq.s32 	%p48, %r360, 0;
	@%p48 bra 	$L__BB0_72;
	shl.b64 	%rd580, %rd22, 2;
	max.u64 	%rd35, %rd580, 1;
	and.b64  	%rd36, %rd35, 13;
	setp.lt.u64 	%p49, %rd580, 16;
	mov.b64 	%rd1606, 0;
	@%p49 bra 	$L__BB0_64;
	and.b64  	%rd1606, %rd35, -16;
	mov.b64 	%rd1609, 0;
$L__BB0_63:
	.pragma "nounroll";
	shl.b64 	%rd582, %rd1609, 2;
	add.s64 	%rd583, %rd12, %rd582;
	mov.f32 	%f389, 0f00000000;
	st.local.v4.f32 	[%rd583], {%f389, %f389, %f389, %f389};
	st.local.v4.f32 	[%rd583+16], {%f389, %f389, %f389, %f389};
	st.local.v4.f32 	[%rd583+32], {%f389, %f389, %f389, %f389};
	st.local.v4.f32 	[%rd583+48], {%f389, %f389, %f389, %f389};
	add.s64 	%rd1609, %rd1609, 16;
	setp.eq.s64 	%p50, %rd1609, %rd1606;
	@%p50 bra 	$L__BB0_64;
	bra.uni 	$L__BB0_63;
$L__BB0_64:
	setp.eq.s64 	%p51, %rd36, 0;
	@%p51 bra 	$L__BB0_72;
	and.b64  	%rd41, %rd35, 5;
	setp.lt.u64 	%p52, %rd36, 8;
	@%p52 bra 	$L__BB0_67;
	shl.b64 	%rd584, %rd1606, 2;
	add.s64 	%rd585, %rd12, %rd584;
	mov.b32 	%r504, 0;
	st.local.u32 	[%rd585], %r504;
	st.local.u32 	[%rd585+4], %r504;
	st.local.u32 	[%rd585+8], %r504;
	st.local.u32 	[%rd585+12], %r504;
	st.local.u32 	[%rd585+16], %r504;
	st.local.u32 	[%rd585+20], %r504;
	st.local.u32 	[%rd585+24], %r504;
	st.local.u32 	[%rd585+28], %r504;
	add.s64 	%rd1606, %rd1606, 8;
$L__BB0_67:
	setp.eq.s64 	%p53, %rd41, 0;
	@%p53 bra 	$L__BB0_72;
	setp.lt.u64 	%p54, %rd41, 4;
	@%p54 bra 	$L__BB0_70;
	shl.b64 	%rd586, %rd1606, 2;
	add.s64 	%rd587, %rd12, %rd586;
	mov.b32 	%r505, 0;
	st.local.u32 	[%rd587], %r505;
	st.local.u32 	[%rd587+4], %r505;
	st.local.u32 	[%rd587+8], %r505;
	st.local.u32 	[%rd587+12], %r505;
	add.s64 	%rd1606, %rd1606, 4;
$L__BB0_70:
	and.b64  	%rd588, %rd35, 1;
	setp.eq.b64 	%p55, %rd588, 1;
	not.pred 	%p56, %p55;
	@%p56 bra 	$L__BB0_72;
	shl.b64 	%rd589, %rd1606, 2;
	add.s64 	%rd590, %rd12, %rd589;
	mov.b32 	%r506, 0;
	st.local.u32 	[%rd590], %r506;
$L__BB0_72:
	setp.eq.s32 	%p57, %r358, 0;
	mov.b32 	%r1231, 0;
	@%p57 bra 	$L__BB0_98;
	add.s64 	%rd48, %rd23, -1;
	and.b64  	%rd49, %rd23, 15;
	setp.lt.u64 	%p58, %rd48, 15;
	mov.b64 	%rd1610, 0;
	@%p58 bra 	$L__BB0_76;
	and.b64  	%rd1610, %rd23, -16;
	mov.b64 	%rd1615, 0;
$L__BB0_75:
	.pragma "nounroll";
	shl.b64 	%rd593, %rd1615, 2;
	add.s64 	%rd594, %rd19, %rd593;
	ld.local.f32 	%f390, [%rd594];
	setp.leu.f32 	%p59, %f390, 0f00000000;
	selp.u16 	%rs29, 1, 0, %p59;
	add.s64 	%rd595, %rd4, %rd1615;
	st.local.u8 	[%rd595], %rs29;
	ld.local.f32 	%f391, [%rd594+4];
	setp.leu.f32 	%p60, %f391, 0f00000000;
	selp.u16 	%rs30, 1, 0, %p60;
	st.local.u8 	[%rd595+1], %rs30;
	ld.local.f32 	%f392, [%rd594+8];
	setp.leu.f32 	%p61, %f392, 0f00000000;
	selp.u16 	%rs31, 1, 0, %p61;
	st.local.u8 	[%rd595+2], %rs31;
	ld.local.f32 	%f393, [%rd594+12];
	setp.leu.f32 	%p62, %f393, 0f00000000;
	selp.u16 	%rs32, 1, 0, %p62;
	st.local.u8 	[%rd595+3], %rs32;
	ld.local.f32 	%f394, [%rd594+16];
	setp.leu.f32 	%p63, %f394, 0f00000000;
	selp.u16 	%rs33, 1, 0, %p63;
	st.local.u8 	[%rd595+4], %rs33;
	ld.local.f32 	%f395, [%rd594+20];
	setp.leu.f32 	%p64, %f395, 0f00000000;
	selp.u16 	%rs34, 1, 0, %p64;
	st.local.u8 	[%rd595+5], %rs34;
	ld.local.f32 	%f396, [%rd594+24];
	setp.leu.f32 	%p65, %f396, 0f00000000;
	selp.u16 	%rs35, 1, 0, %p65;
	st.local.u8 	[%rd595+6], %rs35;
	ld.local.f32 	%f397, [%rd594+28];
	setp.leu.f32 	%p66, %f397, 0f00000000;
	selp.u16 	%rs36, 1, 0, %p66;
	st.local.u8 	[%rd595+7], %rs36;
	ld.local.f32 	%f398, [%rd594+32];
	setp.leu.f32 	%p67, %f398, 0f00000000;
	selp.u16 	%rs37, 1, 0, %p67;
	st.local.u8 	[%rd595+8], %rs37;
	ld.local.f32 	%f399, [%rd594+36];
	setp.leu.f32 	%p68, %f399, 0f00000000;
	selp.u16 	%rs38, 1, 0, %p68;
	st.local.u8 	[%rd595+9], %rs38;
	ld.local.f32 	%f400, [%rd594+40];
	setp.leu.f32 	%p69, %f400, 0f00000000;
	selp.u16 	%rs39, 1, 0, %p69;
	st.local.u8 	[%rd595+10], %rs39;
	ld.local.f32 	%f401, [%rd594+44];
	setp.leu.f32 	%p70, %f401, 0f00000000;
	selp.u16 	%rs40, 1, 0, %p70;
	st.local.u8 	[%rd595+11], %rs40;
	ld.local.f32 	%f402, [%rd594+48];
	setp.leu.f32 	%p71, %f402, 0f00000000;
	selp.u16 	%rs41, 1, 0, %p71;
	st.local.u8 	[%rd595+12], %rs41;
	ld.local.f32 	%f403, [%rd594+52];
	setp.leu.f32 	%p72, %f403, 0f00000000;
	selp.u16 	%rs42, 1, 0, %p72;
	st.local.u8 	[%rd595+13], %rs42;
	ld.local.f32 	%f404, [%rd594+56];
	setp.leu.f32 	%p73, %f404, 0f00000000;
	selp.u16 	%rs43, 1, 0, %p73;
	st.local.u8 	[%rd595+14], %rs43;
	ld.local.f32 	%f405, [%rd594+60];
	setp.leu.f32 	%p74, %f405, 0f00000000;
	selp.u16 	%rs44, 1, 0, %p74;
	st.local.u8 	[%rd595+15], %rs44;
	add.s64 	%rd1615, %rd1615, 16;
	setp.eq.s64 	%p75, %rd1615, %rd1610;
	@%p75 bra 	$L__BB0_76;
	bra.uni 	$L__BB0_75;
$L__BB0_76:
	and.b32  	%r58, %r358, 15;
	setp.eq.s32 	%p76, %r58, 0;
	@%p76 bra 	$L__BB0_85;
	add.s64 	%rd596, %rd49, -1;
	setp.lt.u64 	%p77, %rd596, 7;
	@%p77 bra 	$L__BB0_79;
	shl.b64 	%rd597, %rd1610, 2;
	add.s64 	%rd598, %rd19, %rd597;
	ld.local.f32 	%f406, [%rd598];
	setp.leu.f32 	%p78, %f406, 0f00000000;
	selp.u16 	%rs45, 1, 0, %p78;
	add.s64 	%rd599, %rd4, %rd1610;
	st.local.u8 	[%rd599], %rs45;
	ld.local.f32 	%f407, [%rd598+4];
	setp.leu.f32 	%p79, %f407, 0f00000000;
	selp.u16 	%rs46, 1, 0, %p79;
	st.local.u8 	[%rd599+1], %rs46;
	ld.local.f32 	%f408, [%rd598+8];
	setp.leu.f32 	%p80, %f408, 0f00000000;
	selp.u16 	%rs47, 1, 0, %p80;
	st.local.u8 	[%rd599+2], %rs47;
	ld.local.f32 	%f409, [%rd598+12];
	setp.leu.f32 	%p81, %f409, 0f00000000;
	selp.u16 	%rs48, 1, 0, %p81;
	st.local.u8 	[%rd599+3], %rs48;
	ld.local.f32 	%f410, [%rd598+16];
	setp.leu.f32 	%p82, %f410, 0f00000000;
	selp.u16 	%rs49, 1, 0, %p82;
	st.local.u8 	[%rd599+4], %rs49;
	ld.local.f32 	%f411, [%rd598+20];
	setp.leu.f32 	%p83, %f411, 0f00000000;
	selp.u16 	%rs50, 1, 0, %p83;
	st.local.u8 	[%rd599+5], %rs50;
	ld.local.f32 	%f412, [%rd598+24];
	setp.leu.f32 	%p84, %f412, 0f00000000;
	selp.u16 	%rs51, 1, 0, %p84;
	st.local.u8 	[%rd599+6], %rs51;
	ld.local.f32 	%f413, [%rd598+28];
	setp.leu.f32 	%p85, %f413, 0f00000000;
	selp.u16 	%rs52, 1, 0, %p85;
	st.local.u8 	[%rd599+7], %rs52;
	add.s64 	%rd1610, %rd1610, 8;
$L__BB0_79:
	and.b32  	%r508, %r358, 7;
	setp.eq.s32 	%p86, %r508, 0;
	@%p86 bra 	$L__BB0_85;
	and.b64  	%rd600, %rd23, 7;
	add.s64 	%rd601, %rd600, -1;
	setp.lt.u64 	%p87, %rd601, 3;
	@%p87 bra 	$L__BB0_82;
	shl.b64 	%rd602, %rd1610, 2;
	add.s64 	%rd603, %rd19, %rd602;
	ld.local.f32 	%f414, [%rd603];
	setp.leu.f32 	%p88, %f414, 0f00000000;
	selp.u16 	%rs53, 1, 0, %p88;
	add.s64 	%rd604, %rd4, %rd1610;
	st.local.u8 	[%rd604], %rs53;
	ld.local.f32 	%f415, [%rd603+4];
	setp.leu.f32 	%p89, %f415, 0f00000000;
	selp.u16 	%rs54, 1, 0, %p89;
	st.local.u8 	[%rd604+1], %rs54;
	ld.local.f32 	%f416, [%rd603+8];
	setp.leu.f32 	%p90, %f416, 0f00000000;
	selp.u16 	%rs55, 1, 0, %p90;
	st.local.u8 	[%rd604+2], %rs55;
	ld.local.f32 	%f417, [%rd603+12];
	setp.leu.f32 	%p91, %f417, 0f00000000;
	selp.u16 	%rs56, 1, 0, %p91;
	st.local.u8 	[%rd604+3], %rs56;
	add.s64 	%rd1610, %rd1610, 4;
$L__BB0_82:
	and.b32  	%r509, %r358, 3;
	setp.eq.s32 	%p92, %r509, 0;
	@%p92 bra 	$L__BB0_85;
	and.b64  	%rd56, %rd23, 3;
	mov.b64 	%rd1614, 0;
$L__BB0_84:
	.pragma "nounroll";
	shl.b64 	%rd606, %rd1610, 2;
	add.s64 	%rd607, %rd19, %rd606;
	ld.local.f32 	%f418, [%rd607];
	setp.leu.f32 	%p93, %f418, 0f00000000;
	selp.u16 	%rs57, 1, 0, %p93;
	add.s64 	%rd608, %rd4, %rd1610;
	st.local.u8 	[%rd608], %rs57;
	add.s64 	%rd1610, %rd1610, 1;
	add.s64 	%rd1614, %rd1614, 1;
	setp.ne.s64 	%p94, %rd1614, %rd56;
	@%p94 bra 	$L__BB0_84;
$L__BB0_85:
	setp.lt.u64 	%p95, %rd48, 15;
	mov.b32 	%r1230, 0;
	mov.b64 	%rd1617, 0;
	@%p95 bra 	$L__BB0_88;
	and.b64  	%rd1617, %rd23, -16;
	mov.b32 	%r1230, 0;
	mov.b64 	%rd1616, 0;
$L__BB0_87:
	.pragma "nounroll";
	add.s64 	%rd611, %rd4, %rd1616;
	ld.local.u8 	%r513, [%rd611];
	add.s32 	%r514, %r1230, %r513;
	ld.local.u8 	%r515, [%rd611+1];
	add.s32 	%r516, %r514, %r515;
	ld.local.u8 	%r517, [%rd611+2];
	add.s32 	%r518, %r516, %r517;
	ld.local.u8 	%r519, [%rd611+3];
	add.s32 	%r520, %r518, %r519;
	ld.local.u8 	%r521, [%rd611+4];
	add.s32 	%r522, %r520, %r521;
	ld.local.u8 	%r523, [%rd611+5];
	add.s32 	%r524, %r522, %r523;
	ld.local.u8 	%r525, [%rd611+6];
	add.s32 	%r526, %r524, %r525;
	ld.local.u8 	%r527, [%rd611+7];
	add.s32 	%r528, %r526, %r527;
	ld.local.u8 	%r529, [%rd611+8];
	add.s32 	%r530, %r528, %r529;
	ld.local.u8 	%r531, [%rd611+9];
	add.s32 	%r532, %r530, %r531;
	ld.local.u8 	%r533, [%rd611+10];
	add.s32 	%r534, %r532, %r533;
	ld.local.u8 	%r535, [%rd611+11];
	add.s32 	%r536, %r534, %r535;
	ld.local.u8 	%r537, [%rd611+12];
	add.s32 	%r538, %r536, %r537;
	ld.local.u8 	%r539, [%rd611+13];
	add.s32 	%r540, %r538, %r539;
	ld.local.u8 	%r541, [%rd611+14];
	add.s32 	%r542, %r540, %r541;
	ld.local.u8 	%r543, [%rd611+15];
	add.s32 	%r1230, %r542, %r543;
	add.s64 	%rd1616, %rd1616, 16;
	setp.ne.s64 	%p96, %rd1616, %rd1617;
	@%p96 bra 	$L__BB0_87;
$L__BB0_88:
	setp.eq.s32 	%p97, %r58, 0;
	@%p97 bra 	$L__BB0_97;
	add.s64 	%rd612, %rd49, -1;
	setp.lt.u64 	%p98, %rd612, 7;
	@%p98 bra 	$L__BB0_91;
	add.s64 	%rd613, %rd4, %rd1617;
	ld.local.u8 	%r545, [%rd613];
	add.s32 	%r546, %r1230, %r545;
	ld.local.u8 	%r547, [%rd613+1];
	add.s32 	%r548, %r546, %r547;
	ld.local.u8 	%r549, [%rd613+2];
	add.s32 	%r550, %r548, %r549;
	ld.local.u8 	%r551, [%rd613+3];
	add.s32 	%r552, %r550, %r551;
	ld.local.u8 	%r553, [%rd613+4];
	add.s32 	%r554, %r552, %r553;
	ld.local.u8 	%r555, [%rd613+5];
	add.s32 	%r556, %r554, %r555;
	ld.local.u8 	%r557, [%rd613+6];
	add.s32 	%r558, %r556, %r557;
	ld.local.u8 	%r559, [%rd613+7];
	add.s32 	%r1230, %r558, %r559;
	add.s64 	%rd1617, %rd1617, 8;
$L__BB0_91:
	and.b32  	%r560, %r358, 7;
	setp.eq.s32 	%p99, %r560, 0;
	@%p99 bra 	$L__BB0_97;
	and.b64  	%rd614, %rd23, 7;
	add.s64 	%rd615, %rd614, -1;
	setp.lt.u64 	%p100, %rd615, 3;
	@%p100 bra 	$L__BB0_94;
	add.s64 	%rd616, %rd4, %rd1617;
	ld.local.u8 	%r562, [%rd616];
	add.s32 	%r563, %r1230, %r562;
	ld.local.u8 	%r564, [%rd616+1];
	add.s32 	%r565, %r563, %r564;
	ld.local.u8 	%r566, [%rd616+2];
	add.s32 	%r567, %r565, %r566;
	ld.local.u8 	%r568, [%rd616+3];
	add.s32 	%r1230, %r567, %r568;
	add.s64 	%rd1617, %rd1617, 4;
$L__BB0_94:
	and.b32  	%r569, %r358, 3;
	setp.eq.s32 	%p101, %r569, 0;
	@%p101 bra 	$L__BB0_97;
	and.b64  	%rd71, %rd23, 3;
	mov.b64 	%rd1621, 0;
$L__BB0_96:
	.pragma "nounroll";
	add.s64 	%rd618, %rd4, %rd1617;
	ld.local.u8 	%r570, [%rd618];
	add.s32 	%r1230, %r1230, %r570;
	add.s64 	%rd1617, %rd1617, 1;
	add.s64 	%rd1621, %rd1621, 1;
	setp.ne.s64 	%p102, %rd1621, %rd71;
	@%p102 bra 	$L__BB0_96;
$L__BB0_97:
	and.b32  	%r1231, %r1230, 1;
$L__BB0_98:
	setp.eq.s32 	%p103, %r358, 0;
	@%p103 bra 	$L__BB0_111;
	add.s64 	%rd620, %rd23, -1;
	setp.lt.u64 	%p104, %rd620, 15;
	mov.b64 	%rd1624, 0;
	@%p104 bra 	$L__BB0_102;
	and.b64  	%rd1624, %rd23, -16;
	mov.b64 	%rd1622, 0;
$L__BB0_101:
	.pragma "nounroll";
	add.s64 	%rd622, %rd5, %rd1622;
	mov.b16 	%rs58, 0;
	st.local.u8 	[%rd622], %rs58;
	shl.b64 	%rd623, %rd1622, 2;
	add.s64 	%rd624, %rd19, %rd623;
	ld.local.f32 	%f419, [%rd624];
	abs.f32 	%f420, %f419;
	add.s64 	%rd625, %rd7, %rd623;
	st.local.f32 	[%rd625], %f420;
	st.local.u8 	[%rd622+1], %rs58;
	ld.local.f32 	%f421, [%rd624+4];
	abs.f32 	%f422, %f421;
	st.local.f32 	[%rd625+4], %f422;
	st.local.u8 	[%rd622+2], %rs58;
	ld.local.f32 	%f423, [%rd624+8];
	abs.f32 	%f424, %f423;
	st.local.f32 	[%rd625+8], %f424;
	st.local.u8 	[%rd622+3], %rs58;
	ld.local.f32 	%f425, [%rd624+12];
	abs.f32 	%f426, %f425;
	st.local.f32 	[%rd625+12], %f426;
	st.local.u8 	[%rd622+4], %rs58;
	ld.local.f32 	%f427, [%rd624+16];
	abs.f32 	%f428, %f427;
	st.local.f32 	[%rd625+16], %f428;
	st.local.u8 	[%rd622+5], %rs58;
	ld.local.f32 	%f429, [%rd624+20];
	abs.f32 	%f430, %f429;
	st.local.f32 	[%rd625+20], %f430;
	st.local.u8 	[%rd622+6], %rs58;
	ld.local.f32 	%f431, [%rd624+24];
	abs.f32 	%f432, %f431;
	st.local.f32 	[%rd625+24], %f432;
	st.local.u8 	[%rd622+7], %rs58;
	ld.local.f32 	%f433, [%rd624+28];
	abs.f32 	%f434, %f433;
	st.local.f32 	[%rd625+28], %f434;
	st.local.u8 	[%rd622+8], %rs58;
	ld.local.f32 	%f435, [%rd624+32];
	abs.f32 	%f436, %f435;
	st.local.f32 	[%rd625+32], %f436;
	st.local.u8 	[%rd622+9], %rs58;
	ld.local.f32 	%f437, [%rd624+36];
	abs.f32 	%f438, %f437;
	st.local.f32 	[%rd625+36], %f438;
	st.local.u8 	[%rd622+10], %rs58;
	ld.local.f32 	%f439, [%rd624+40];
	abs.f32 	%f440, %f439;
	st.local.f32 	[%rd625+40], %f440;
	st.local.u8 	[%rd622+11], %rs58;
	ld.local.f32 	%f441, [%rd624+44];
	abs.f32 	%f442, %f441;
	st.local.f32 	[%rd625+44], %f442;
	st.local.u8 	[%rd622+12], %rs58;
	ld.local.f32 	%f443, [%rd624+48];
	abs.f32 	%f444, %f443;
	st.local.f32 	[%rd625+48], %f444;
	st.local.u8 	[%rd622+13], %rs58;
	ld.local.f32 	%f445, [%rd624+52];
	abs.f32 	%f446, %f445;
	st.local.f32 	[%rd625+52], %f446;
	st.local.u8 	[%rd622+14], %rs58;
	ld.local.f32 	%f447, [%rd624+56];
	abs.f32 	%f448, %f447;
	st.local.f32 	[%rd625+56], %f448;
	st.local.u8 	[%rd622+15], %rs58;
	ld.local.f32 	%f449, [%rd624+60];
	abs.f32 	%f450, %f449;
	st.local.f32 	[%rd625+60], %f450;
	add.s64 	%rd1622, %rd1622, 16;
	setp.ne.s64 	%p105, %rd1622, %rd1624;
	@%p105 bra 	$L__BB0_101;
$L__BB0_102:
	and.b32  	%r571, %r358, 15;
	setp.eq.s32 	%p106, %r571, 0;
	@%p106 bra 	$L__BB0_111;
	and.b64  	%rd626, %rd23, 15;
	add.s64 	%rd627, %rd626, -1;
	setp.lt.u64 	%p107, %rd627, 7;
	@%p107 bra 	$L__BB0_105;
	add.s64 	%rd628, %rd5, %rd1624;
	mov.b16 	%rs59, 0;
	st.local.u8 	[%rd628], %rs59;
	shl.b64 	%rd629, %rd1624, 2;
	add.s64 	%rd630, %rd19, %rd629;
	ld.local.f32 	%f451, [%rd630];
	abs.f32 	%f452, %f451;
	add.s64 	%rd631, %rd7, %rd629;
	st.local.f32 	[%rd631], %f452;
	st.local.u8 	[%rd628+1], %rs59;
	ld.local.f32 	%f453, [%rd630+4];
	abs.f32 	%f454, %f453;
	st.local.f32 	[%rd631+4], %f454;
	st.local.u8 	[%rd628+2], %rs59;
	ld.local.f32 	%f455, [%rd630+8];
	abs.f32 	%f456, %f455;
	st.local.f32 	[%rd631+8], %f456;
	st.local.u8 	[%rd628+3], %rs59;
	ld.local.f32 	%f457, [%rd630+12];
	abs.f32 	%f458, %f457;
	st.local.f32 	[%rd631+12], %f458;
	st.local.u8 	[%rd628+4], %rs59;
	ld.local.f32 	%f459, [%rd630+16];
	abs.f32 	%f460, %f459;
	st.local.f32 	[%rd631+16], %f460;
	st.local.u8 	[%rd628+5], %rs59;
	ld.local.f32 	%f461, [%rd630+20];
	abs.f32 	%f462, %f461;
	st.local.f32 	[%rd631+20], %f462;
	st.local.u8 	[%rd628+6], %rs59;
	ld.local.f32 	%f463, [%rd630+24];
	abs.f32 	%f464, %f463;
	st.local.f32 	[%rd631+24], %f464;
	st.local.u8 	[%rd628+7], %rs59;
	ld.local.f32 	%f465, [%rd630+28];
	abs.f32 	%f466, %f465;
	st.local.f32 	[%rd631+28], %f466;
	add.s64 	%rd1624, %rd1624, 8;
$L__BB0_105:
	and.b32  	%r572, %r358, 7;
	setp.eq.s32 	%p108, %r572, 0;
	@%p108 bra 	$L__BB0_111;
	and.b64  	%rd632, %rd23, 7;
	add.s64 	%rd633, %rd632, -1;
	setp.lt.u64 	%p109, %rd633, 3;
	@%p109 bra 	$L__BB0_108;
	add.s64 	%rd634, %rd5, %rd1624;
	mov.b16 	%rs60, 0;
	st.local.u8 	[%rd634], %rs60;
	shl.b64 	%rd635, %rd1624, 2;
	add.s64 	%rd636, %rd19, %rd635;
	ld.local.f32 	%f467, [%rd636];
	abs.f32 	%f468, %f467;
	add.s64 	%rd637, %rd7, %rd635;
	st.local.f32 	[%rd637], %f468;
	st.local.u8 	[%rd634+1], %rs60;
	ld.local.f32 	%f469, [%rd636+4];
	abs.f32 	%f470, %f469;
	st.local.f32 	[%rd637+4], %f470;
	st.local.u8 	[%rd634+2], %rs60;
	ld.local.f32 	%f471, [%rd636+8];
	abs.f32 	%f472, %f471;
	st.local.f32 	[%rd637+8], %f472;
	st.local.u8 	[%rd634+3], %rs60;
	ld.local.f32 	%f473, [%rd636+12];
	abs.f32 	%f474, %f473;
	st.local.f32 	[%rd637+12], %f474;
	add.s64 	%rd1624, %rd1624, 4;
$L__BB0_108:
	and.b32  	%r573, %r358, 3;
	setp.eq.s32 	%p110, %r573, 0;
	@%p110 bra 	$L__BB0_111;
	and.b64  	%rd84, %rd23, 3;
	mov.b64 	%rd1627, 0;
$L__BB0_110:
	.pragma "nounroll";
	add.s64 	%rd639, %rd5, %rd1624;
	mov.b16 	%rs61, 0;
	st.local.u8 	[%rd639], %rs61;
	shl.b64 	%rd640, %rd1624, 2;
	add.s64 	%rd641, %rd19, %rd640;
	ld.local.f32 	%f475, [%rd641];
	abs.f32 	%f476, %f475;
	add.s64 	%rd642, %rd7, %rd640;
	st.local.f32 	[%rd642], %f476;
	add.s64 	%rd1624, %rd1624, 1;
	add.s64 	%rd1627, %rd1627, 1;
	setp.ne.s64 	%p111, %rd1627, %rd84;
	@%p111 bra 	$L__BB0_110;
$L__BB0_111:
	setp.ne.s32 	%p112, %r361, 1;
	mov.f32 	%f2293, 0f3F800000;
	@%p112 bra 	$L__BB0_126;
	setp.eq.s32 	%p113, %r358, 0;
	mov.f32 	%f2175, 0f3F800000;
	@%p113 bra 	$L__BB0_125;
	add.s64 	%rd644, %rd23, -1;
	setp.lt.u64 	%p114, %rd644, 7;
	mov.f32 	%f2174, 0f3F800000;
	mov.b64 	%rd1630, 0;
	@%p114 bra 	$L__BB0_116;
	and.b64  	%rd1630, %rd23, -8;
	mov.f32 	%f2174, 0f3F800000;
	mov.b64 	%rd1628, 0;
$L__BB0_115:
	.pragma "nounroll";
	shl.b64 	%rd646, %rd1628, 2;
	add.s64 	%rd647, %rd7, %rd646;
	ld.local.f32 	%f482, [%rd647];
	fma.rn.f32 	%f483, %f482, 0fBBBB989D, 0f3F000000;
	cvt.sat.f32.f32 	%f484, %f483;
	mov.f32 	%f485, 0f4B400001;
	mov.f32 	%f486, 0f437C0000;
	fma.rm.f32 	%f487, %f484, %f486, %f485;
	add.f32 	%f488, %f487, 0fCB40007F;
	neg.f32 	%f489, %f488;
	fma.rn.f32 	%f490, %f482, 0fBFB8AA3B, %f489;
	fma.rn.f32 	%f491, %f482, 0fB2A57060, %f490;
	mov.b32 	%r574, %f487;
	shl.b32 	%r575, %r574, 23;
	mov.b32 	%f492, %r575;
	ex2.approx.ftz.f32 	%f493, %f491;
	mul.f32 	%f494, %f493, %f492;
	fma.rn.f32 	%f495, %f493, %f492, %f494;
	add.f32 	%f496, %f494, 0f3F800000;
	div.rn.f32 	%f497, %f495, %f496;
	mov.f32 	%f498, 0f3F800000;
	sub.f32 	%f499, %f498, %f497;
	mul.f32 	%f500, %f2174, %f499;
	ld.local.f32 	%f501, [%rd647+4];
	fma.rn.f32 	%f502, %f501, 0fBBBB989D, 0f3F000000;
	cvt.sat.f32.f32 	%f503, %f502;
	fma.rm.f32 	%f504, %f503, %f486, %f485;
	add.f32 	%f505, %f504, 0fCB40007F;
	neg.f32 	%f506, %f505;
	fma.rn.f32 	%f507, %f501, 0fBFB8AA3B, %f506;
	fma.rn.f32 	%f508, %f501, 0fB2A57060, %f507;
	mov.b32 	%r576, %f504;
	shl.b32 	%r577, %r576, 23;
	mov.b32 	%f509, %r577;
	ex2.approx.ftz.f32 	%f510, %f508;
	mul.f32 	%f511, %f510, %f509;
	fma.rn.f32 	%f512, %f510, %f509, %f511;
	add.f32 	%f513, %f511, 0f3F800000;
	div.rn.f32 	%f514, %f512, %f513;
	sub.f32 	%f515, %f498, %f514;
	mul.f32 	%f516, %f500, %f515;
	ld.local.f32 	%f517, [%rd647+8];
	fma.rn.f32 	%f518, %f517, 0fBBBB989D, 0f3F000000;
	cvt.sat.f32.f32 	%f519, %f518;
	fma.rm.f32 	%f520, %f519, %f486, %f485;
	add.f32 	%f521, %f520, 0fCB40007F;
	neg.f32 	%f522, %f521;
	fma.rn.f32 	%f523, %f517, 0fBFB8AA3B, %f522;
	fma.rn.f32 	%f524, %f517, 0fB2A57060, %f523;
	mov.b32 	%r578, %f520;
	shl.b32 	%r579, %r578, 23;
	mov.b32 	%f525, %r579;
	ex2.approx.ftz.f32 	%f526, %f524;
	mul.f32 	%f527, %f526, %f525;
	fma.rn.f32 	%f528, %f526, %f525, %f527;
	add.f32 	%f529, %f527, 0f3F800000;
	div.rn.f32 	%f530, %f528, %f529;
	sub.f32 	%f531, %f498, %f530;
	mul.f32 	%f532, %f516, %f531;
	ld.local.f32 	%f533, [%rd647+12];
	fma.rn.f32 	%f534, %f533, 0fBBBB989D, 0f3F000000;
	cvt.sat.f32.f32 	%f535, %f534;
	fma.rm.f32 	%f536, %f535, %f486, %f485;
	add.f32 	%f537, %f536, 0fCB40007F;
	neg.f32 	%f538, %f537;
	fma.rn.f32 	%f539, %f533, 0fBFB8AA3B, %f538;
	fma.rn.f32 	%f540, %f533, 0fB2A57060, %f539;
	mov.b32 	%r580, %f536;
	shl.b32 	%r581, %r580, 23;
	mov.b32 	%f541, %r581;
	ex2.approx.ftz.f32 	%f542, %f540;
	mul.f32 	%f543, %f542, %f541;
	fma.rn.f32 	%f544, %f542, %f541, %f543;
	add.f32 	%f545, %f543, 0f3F800000;
	div.rn.f32 	%f546, %f544, %f545;
	sub.f32 	%f547, %f498, %f546;
	mul.f32 	%f548, %f532, %f547;
	ld.local.f32 	%f549, [%rd647+16];
	fma.rn.f32 	%f550, %f549, 0fBBBB989D, 0f3F000000;
	cvt.sat.f32.f32 	%f551, %f550;
	fma.rm.f32 	%f552, %f551, %f486, %f485;
	add.f32 	%f553, %f552, 0fCB40007F;
	neg.f32 	%f554, %f553;
	fma.rn.f32 	%f555, %f549, 0fBFB8AA3B, %f554;
	fma.rn.f32 	%f556, %f549, 0fB2A57060, %f555;
	mov.b32 	%r582, %f552;
	shl.b32 	%r583, %r582, 23;
	mov.b32 	%f557, %r583;
	ex2.approx.ftz.f32 	%f558, %f556;
	mul.f32 	%f559, %f558, %f557;
	fma.rn.f32 	%f560, %f558, %f557, %f559;
	add.f32 	%f561, %f559, 0f3F800000;
	div.rn.f32 	%f562, %f560, %f561;
	sub.f32 	%f563, %f498, %f562;
	mul.f32 	%f564, %f548, %f563;
	ld.local.f32 	%f565, [%rd647+20];
	fma.rn.f32 	%f566, %f565, 0fBBBB989D, 0f3F000000;
	cvt.sat.f32.f32 	%f567, %f566;
	fma.rm.f32 	%f568, %f567, %f486, %f485;
	add.f32 	%f569, %f568, 0fCB40007F;
	neg.f32 	%f570, %f569;
	fma.rn.f32 	%f571, %f565, 0fBFB8AA3B, %f570;
	fma.rn.f32 	%f572, %f565, 0fB2A57060, %f571;
	mov.b32 	%r584, %f568;
	shl.b32 	%r585, %r584, 23;
	mov.b32 	%f573, %r585;
	ex2.approx.ftz.f32 	%f574, %f572;
	mul.f32 	%f575, %f574, %f573;
	fma.rn.f32 	%f576, %f574, %f573, %f575;
	add.f32 	%f577, %f575, 0f3F800000;
	div.rn.f32 	%f578, %f576, %f577;
	sub.f32 	%f579, %f498, %f578;
	mul.f32 	%f580, %f564, %f579;
	ld.local.f32 	%f581, [%rd647+24];
	fma.rn.f32 	%f582, %f581, 0fBBBB989D, 0f3F000000;
	cvt.sat.f32.f32 	%f583, %f582;
	fma.rm.f32 	%f584, %f583, %f486, %f485;
	add.f32 	%f585, %f584, 0fCB40007F;
	neg.f32 	%f586, %f585;
	fma.rn.f32 	%f587, %f581, 0fBFB8AA3B, %f586;
	fma.rn.f32 	%f588, %f581, 0fB2A57060, %f587;
	mov.b32 	%r586, %f584;
	shl.b32 	%r587, %r586, 23;
	mov.b32 	%f589, %r587;
	ex2.approx.ftz.f32 	%f590, %f588;
	mul.f32 	%f591, %f590, %f589;
	fma.rn.f32 	%f592, %f590, %f589, %f591;
	add.f32 	%f593, %f591, 0f3F800000;
	div.rn.f32 	%f594, %f592, %f593;
	sub.f32 	%f595, %f498, %f594;
	mul.f32 	%f596, %f580, %f595;
	ld.local.f32 	%f597, [%rd647+28];
	fma.rn.f32 	%f598, %f597, 0fBBBB989D, 0f3F000000;
	cvt.sat.f32.f32 	%f599, %f598;
	fma.rm.f32 	%f600, %f599, %f486, %f485;
	add.f32 	%f601, %f600, 0fCB40007F;
	neg.f32 	%f602, %f601;
	fma.rn.f32 	%f603, %f597, 0fBFB8AA3B, %f602;
	fma.rn.f32 	%f604, %f597, 0fB2A57060, %f603;
	mov.b32 	%r588, %f600;
	shl.b32 	%r589, %r588, 23;
	mov.b32 	%f605, %r589;
	ex2.approx.ftz.f32 	%f606, %f604;
	mul.f32 	%f607, %f606, %f605;
	fma.rn.f32 	%f608, %f606, %f605, %f607;
	add.f32 	%f609, %f607, 0f3F800000;
	div.rn.f32 	%f610, %f608, %f609;
	sub.f32 	%f611, %f498, %f610;
	mul.f32 	%f2174, %f596, %f611;
	add.s64 	%rd1628, %rd1628, 8;
	setp.ne.s64 	%p115, %rd1628, %rd1630;
	@%p115 bra 	$L__BB0_115;
$L__BB0_116:
	and.b32  	%r590, %r358, 7;
	setp.eq.s32 	%p116, %r590, 0;
	@%p116 bra 	$L__BB0_124;
	and.b64  	%rd648, %rd23, 7;
	add.s64 	%rd649, %rd648, -1;
	setp.lt.u64 	%p117, %rd649, 3;
	@%p117 bra 	$L__BB0_119;
	shl.b64 	%rd650, %rd1630, 2;
	add.s64 	%rd651, %rd7, %rd650;
	ld.local.f32 	%f613, [%rd651];
	fma.rn.f32 	%f614, %f613, 0fBBBB989D, 0f3F000000;
	cvt.sat.f32.f32 	%f615, %f614;
	mov.f32 	%f616, 0f4B400001;
	mov.f32 	%f617, 0f437C0000;
	fma.rm.f32 	%f618, %f615, %f617, %f616;
	add.f32 	%f619, %f618, 0fCB40007F;
	neg.f32 	%f620, %f619;
	fma.rn.f32 	%f621, %f613, 0fBFB8AA3B, %f620;
	fma.rn.f32 	%f622, %f613, 0fB2A57060, %f621;
	mov.b32 	%r591, %f618;
	shl.b32 	%r592, %r591, 23;
	mov.b32 	%f623, %r592;
	ex2.approx.ftz.f32 	%f624, %f622;
	mul.f32 	%f625, %f624, %f623;
	fma.rn.f32 	%f626, %f624, %f623, %f625;
	add.f32 	%f627, %f625, 0f3F800000;
	div.rn.f32 	%f628, %f626, %f627;
	mov.f32 	%f629, 0f3F800000;
	sub.f32 	%f630, %f629, %f628;
	mul.f32 	%f631, %f2174, %f630;
	ld.local.f32 	%f632, [%rd651+4];
	fma.rn.f32 	%f633, %f632, 0fBBBB989D, 0f3F000000;
	cvt.sat.f32.f32 	%f634, %f633;
	fma.rm.f32 	%f635, %f634, %f617, %f616;
	add.f32 	%f636, %f635, 0fCB40007F;
	neg.f32 	%f637, %f636;
	fma.rn.f32 	%f638, %f632, 0fBFB8AA3B, %f637;
	fma.rn.f32 	%f639, %f632, 0fB2A57060, %f638;
	mov.b32 	%r593, %f635;
	shl.b32 	%r594, %r593, 23;
	mov.b32 	%f640, %r594;
	ex2.approx.ftz.f32 	%f641, %f639;
	mul.f32 	%f642, %f641, %f640;
	fma.rn.f32 	%f643, %f641, %f640, %f642;
	add.f32 	%f644, %f642, 0f3F800000;
	div.rn.f32 	%f645, %f643, %f644;
	sub.f32 	%f646, %f629, %f645;
	mul.f32 	%f647, %f631, %f646;
	ld.local.f32 	%f648, [%rd651+8];
	fma.rn.f32 	%f649, %f648, 0fBBBB989D, 0f3F000000;
	cvt.sat.f32.f32 	%f650, %f649;
	fma.rm.f32 	%f651, %f650, %f617, %f616;
	add.f32 	%f652, %f651, 0fCB40007F;
	neg.f32 	%f653, %f652;
	fma.rn.f32 	%f654, %f648, 0fBFB8AA3B, %f653;
	fma.rn.f32 	%f655, %f648, 0fB2A57060, %f654;
	mov.b32 	%r595, %f651;
	shl.b32 	%r596, %r595, 23;
	mov.b32 	%f656, %r596;
	ex2.approx.ftz.f32 	%f657, %f655;
	mul.f32 	%f658, %f657, %f656;
	fma.rn.f32 	%f659, %f657, %f656, %f658;
	add.f32 	%f660, %f658, 0f3F800000;
	div.rn.f32 	%f661, %f659, %f660;
	sub.f32 	%f662, %f629, %f661;
	mul.f32 	%f663, %f647, %f662;
	ld.local.f32 	%f664, [%rd651+12];
	fma.rn.f32 	%f665, %f664, 0fBBBB989D, 0f3F000000;
	cvt.sat.f32.f32 	%f666, %f665;
	fma.rm.f32 	%f667, %f666, %f617, %f616;
	add.f32 	%f668, %f667, 0fCB40007F;
	neg.f32 	%f669, %f668;
	fma.rn.f32 	%f670, %f664, 0fBFB8AA3B, %f669;
	fma.rn.f32 	%f671, %f664, 0fB2A57060, %f670;
	mov.b32 	%r597, %f667;
	shl.b32 	%r598, %r597, 23;
	mov.b32 	%f672, %r598;
	ex2.approx.ftz.f32 	%f673, %f671;
	mul.f32 	%f674, %f673, %f672;
	fma.rn.f32 	%f675, %f673, %f672, %f674;
	add.f32 	%f676, %f674, 0f3F800000;
	div.rn.f32 	%f677, %f675, %f676;
	sub.f32 	%f678, %f629, %f677;
	mul.f32 	%f2174, %f663, %f678;
	add.s64 	%rd1630, %rd1630, 4;
$L__BB0_119:
	and.b32  	%r599, %r358, 3;
	setp.eq.s32 	%p118, %r599, 0;
	@%p118 bra 	$L__BB0_124;
	setp.eq.s32 	%p119, %r599, 1;
	@%p119 bra 	$L__BB0_122;
	shl.b64 	%rd652, %rd1630, 2;
	add.s64 	%rd653, %rd7, %rd652;
	ld.local.f32 	%f680, [%rd653];
	fma.rn.f32 	%f681, %f680, 0fBBBB989D, 0f3F000000;
	cvt.sat.f32.f32 	%f682, %f681;
	mov.f32 	%f683, 0f4B400001;
	mov.f32 	%f684, 0f437C0000;
	fma.rm.f32 	%f685, %f682, %f684, %f683;
	add.f32 	%f686, %f685, 0fCB40007F;
	neg.f32 	%f687, %f686;
	fma.rn.f32 	%f688, %f680, 0fBFB8AA3B, %f687;
	fma.rn.f32 	%f689, %f680, 0fB2A57060, %f688;
	mov.b32 	%r600, %f685;
	shl.b32 	%r601, %r600, 23;
	mov.b32 	%f690, %r601;
	ex2.approx.ftz.f32 	%f691, %f689;
	mul.f32 	%f692, %f691, %f690;
	fma.rn.f32 	%f693, %f691, %f690, %f692;
	add.f32 	%f694, %f692, 0f3F800000;
	div.rn.f32 	%f695, %f693, %f694;
	mov.f32 	%f696, 0f3F800000;
	sub.f32 	%f697, %f696, %f695;
	mul.f32 	%f698, %f2174, %f697;
	ld.local.f32 	%f699, [%rd653+4];
	fma.rn.f32 	%f700, %f699, 0fBBBB989D, 0f3F000000;
	cvt.sat.f32.f32 	%f701, %f700;
	fma.rm.f32 	%f702, %f701, %f684, %f683;
	add.f32 	%f703, %f702, 0fCB40007F;
	neg.f32 	%f704, %f703;
	fma.rn.f32 	%f705, %f699, 0fBFB8AA3B, %f704;
	fma.rn.f32 	%f706, %f699, 0fB2A57060, %f705;
	mov.b32 	%r602, %f702;
	shl.b32 	%r603, %r602, 23;
	mov.b32 	%f707, %r603;
	ex2.approx.ftz.f32 	%f708, %f706;
	mul.f32 	%f709, %f708, %f707;
	fma.rn.f32 	%f710, %f708, %f707, %f709;
	add.f32 	%f711, %f709, 0f3F800000;
	div.rn.f32 	%f712, %f710, %f711;
	sub.f32 	%f713, %f696, %f712;
	mul.f32 	%f2174, %f698, %f713;
	add.s64 	%rd1630, %rd1630, 2;
$L__BB0_122:
	and.b32  	%r604, %r358, 1;
	setp.eq.b32 	%p120, %r604, 1;
	not.pred 	%p121, %p120;
	@%p121 bra 	$L__BB0_124;
	shl.b64 	%rd654, %rd1630, 2;
	add.s64 	%rd655, %rd7, %rd654;
	ld.local.f32 	%f714, [%rd655];
	fma.rn.f32 	%f715, %f714, 0fBBBB989D, 0f3F000000;
	cvt.sat.f32.f32 	%f716, %f715;
	mov.f32 	%f717, 0f4B400001;
	mov.f32 	%f718, 0f437C0000;
	fma.rm.f32 	%f719, %f716, %f718, %f717;
	add.f32 	%f720, %f719, 0fCB40007F;
	neg.f32 	%f721, %f720;
	fma.rn.f32 	%f722, %f714, 0fBFB8AA3B, %f721;
	fma.rn.f32 	%f723, %f714, 0fB2A57060, %f722;
	mov.b32 	%r605, %f719;
	shl.b32 	%r606, %r605, 23;
	mov.b32 	%f724, %r606;
	ex2.approx.ftz.f32 	%f725, %f723;
	mul.f32 	%f726, %f725, %f724;
	fma.rn.f32 	%f727, %f725, %f724, %f726;
	add.f32 	%f728, %f726, 0f3F800000;
	div.rn.f32 	%f729, %f727, %f728;
	mov.f32 	%f730, 0f3F800000;
	sub.f32 	%f731, %f730, %f729;
	mul.f32 	%f2174, %f2174, %f731;
$L__BB0_124:
	add.f32 	%f732, %f2174, 0f3F800000;
	mul.f32 	%f2175, %f732, 0f3F000000;
$L__BB0_125:
	setp.eq.s32 	%p122, %r1231, 0;
	mov.f32 	%f733, 0f3F800000;
	sub.f32 	%f734, %f733, %f2175;
	selp.f32 	%f2293, %f2175, %f734, %p122;
$L__BB0_126:
	setp.eq.s32 	%p123, %r358, 0;
	mov.f32 	%f2181, 0f00000000;
	@%p123 bra 	$L__BB0_148;
	add.s64 	%rd657, %rd23, -1;
	setp.lt.u64 	%p124, %rd657, 3;
	mov.f32 	%f2181, 0f00000000;
	mov.b64 	%rd1632, 0;
	@%p124 bra 	$L__BB0_142;
	and.b64  	%rd1632, %rd23, -4;
	mov.f32 	%f2181, 0f00000000;
	mov.b64 	%rd1635, 0;
$L__BB0_129:
	.pragma "nounroll";
	shl.b64 	%rd659, %rd1635, 2;
	add.s64 	%rd105, %rd7, %rd659;
	ld.local.f32 	%f27, [%rd105];
	neg.f32 	%f2183, %f27;
	setp.lt.f32 	%p125, %f27, 0fC1F00000;
	@%p125 bra 	$L__BB0_132;
	setp.gt.f32 	%p126, %f27, 0f41F00000;
	mov.f32 	%f2183, 0f00000000;
	@%p126 bra 	$L__BB0_132;
	mov.f32 	%f740, 0f41F00000;
	sub.f32 	%f741, %f740, %f27;
	mul.f32 	%f742, %f741, 0f4208851F;
	cvt.rzi.s32.f32 	%r607, %f742;
	min.s32 	%r608, %r607, 2047;
	max.s32 	%r609, %r608, 0;
	mul.wide.u32 	%rd660, %r609, 4;
	mov.u64 	%rd661, jaclog_table;
	add.s64 	%rd662, %rd661, %rd660;
	ld.const.f32 	%f2183, [%rd662];
$L__BB0_132:
	add.f32 	%f31, %f2181, %f2183;
	ld.local.f32 	%f32, [%rd105+4];
	neg.f32 	%f2184, %f32;
	setp.lt.f32 	%p127, %f32, 0fC1F00000;
	@%p127 bra 	$L__BB0_135;
	setp.gt.f32 	%p128, %f32, 0f41F00000;
	mov.f32 	%f2184, 0f00000000;
	@%p128 bra 	$L__BB0_135;
	mov.f32 	%f744, 0f41F00000;
	sub.f32 	%f745, %f744, %f32;
	mul.f32 	%f746, %f745, 0f4208851F;
	cvt.rzi.s32.f32 	%r610, %f746;
	min.s32 	%r611, %r610, 2047;
	max.s32 	%r612, %r611, 0;
	mul.wide.u32 	%rd663, %r612, 4;
	mov.u64 	%rd664, jaclog_table;
	add.s64 	%rd665, %rd664, %rd663;
	ld.const.f32 	%f2184, [%rd665];
$L__BB0_135:
	add.f32 	%f36, %f31, %f2184;
	ld.local.f32 	%f37, [%rd105+8];
	neg.f32 	%f2185, %f37;
	setp.lt.f32 	%p129, %f37, 0fC1F00000;
	@%p129 bra 	$L__BB0_138;
	setp.gt.f32 	%p130, %f37, 0f41F00000;
	mov.f32 	%f2185, 0f00000000;
	@%p130 bra 	$L__BB0_138;
	mov.f32 	%f748, 0f41F00000;
	sub.f32 	%f749, %f748, %f37;
	mul.f32 	%f750, %f749, 0f4208851F;
	cvt.rzi.s32.f32 	%r613, %f750;
	min.s32 	%r614, %r613, 2047;
	max.s32 	%r615, %r614, 0;
	mul.wide.u32 	%rd666, %r615, 4;
	mov.u64 	%rd667, jaclog_table;
	add.s64 	%rd668, %rd667, %rd666;
	ld.const.f32 	%f2185, [%rd668];
$L__BB0_138:
	add.f32 	%f41, %f36, %f2185;
	ld.local.f32 	%f42, [%rd105+12];
	neg.f32 	%f2186, %f42;
	setp.lt.f32 	%p131, %f42, 0fC1F00000;
	@%p131 bra 	$L__BB0_141;
	setp.gt.f32 	%p132, %f42, 0f41F00000;
	mov.f32 	%f2186, 0f00000000;
	@%p132 bra 	$L__BB0_141;
	mov.f32 	%f752, 0f41F00000;
	sub.f32 	%f753, %f752, %f42;
	mul.f32 	%f754, %f753, 0f4208851F;
	cvt.rzi.s32.f32 	%r616, %f754;
	min.s32 	%r617, %r616, 2047;
	max.s32 	%r618, %r617, 0;
	mul.wide.u32 	%rd669, %r618, 4;
	mov.u64 	%rd670, jaclog_table;
	add.s64 	%rd671, %rd670, %rd669;
	ld.const.f32 	%f2186, [%rd671];
$L__BB0_141:
	add.f32 	%f2181, %f41, %f2186;
	add.s64 	%rd1635, %rd1635, 4;
	setp.eq.s64 	%p133, %rd1635, %rd1632;
	@%p133 bra 	$L__BB0_142;
	bra.uni 	$L__BB0_129;
$L__BB0_142:
	and.b32  	%r619, %r358, 3;
	setp.eq.s32 	%p134, %r619, 0;
	@%p134 bra 	$L__BB0_148;
	and.b64  	%rd99, %rd23, 3;
	mov.b64 	%rd1634, 0;
$L__BB0_144:
	.pragma "nounroll";
	shl.b64 	%rd673, %rd1632, 2;
	add.s64 	%rd674, %rd7, %rd673;
	ld.local.f32 	%f20, [%rd674];
	neg.f32 	%f2180, %f20;
	setp.lt.f32 	%p135, %f20, 0fC1F00000;
	@%p135 bra 	$L__BB0_147;
	setp.gt.f32 	%p136, %f20, 0f41F00000;
	mov.f32 	%f2180, 0f00000000;
	@%p136 bra 	$L__BB0_147;
	mov.f32 	%f756, 0f41F00000;
	sub.f32 	%f757, %f756, %f20;
	mul.f32 	%f758, %f757, 0f4208851F;
	cvt.rzi.s32.f32 	%r620, %f758;
	min.s32 	%r621, %r620, 2047;
	max.s32 	%r622, %r621, 0;
	mul.wide.u32 	%rd675, %r622, 4;
	mov.u64 	%rd676, jaclog_table;
	add.s64 	%rd677, %rd676, %rd675;
	ld.const.f32 	%f2180, [%rd677];
$L__BB0_147:
	add.f32 	%f2181, %f2181, %f2180;
	add.s64 	%rd1632, %rd1632, 1;
	add.s64 	%rd1634, %rd1634, 1;
	setp.ne.s64 	%p137, %rd1634, %rd99;
	@%p137 bra 	$L__BB0_144;
$L__BB0_148:
	setp.lt.u32 	%p138, %r358, 2;
	@%p138 bra 	$L__BB0_155;
	mov.b64 	%rd1636, 1;
$L__BB0_150:
	shl.b64 	%rd679, %rd1636, 2;
	add.s64 	%rd680, %rd7, %rd679;
	ld.local.f32 	%f47, [%rd680];
	shl.b64 	%rd681, %rd1636, 3;
	add.s64 	%rd682, %rd3, %rd681;
	ld.local.u64 	%rd108, [%rd682];
	cvt.u32.u64 	%r1234, %rd1636;
	add.s32 	%r1232, %r1234, -1;
	setp.lt.s32 	%p139, %r1232, 0;
	@%p139 bra 	$L__BB0_154;
	mov.u32 	%r1233, %r1234;
$L__BB0_152:
	mov.u32 	%r76, %r1232;
	mul.wide.u32 	%rd683, %r76, 4;
	add.s64 	%rd684, %rd7, %rd683;
	ld.local.f32 	%f48, [%rd684];
	setp.leu.f32 	%p140, %f48, %f47;
	mov.u32 	%r1234, %r1233;
	@%p140 bra 	$L__BB0_154;
	mul.wide.s32 	%rd685, %r1233, 4;
	add.s64 	%rd686, %rd7, %rd685;
	st.local.f32 	[%rd686], %f48;
	mul.wide.u32 	%rd687, %r76, 8;
	add.s64 	%rd688, %rd3, %rd687;
	ld.local.u64 	%rd689, [%rd688];
	mul.wide.s32 	%rd690, %r1233, 8;
	add.s64 	%rd691, %rd3, %rd690;
	st.local.u64 	[%rd691], %rd689;
	add.s32 	%r1232, %r76, -1;
	setp.ne.s32 	%p141, %r76, 0;
	mov.b32 	%r1234, 0;
	mov.u32 	%r1233, %r76;
	@%p141 bra 	$L__BB0_152;
$L__BB0_154:
	mul.wide.s32 	%rd692, %r1234, 4;
	add.s64 	%rd693, %rd7, %rd692;
	st.local.f32 	[%rd693], %f47;
	mul.wide.s32 	%rd694, %r1234, 8;
	add.s64 	%rd695, %rd3, %rd694;
	st.local.u64 	[%rd695], %rd108;
	add.s64 	%rd1636, %rd1636, 1;
	setp.ne.s64 	%p142, %rd1636, %rd23;
	@%p142 bra 	$L__BB0_150;
$L__BB0_155:
	cvt.rn.f32.s32 	%f49, %r358;
	mul.f32 	%f759, %f49, 0f3F000000;
	mov.f32 	%f760, 0f3F000000;
	copysign.f32 	%f761, %f759, %f760;
	add.rz.f32 	%f762, %f759, %f761;
	cvt.rzi.f32.f32 	%f50, %f762;
	setp.leu.f32 	%p143, %f50, 0f3F800000;
	mov.b32 	%r1235, 0;
	@%p143 bra 	$L__BB0_158;
	cvt.rzi.u64.f32 	%rd696, %f50;
	shl.b64 	%rd697, %rd696, 2;
	add.s64 	%rd698, %rd7, %rd697;
	ld.local.f32 	%f763, [%rd698+-4];
	ld.local.f32 	%f51, [%rd7];
	sub.f32 	%f764, %f763, %f51;
	add.f32 	%f765, %f50, 0fBF800000;
	div.rn.f32 	%f52, %f764, %f765;
	setp.leu.f32 	%p144, %f52, 0f3089705F;
	@%p144 bra 	$L__BB0_158;
	div.rn.f32 	%f766, %f51, %f52;
	add.f32 	%f767, %f766, 0fBF800000;
	mov.f32 	%f768, 0f3F000000;
	copysign.f32 	%f769, %f767, %f768;
	add.rz.f32 	%f770, %f767, %f769;
	cvt.rzi.f32.f32 	%f771, %f770;
	cvt.rzi.s32.f32 	%r626, %f771;
	max.s32 	%r1235, %r626, 0;
$L__BB0_158:
	setp.eq.s32 	%p145, %r358, 0;
	@%p145 bra 	$L__BB0_171;
	add.s64 	%rd700, %rd23, -1;
	setp.lt.u64 	%p146, %rd700, 15;
	mov.b64 	%rd1639, 0;
	@%p146 bra 	$L__BB0_162;
	and.b64  	%rd1639, %rd23, -16;
	mov.b64 	%rd1637, 0;
$L__BB0_161:
	.pragma "nounroll";
	shl.b64 	%rd702, %rd1637, 3;
	add.s64 	%rd703, %rd3, %rd702;
	ld.local.u64 	%rd704, [%rd703];
	add.s64 	%rd705, %rd4, %rd704;
	ld.local.u8 	%rs62, [%rd705];
	add.s64 	%rd706, %rd5, %rd1637;
	ld.local.u8 	%rs63, [%rd706];
	xor.b16  	%rs64, %rs63, %rs62;
	add.s64 	%rd707, %rd6, %rd704;
	st.local.u8 	[%rd707], %rs64;
	ld.local.u64 	%rd708, [%rd703+8];
	add.s64 	%rd709, %rd4, %rd708;
	ld.local.u8 	%rs65, [%rd709];
	ld.local.u8 	%rs66, [%rd706+1];
	xor.b16  	%rs67, %rs66, %rs65;
	add.s64 	%rd710, %rd6, %rd708;
	st.local.u8 	[%rd710], %rs67;
	ld.local.u64 	%rd711, [%rd703+16];
	add.s64 	%rd712, %rd4, %rd711;
	ld.local.u8 	%rs68, [%rd712];
	ld.local.u8 	%rs69, [%rd706+2];
	xor.b16  	%rs70, %rs69, %rs68;
	add.s64 	%rd713, %rd6, %rd711;
	st.local.u8 	[%rd713], %rs70;
	ld.local.u64 	%rd714, [%rd703+24];
	add.s64 	%rd715, %rd4, %rd714;
	ld.local.u8 	%rs71, [%rd715];
	ld.local.u8 	%rs72, [%rd706+3];
	xor.b16  	%rs73, %rs72, %rs71;
	add.s64 	%rd716, %rd6, %rd714;
	st.local.u8 	[%rd716], %rs73;
	ld.local.u64 	%rd717, [%rd703+32];
	add.s64 	%rd718, %rd4, %rd717;
	ld.local.u8 	%rs74, [%rd718];
	ld.local.u8 	%rs75, [%rd706+4];
	xor.b16  	%rs76, %rs75, %rs74;
	add.s64 	%rd719, %rd6, %rd717;
	st.local.u8 	[%rd719], %rs76;
	ld.local.u64 	%rd720, [%rd703+40];
	add.s64 	%rd721, %rd4, %rd720;
	ld.local.u8 	%rs77, [%rd721];
	ld.local.u8 	%rs78, [%rd706+5];
	xor.b16  	%rs79, %rs78, %rs77;
	add.s64 	%rd722, %rd6, %rd720;
	st.local.u8 	[%rd722], %rs79;
	ld.local.u64 	%rd723, [%rd703+48];
	add.s64 	%rd724, %rd4, %rd723;
	ld.local.u8 	%rs80, [%rd724];
	ld.local.u8 	%rs81, [%rd706+6];
	xor.b16  	%rs82, %rs81, %rs80;
	add.s64 	%rd725, %rd6, %rd723;
	st.local.u8 	[%rd725], %rs82;
	ld.local.u64 	%rd726, [%rd703+56];
	add.s64 	%rd727, %rd4, %rd726;
	ld.local.u8 	%rs83, [%rd727];
	ld.local.u8 	%rs84, [%rd706+7];
	xor.b16  	%rs85, %rs84, %rs83;
	add.s64 	%rd728, %rd6, %rd726;
	st.local.u8 	[%rd728], %rs85;
	ld.local.u64 	%rd729, [%rd703+64];
	add.s64 	%rd730, %rd4, %rd729;
	ld.local.u8 	%rs86, [%rd730];
	ld.local.u8 	%rs87, [%rd706+8];
	xor.b16  	%rs88, %rs87, %rs86;
	add.s64 	%rd731, %rd6, %rd729;
	st.local.u8 	[%rd731], %rs88;
	ld.local.u64 	%rd732, [%rd703+72];
	add.s64 	%rd733, %rd4, %rd732;
	ld.local.u8 	%rs89, [%rd733];
	ld.local.u8 	%rs90, [%rd706+9];
	xor.b16  	%rs91, %rs90, %rs89;
	add.s64 	%rd734, %rd6, %rd732;
	st.local.u8 	[%rd734], %rs91;
	ld.local.u64 	%rd735, [%rd703+80];
	add.s64 	%rd736, %rd4, %rd735;
	ld.local.u8 	%rs92, [%rd736];
	ld.local.u8 	%rs93, [%rd706+10];
	xor.b16  	%rs94, %rs93, %rs92;
	add.s64 	%rd737, %rd6, %rd735;
	st.local.u8 	[%rd737], %rs94;
	ld.local.u64 	%rd738, [%rd703+88];
	add.s64 	%rd739, %rd4, %rd738;
	ld.local.u8 	%rs95, [%rd739];
	ld.local.u8 	%rs96, [%rd706+11];
	xor.b16  	%rs97, %rs96, %rs95;
	add.s64 	%rd740, %rd6, %rd738;
	st.local.u8 	[%rd740], %rs97;
	ld.local.u64 	%rd741, [%rd703+96];
	add.s64 	%rd742, %rd4, %rd741;
	ld.local.u8 	%rs98, [%rd742];
	ld.local.u8 	%rs99, [%rd706+12];
	xor.b16  	%rs100, %rs99, %rs98;
	add.s64 	%rd743, %rd6, %rd741;
	st.local.u8 	[%rd743], %rs100;
	ld.local.u64 	%rd744, [%rd703+104];
	add.s64 	%rd745, %rd4, %rd744;
	ld.local.u8 	%rs101, [%rd745];
	ld.local.u8 	%rs102, [%rd706+13];
	xor.b16  	%rs103, %rs102, %rs101;
	add.s64 	%rd746, %rd6, %rd744;
	st.local.u8 	[%rd746], %rs103;
	ld.local.u64 	%rd747, [%rd703+112];
	add.s64 	%rd748, %rd4, %rd747;
	ld.local.u8 	%rs104, [%rd748];
	ld.local.u8 	%rs105, [%rd706+14];
	xor.b16  	%rs106, %rs105, %rs104;
	add.s64 	%rd749, %rd6, %rd747;
	st.local.u8 	[%rd749], %rs106;
	ld.local.u64 	%rd750, [%rd703+120];
	add.s64 	%rd751, %rd4, %rd750;
	ld.local.u8 	%rs107, [%rd751];
	ld.local.u8 	%rs108, [%rd706+15];
	xor.b16  	%rs109, %rs108, %rs107;
	add.s64 	%rd752, %rd6, %rd750;
	st.local.u8 	[%rd752], %rs109;
	add.s64 	%rd1637, %rd1637, 16;
	setp.ne.s64 	%p147, %rd1637, %rd1639;
	@%p147 bra 	$L__BB0_161;
$L__BB0_162:
	and.b32  	%r627, %r358, 15;
	setp.eq.s32 	%p148, %r627, 0;
	@%p148 bra 	$L__BB0_171;
	and.b64  	%rd753, %rd23, 15;
	add.s64 	%rd754, %rd753, -1;
	setp.lt.u64 	%p149, %rd754, 7;
	@%p149 bra 	$L__BB0_165;
	shl.b64 	%rd755, %rd1639, 3;
	add.s64 	%rd756, %rd3, %rd755;
	ld.local.u64 	%rd757, [%rd756];
	add.s64 	%rd758, %rd4, %rd757;
	ld.local.u8 	%rs110, [%rd758];
	add.s64 	%rd759, %rd5, %rd1639;
	ld.local.u8 	%rs111, [%rd759];
	xor.b16  	%rs112, %rs111, %rs110;
	add.s64 	%rd760, %rd6, %rd757;
	st.local.u8 	[%rd760], %rs112;
	ld.local.u64 	%rd761, [%rd756+8];
	add.s64 	%rd762, %rd4, %rd761;
	ld.local.u8 	%rs113, [%rd762];
	ld.local.u8 	%rs114, [%rd759+1];
	xor.b16  	%rs115, %rs114, %rs113;
	add.s64 	%rd763, %rd6, %rd761;
	st.local.u8 	[%rd763], %rs115;
	ld.local.u64 	%rd764, [%rd756+16];
	add.s64 	%rd765, %rd4, %rd764;
	ld.local.u8 	%rs116, [%rd765];
	ld.local.u8 	%rs117, [%rd759+2];
	xor.b16  	%rs118, %rs117, %rs116;
	add.s64 	%rd766, %rd6, %rd764;
	st.local.u8 	[%rd766], %rs118;
	ld.local.u64 	%rd767, [%rd756+24];
	add.s64 	%rd768, %rd4, %rd767;
	ld.local.u8 	%rs119, [%rd768];
	ld.local.u8 	%rs120, [%rd759+3];
	xor.b16  	%rs121, %rs120, %rs119;
	add.s64 	%rd769, %rd6, %rd767;
	st.local.u8 	[%rd769], %rs121;
	ld.local.u64 	%rd770, [%rd756+32];
	add.s64 	%rd771, %rd4, %rd770;
	ld.local.u8 	%rs122, [%rd771];
	ld.local.u8 	%rs123, [%rd759+4];
	xor.b16  	%rs124, %rs123, %rs122;
	add.s64 	%rd772, %rd6, %rd770;
	st.local.u8 	[%rd772], %rs124;
	ld.local.u64 	%rd773, [%rd756+40];
	add.s64 	%rd774, %rd4, %rd773;
	ld.local.u8 	%rs125, [%rd774];
	ld.local.u8 	%rs126, [%rd759+5];
	xor.b16  	%rs127, %rs126, %rs125;
	add.s64 	%rd775, %rd6, %rd773;
	st.local.u8 	[%rd775], %rs127;
	ld.local.u64 	%rd776, [%rd756+48];
	add.s64 	%rd777, %rd4, %rd776;
	ld.local.u8 	%rs128, [%rd777];
	ld.local.u8 	%rs129, [%rd759+6];
	xor.b16  	%rs130, %rs129, %rs128;
	add.s64 	%rd778, %rd6, %rd776;
	st.local.u8 	[%rd778], %rs130;
	ld.local.u64 	%rd779, [%rd756+56];
	add.s64 	%rd780, %rd4, %rd779;
	ld.local.u8 	%rs131, [%rd780];
	ld.local.u8 	%rs132, [%rd759+7];
	xor.b16  	%rs133, %rs132, %rs131;
	add.s64 	%rd781, %rd6, %rd779;
	st.local.u8 	[%rd781], %rs133;
	add.s64 	%rd1639, %rd1639, 8;
$L__BB0_165:
	and.b32  	%r628, %r358, 7;
	setp.eq.s32 	%p150, %r628, 0;
	@%p150 bra 	$L__BB0_171;
	and.b64  	%rd782, %rd23, 7;
	add.s64 	%rd783, %rd782, -1;
	setp.lt.u64 	%p151, %rd783, 3;
	@%p151 bra 	$L__BB0_168;
	shl.b64 	%rd784, %rd1639, 3;
	add.s64 	%rd785, %rd3, %rd784;
	ld.local.u64 	%rd786, [%rd785];
	add.s64 	%rd787, %rd4, %rd786;
	ld.local.u8 	%rs134, [%rd787];
	add.s64 	%rd788, %rd5, %rd1639;
	ld.local.u8 	%rs135, [%rd788];
	xor.b16  	%rs136, %rs135, %rs134;
	add.s64 	%rd789, %rd6, %rd786;
	st.local.u8 	[%rd789], %rs136;
	ld.local.u64 	%rd790, [%rd785+8];
	add.s64 	%rd791, %rd4, %rd790;
	ld.local.u8 	%rs137, [%rd791];
	ld.local.u8 	%rs138, [%rd788+1];
	xor.b16  	%rs139, %rs138, %rs137;
	add.s64 	%rd792, %rd6, %rd790;
	st.local.u8 	[%rd792], %rs139;
	ld.local.u64 	%rd793, [%rd785+16];
	add.s64 	%rd794, %rd4, %rd793;
	ld.local.u8 	%rs140, [%rd794];
	ld.local.u8 	%rs141, [%rd788+2];
	xor.b16  	%rs142, %rs141, %rs140;
	add.s64 	%rd795, %rd6, %rd793;
	st.local.u8 	[%rd795], %rs142;
	ld.local.u64 	%rd796, [%rd785+24];
	add.s64 	%rd797, %rd4, %rd796;
	ld.local.u8 	%rs143, [%rd797];
	ld.local.u8 	%rs144, [%rd788+3];
	xor.b16  	%rs145, %rs144, %rs143;
	add.s64 	%rd798, %rd6, %rd796;
	st.local.u8 	[%rd798], %rs145;
	add.s64 	%rd1639, %rd1639, 4;
$L__BB0_168:
	and.b32  	%r629, %r358, 3;
	setp.eq.s32 	%p152, %r629, 0;
	@%p152 bra 	$L__BB0_171;
	and.b64  	%rd118, %rd23, 3;
	mov.b64 	%rd1642, 0;
$L__BB0_170:
	.pragma "nounroll";
	shl.b64 	%rd800, %rd1639, 3;
	add.s64 	%rd801, %rd3, %rd800;
	ld.local.u64 	%rd802, [%rd801];
	add.s64 	%rd803, %rd4, %rd802;
	ld.local.u8 	%rs146, [%rd803];
	add.s64 	%rd804, %rd5, %rd1639;
	ld.local.u8 	%rs147, [%rd804];
	xor.b16  	%rs148, %rs147, %rs146;
	add.s64 	%rd805, %rd6, %rd802;
	st.local.u8 	[%rd805], %rs148;
	add.s64 	%rd1639, %rd1639, 1;
	add.s64 	%rd1642, %rd1642, 1;
	setp.ne.s64 	%p153, %rd1642, %rd118;
	@%p153 bra 	$L__BB0_170;
$L__BB0_171:
	setp.eq.s32 	%p154, %r1231, 0;
	setp.eq.s32 	%p155, %r361, 0;
	or.pred  	%p1, %p155, %p154;
	not.pred 	%p156, %p1;
	@%p156 bra 	$L__BB0_215;
	setp.eq.s32 	%p157, %r358, 0;
	mov.f32 	%f2190, %f2181;
	@%p157 bra 	$L__BB0_214;
	add.s64 	%rd807, %rd23, -1;
	setp.lt.u64 	%p158, %rd807, 3;
	mov.b64 	%rd1645, 0;
	mov.f32 	%f2190, %f2181;
	@%p158 bra 	$L__BB0_204;
	and.b64  	%rd1645, %rd23, -4;
	mov.b64 	%rd1643, 0;
	mov.f32 	%f2190, %f2181;
$L__BB0_175:
	.pragma "nounroll";
	add.s64 	%rd125, %rd5, %rd1643;
	ld.local.u8 	%rs149, [%rd125];
	setp.ne.s16 	%p159, %rs149, 1;
	shl.b64 	%rd809, %rd1643, 2;
	add.s64 	%rd126, %rd7, %rd809;
	@%p159 bra 	$L__BB0_182;
	ld.local.f32 	%f54, [%rd126];
	setp.gt.f32 	%p160, %f54, 0f41F00000;
	mov.f32 	%f2188, %f54;
	@%p160 bra 	$L__BB0_179;
	setp.lt.f32 	%p161, %f54, 0fC1F00000;
	mov.f32 	%f2188, 0f00000000;
	@%p161 bra 	$L__BB0_179;
	add.f32 	%f774, %f54, 0f41F00000;
	mul.f32 	%f775, %f774, 0f4208851F;
	cvt.rzi.s32.f32 	%r630, %f775;
	min.s32 	%r631, %r630, 2047;
	max.s32 	%r632, %r631, 0;
	mul.wide.u32 	%rd810, %r632, 4;
	mov.u64 	%rd811, jaclog_table;
	add.s64 	%rd812, %rd811, %rd810;
	ld.const.f32 	%f2188, [%rd812];
$L__BB0_179:
	neg.f32 	%f776, %f54;
	setp.lt.f32 	%p163, %f54, 0fC1F00000;
	or.pred  	%p164, %p163, %p160;
	selp.f32 	%f2189, %f776, 0f00000000, %p163;
	@%p164 bra 	$L__BB0_181;
	mov.f32 	%f777, 0f41F00000;
	sub.f32 	%f778, %f777, %f54;
	mul.f32 	%f779, %f778, 0f4208851F;
	cvt.rzi.s32.f32 	%r633, %f779;
	min.s32 	%r634, %r633, 2047;
	max.s32 	%r635, %r634, 0;
	mul.wide.u32 	%rd813, %r635, 4;
	mov.u64 	%rd814, jaclog_table;
	add.s64 	%rd815, %rd814, %rd813;
	ld.const.f32 	%f2189, [%rd815];
$L__BB0_181:
	sub.f32 	%f780, %f2188, %f2189;
	add.f32 	%f2190, %f2190, %f780;
$L__BB0_182:
	ld.local.u8 	%rs150, [%rd125+1];
	setp.ne.s16 	%p165, %rs150, 1;
	@%p165 bra 	$L__BB0_189;
	ld.local.f32 	%f62, [%rd126+4];
	setp.gt.f32 	%p166, %f62, 0f41F00000;
	mov.f32 	%f2191, %f62;
	@%p166 bra 	$L__BB0_186;
	setp.lt.f32 	%p167, %f62, 0fC1F00000;
	mov.f32 	%f2191, 0f00000000;
	@%p167 bra 	$L__BB0_186;
	add.f32 	%f782, %f62, 0f41F00000;
	mul.f32 	%f783, %f782, 0f4208851F;
	cvt.rzi.s32.f32 	%r636, %f783;
	min.s32 	%r637, %r636, 2047;
	max.s32 	%r638, %r637, 0;
	mul.wide.u32 	%rd816, %r638, 4;
	mov.u64 	%rd817, jaclog_table;
	add.s64 	%rd818, %rd817, %rd816;
	ld.const.f32 	%f2191, [%rd818];
$L__BB0_186:
	neg.f32 	%f784, %f62;
	setp.lt.f32 	%p169, %f62, 0fC1F00000;
	or.pred  	%p170, %p169, %p166;
	selp.f32 	%f2192, %f784, 0f00000000, %p169;
	@%p170 bra 	$L__BB0_188;
	mov.f32 	%f785, 0f41F00000;
	sub.f32 	%f786, %f785, %f62;
	mul.f32 	%f787, %f786, 0f4208851F;
	cvt.rzi.s32.f32 	%r639, %f787;
	min.s32 	%r640, %r639, 2047;
	max.s32 	%r641, %r640, 0;
	mul.wide.u32 	%rd819, %r641, 4;
	mov.u64 	%rd820, jaclog_table;
	add.s64 	%rd821, %rd820, %rd819;
	ld.const.f32 	%f2192, [%rd821];
$L__BB0_188:
	sub.f32 	%f788, %f2191, %f2192;
	add.f32 	%f2190, %f2190, %f788;
$L__BB0_189:
	ld.local.u8 	%rs151, [%rd125+2];
	setp.ne.s16 	%p171, %rs151, 1;
	@%p171 bra 	$L__BB0_196;
	ld.local.f32 	%f70, [%rd126+8];
	setp.gt.f32 	%p172, %f70, 0f41F00000;
	mov.f32 	%f2194, %f70;
	@%p172 bra 	$L__BB0_193;
	setp.lt.f32 	%p173, %f70, 0fC1F00000;
	mov.f32 	%f2194, 0f00000000;
	@%p173 bra 	$L__BB0_193;
	add.f32 	%f790, %f70, 0f41F00000;
	mul.f32 	%f791, %f790, 0f4208851F;
	cvt.rzi.s32.f32 	%r642, %f791;
	min.s32 	%r643, %r642, 2047;
	max.s32 	%r644, %r643, 0;
	mul.wide.u32 	%rd822, %r644, 4;
	mov.u64 	%rd823, jaclog_table;
	add.s64 	%rd824, %rd823, %rd822;
	ld.const.f32 	%f2194, [%rd824];
$L__BB0_193:
	neg.f32 	%f792, %f70;
	setp.lt.f32 	%p175, %f70, 0fC1F00000;
	or.pred  	%p176, %p175, %p172;
	selp.f32 	%f2195, %f792, 0f00000000, %p175;
	@%p176 bra 	$L__BB0_195;
	mov.f32 	%f793, 0f41F00000;
	sub.f32 	%f794, %f793, %f70;
	mul.f32 	%f795, %f794, 0f4208851F;
	cvt.rzi.s32.f32 	%r645, %f795;
	min.s32 	%r646, %r645, 2047;
	max.s32 	%r647, %r646, 0;
	mul.wide.u32 	%rd825, %r647, 4;
	mov.u64 	%rd826, jaclog_table;
	add.s64 	%rd827, %rd826, %rd825;
	ld.const.f32 	%f2195, [%rd827];
$L__BB0_195:
	sub.f32 	%f796, %f2194, %f2195;
	add.f32 	%f2190, %f2190, %f796;
$L__BB0_196:
	ld.local.u8 	%rs152, [%rd125+3];
	setp.ne.s16 	%p177, %rs152, 1;
	@%p177 bra 	$L__BB0_203;
	ld.local.f32 	%f78, [%rd126+12];
	setp.gt.f32 	%p178, %f78, 0f41F00000;
	mov.f32 	%f2197, %f78;
	@%p178 bra 	$L__BB0_200;
	setp.lt.f32 	%p179, %f78, 0fC1F00000;
	mov.f32 	%f2197, 0f00000000;
	@%p179 bra 	$L__BB0_200;
	add.f32 	%f798, %f78, 0f41F00000;
	mul.f32 	%f799, %f798, 0f4208851F;
	cvt.rzi.s32.f32 	%r648, %f799;
	min.s32 	%r649, %r648, 2047;
	max.s32 	%r650, %r649, 0;
	mul.wide.u32 	%rd828, %r650, 4;
	mov.u64 	%rd829, jaclog_table;
	add.s64 	%rd830, %rd829, %rd828;
	ld.const.f32 	%f2197, [%rd830];
$L__BB0_200:
	neg.f32 	%f800, %f78;
	setp.lt.f32 	%p181, %f78, 0fC1F00000;
	or.pred  	%p182, %p181, %p178;
	selp.f32 	%f2198, %f800, 0f00000000, %p181;
	@%p182 bra 	$L__BB0_202;
	mov.f32 	%f801, 0f41F00000;
	sub.f32 	%f802, %f801, %f78;
	mul.f32 	%f803, %f802, 0f4208851F;
	cvt.rzi.s32.f32 	%r651, %f803;
	min.s32 	%r652, %r651, 2047;
	max.s32 	%r653, %r652, 0;
	mul.wide.u32 	%rd831, %r653, 4;
	mov.u64 	%rd832, jaclog_table;
	add.s64 	%rd833, %rd832, %rd831;
	ld.const.f32 	%f2198, [%rd833];
$L__BB0_202:
	sub.f32 	%f804, %f2197, %f2198;
	add.f32 	%f2190, %f2190, %f804;
$L__BB0_203:
	add.s64 	%rd1643, %rd1643, 4;
	setp.ne.s64 	%p183, %rd1643, %rd1645;
	@%p183 bra 	$L__BB0_175;
$L__BB0_204:
	and.b32  	%r654, %r358, 3;
	setp.eq.s32 	%p184, %r654, 0;
	@%p184 bra 	$L__BB0_214;
	and.b64  	%rd129, %rd23, 3;
	mov.b64 	%rd1646, 0;
$L__BB0_206:
	.pragma "nounroll";
	add.s64 	%rd835, %rd5, %rd1645;
	ld.local.u8 	%rs153, [%rd835];
	setp.ne.s16 	%p185, %rs153, 1;
	@%p185 bra 	$L__BB0_213;
	shl.b64 	%rd836, %rd1645, 2;
	add.s64 	%rd837, %rd7, %rd836;
	ld.local.f32 	%f89, [%rd837];
	setp.gt.f32 	%p186, %f89, 0f41F00000;
	mov.f32 	%f2203, %f89;
	@%p186 bra 	$L__BB0_210;
	setp.lt.f32 	%p187, %f89, 0fC1F00000;
	mov.f32 	%f2203, 0f00000000;
	@%p187 bra 	$L__BB0_210;
	add.f32 	%f806, %f89, 0f41F00000;
	mul.f32 	%f807, %f806, 0f4208851F;
	cvt.rzi.s32.f32 	%r655, %f807;
	min.s32 	%r656, %r655, 2047;
	max.s32 	%r657, %r656, 0;
	mul.wide.u32 	%rd838, %r657, 4;
	mov.u64 	%rd839, jaclog_table;
	add.s64 	%rd840, %rd839, %rd838;
	ld.const.f32 	%f2203, [%rd840];
$L__BB0_210:
	neg.f32 	%f808, %f89;
	setp.lt.f32 	%p189, %f89, 0fC1F00000;
	or.pred  	%p190, %p189, %p186;
	selp.f32 	%f2204, %f808, 0f00000000, %p189;
	@%p190 bra 	$L__BB0_212;
	mov.f32 	%f809, 0f41F00000;
	sub.f32 	%f810, %f809, %f89;
	mul.f32 	%f811, %f810, 0f4208851F;
	cvt.rzi.s32.f32 	%r658, %f811;
	min.s32 	%r659, %r658, 2047;
	max.s32 	%r660, %r659, 0;
	mul.wide.u32 	%rd841, %r660, 4;
	mov.u64 	%rd842, jaclog_table;
	add.s64 	%rd843, %rd842, %rd841;
	ld.const.f32 	%f2204, [%rd843];
$L__BB0_212:
	sub.f32 	%f812, %f2203, %f2204;
	add.f32 	%f2190, %f2190, %f812;
$L__BB0_213:
	add.s64 	%rd1645, %rd1645, 1;
	add.s64 	%rd1646, %rd1646, 1;
	setp.ne.s64 	%p191, %rd1646, %rd129;
	@%p191 bra 	$L__BB0_206;
$L__BB0_214:
	fma.rn.f32 	%f813, %f2190, 0fBBBB989D, 0f3F000000;
	cvt.sat.f32.f32 	%f814, %f813;
	mov.f32 	%f815, 0f4B400001;
	mov.f32 	%f816, 0f437C0000;
	fma.rm.f32 	%f817, %f814, %f816, %f815;
	add.f32 	%f818, %f817, 0fCB40007F;
	neg.f32 	%f819, %f818;
	fma.rn.f32 	%f820, %f2190, 0fBFB8AA3B, %f819;
	fma.rn.f32 	%f821, %f2190, 0fB2A57060, %f820;
	mov.b32 	%r661, %f817;
	shl.b32 	%r662, %r661, 23;
	mov.b32 	%f822, %r662;
	ex2.approx.ftz.f32 	%f823, %f821;
	mul.f32 	%f824, %f823, %f822;
	sub.f32 	%f2293, %f2293, %f824;
$L__BB0_215:
	cvt.s64.s32 	%rd134, %r57;
	setp.eq.s32 	%p192, %r57, 0;
	@%p192 bra 	$L__BB0_233;
	setp.eq.s32 	%p193, %r358, 0;
	mov.f32 	%f2218, %f2181;
	@%p193 bra 	$L__BB0_275;
	max.u64 	%rd135, %rd134, 1;
	and.b32  	%r82, %r358, 15;
	and.b32  	%r83, %r358, 7;
	and.b64  	%rd136, %rd23, -16;
	add.s32 	%r84, %r82, -1;
	and.b32  	%r85, %r358, 3;
	add.s32 	%r86, %r83, -1;
	mov.b64 	%rd138, 0;
	bra.uni 	$L__BB0_219;
$L__BB0_218:
	add.s64 	%rd138, %rd138, 1;
	setp.eq.s64 	%p204, %rd138, %rd135;
	@%p204 bra 	$L__BB0_233;
$L__BB0_219:
	setp.lt.u32 	%p194, %r358, 16;
	mul.lo.s64 	%rd139, %rd138, %rd23;
	mov.b16 	%rs591, 0;
	mov.b64 	%rd1650, 0;
	@%p194 bra 	$L__BB0_222;
	mov.b16 	%rs591, 0;
	mov.b64 	%rd1648, 0;
$L__BB0_221:
	.pragma "nounroll";
	add.s64 	%rd847, %rd6, %rd1648;
	ld.local.u8 	%rs157, [%rd847];
	add.s64 	%rd848, %rd1648, %rd139;
	add.s64 	%rd849, %rd2, %rd848;
	ld.global.u8 	%rs158, [%rd849];
	mul.lo.s16 	%rs159, %rs158, %rs157;
	xor.b16  	%rs160, %rs159, %rs591;
	ld.local.u8 	%rs161, [%rd847+1];
	ld.global.u8 	%rs162, [%rd849+1];
	mul.lo.s16 	%rs163, %rs162, %rs161;
	xor.b16  	%rs164, %rs163, %rs160;
	ld.local.u8 	%rs165, [%rd847+2];
	ld.global.u8 	%rs166, [%rd849+2];
	mul.lo.s16 	%rs167, %rs166, %rs165;
	xor.b16  	%rs168, %rs167, %rs164;
	ld.local.u8 	%rs169, [%rd847+3];
	ld.global.u8 	%rs170, [%rd849+3];
	mul.lo.s16 	%rs171, %rs170, %rs169;
	xor.b16  	%rs172, %rs171, %rs168;
	ld.local.u8 	%rs173, [%rd847+4];
	ld.global.u8 	%rs174, [%rd849+4];
	mul.lo.s16 	%rs175, %rs174, %rs173;
	xor.b16  	%rs176, %rs175, %rs172;
	ld.local.u8 	%rs177, [%rd847+5];
	ld.global.u8 	%rs178, [%rd849+5];
	mul.lo.s16 	%rs179, %rs178, %rs177;
	xor.b16  	%rs180, %rs179, %rs176;
	ld.local.u8 	%rs181, [%rd847+6];
	ld.global.u8 	%rs182, [%rd849+6];
	mul.lo.s16 	%rs183, %rs182, %rs181;
	xor.b16  	%rs184, %rs183, %rs180;
	ld.local.u8 	%rs185, [%rd847+7];
	ld.global.u8 	%rs186, [%rd849+7];
	mul.lo.s16 	%rs187, %rs186, %rs185;
	xor.b16  	%rs188, %rs187, %rs184;
	ld.local.u8 	%rs189, [%rd847+8];
	ld.global.u8 	%rs190, [%rd849+8];
	mul.lo.s16 	%rs191, %rs190, %rs189;
	xor.b16  	%rs192, %rs191, %rs188;
	ld.local.u8 	%rs193, [%rd847+9];
	ld.global.u8 	%rs194, [%rd849+9];
	mul.lo.s16 	%rs195, %rs194, %rs193;
	xor.b16  	%rs196, %rs195, %rs192;
	ld.local.u8 	%rs197, [%rd847+10];
	ld.global.u8 	%rs198, [%rd849+10];
	mul.lo.s16 	%rs199, %rs198, %rs197;
	xor.b16  	%rs200, %rs199, %rs196;
	ld.local.u8 	%rs201, [%rd847+11];
	ld.global.u8 	%rs202, [%rd849+11];
	mul.lo.s16 	%rs203, %rs202, %rs201;
	xor.b16  	%rs204, %rs203, %rs200;
	ld.local.u8 	%rs205, [%rd847+12];
	ld.global.u8 	%rs206, [%rd849+12];
	mul.lo.s16 	%rs207, %rs206, %rs205;
	xor.b16  	%rs208, %rs207, %rs204;
	ld.local.u8 	%rs209, [%rd847+13];
	ld.global.u8 	%rs210, [%rd849+13];
	mul.lo.s16 	%rs211, %rs210, %rs209;
	xor.b16  	%rs212, %rs211, %rs208;
	ld.local.u8 	%rs213, [%rd847+14];
	ld.global.u8 	%rs214, [%rd849+14];
	mul.lo.s16 	%rs215, %rs214, %rs213;
	xor.b16  	%rs216, %rs215, %rs212;
	ld.local.u8 	%rs217, [%rd847+15];
	ld.global.u8 	%rs218, [%rd849+15];
	mul.lo.s16 	%rs219, %rs218, %rs217;
	xor.b16  	%rs591, %rs219, %rs216;
	add.s64 	%rd1648, %rd1648, 16;
	setp.ne.s64 	%p195, %rd1648, %rd136;
	mov.u64 	%rd1650, %rd136;
	@%p195 bra 	$L__BB0_221;
$L__BB0_222:
	setp.eq.s32 	%p196, %r82, 0;
	@%p196 bra 	$L__BB0_232;
	setp.lt.u32 	%p197, %r84, 7;
	@%p197 bra 	$L__BB0_225;
	add.s64 	%rd850, %rd6, %rd1650;
	ld.local.u8 	%rs221, [%rd850];
	add.s64 	%rd851, %rd1650, %rd139;
	add.s64 	%rd852, %rd2, %rd851;
	ld.global.u8 	%rs222, [%rd852];
	mul.lo.s16 	%rs223, %rs222, %rs221;
	ld.local.u8 	%rs224, [%rd850+1];
	ld.global.u8 	%rs225, [%rd852+1];
	mul.lo.s16 	%rs226, %rs225, %rs224;
	xor.b16  	%rs227, %rs223, %rs226;
	ld.local.u8 	%rs228, [%rd850+2];
	ld.global.u8 	%rs229, [%rd852+2];
	mul.lo.s16 	%rs230, %rs229, %rs228;
	xor.b16  	%rs231, %rs227, %rs230;
	ld.local.u8 	%rs232, [%rd850+3];
	ld.global.u8 	%rs233, [%rd852+3];
	mul.lo.s16 	%rs234, %rs233, %rs232;
	xor.b16  	%rs235, %rs231, %rs234;
	ld.local.u8 	%rs236, [%rd850+4];
	ld.global.u8 	%rs237, [%rd852+4];
	mul.lo.s16 	%rs238, %rs237, %rs236;
	xor.b16  	%rs239, %rs235, %rs238;
	ld.local.u8 	%rs240, [%rd850+5];
	ld.global.u8 	%rs241, [%rd852+5];
	mul.lo.s16 	%rs242, %rs241, %rs240;
	xor.b16  	%rs243, %rs239, %rs242;
	ld.local.u8 	%rs244, [%rd850+6];
	ld.global.u8 	%rs245, [%rd852+6];
	mul.lo.s16 	%rs246, %rs245, %rs244;
	xor.b16  	%rs247, %rs243, %rs246;
	ld.local.u8 	%rs248, [%rd850+7];
	ld.global.u8 	%rs249, [%rd852+7];
	mul.lo.s16 	%rs250, %rs249, %rs248;
	xor.b16  	%rs251, %rs247, %rs250;
	xor.b16  	%rs591, %rs251, %rs591;
	add.s64 	%rd1650, %rd1650, 8;
$L__BB0_225:
	setp.eq.s32 	%p198, %r83, 0;
	@%p198 bra 	$L__BB0_232;
	setp.lt.u32 	%p199, %r86, 3;
	@%p199 bra 	$L__BB0_228;
	add.s64 	%rd853, %rd6, %rd1650;
	ld.local.u8 	%rs253, [%rd853];
	add.s64 	%rd854, %rd1650, %rd139;
	add.s64 	%rd855, %rd2, %rd854;
	ld.global.u8 	%rs254, [%rd855];
	mul.lo.s16 	%rs255, %rs254, %rs253;
	ld.local.u8 	%rs256, [%rd853+1];
	ld.global.u8 	%rs257, [%rd855+1];
	mul.lo.s16 	%rs258, %rs257, %rs256;
	xor.b16  	%rs259, %rs255, %rs258;
	ld.local.u8 	%rs260, [%rd853+2];
	ld.global.u8 	%rs261, [%rd855+2];
	mul.lo.s16 	%rs262, %rs261, %rs260;
	xor.b16  	%rs263, %rs259, %rs262;
	ld.local.u8 	%rs264, [%rd853+3];
	ld.global.u8 	%rs265, [%rd855+3];
	mul.lo.s16 	%rs266, %rs265, %rs264;
	xor.b16  	%rs267, %rs263, %rs266;
	xor.b16  	%rs591, %rs267, %rs591;
	add.s64 	%rd1650, %rd1650, 4;
$L__BB0_228:
	setp.eq.s32 	%p200, %r85, 0;
	@%p200 bra 	$L__BB0_232;
	setp.eq.s32 	%p201, %r85, 1;
	add.s64 	%rd148, %rd6, %rd1650;
	ld.local.u8 	%rs268, [%rd148];
	add.s64 	%rd856, %rd1650, %rd139;
	add.s64 	%rd149, %rd2, %rd856;
	ld.global.u8 	%rs269, [%rd149];
	mul.lo.s16 	%rs270, %rs269, %rs268;
	xor.b16  	%rs591, %rs270, %rs591;
	@%p201 bra 	$L__BB0_232;
	setp.eq.s32 	%p202, %r85, 2;
	ld.local.u8 	%rs271, [%rd148+1];
	ld.global.u8 	%rs272, [%rd149+1];
	mul.lo.s16 	%rs273, %rs272, %rs271;
	xor.b16  	%rs591, %rs273, %rs591;
	@%p202 bra 	$L__BB0_232;
	ld.local.u8 	%rs274, [%rd148+2];
	ld.global.u8 	%rs275, [%rd149+2];
	mul.lo.s16 	%rs276, %rs275, %rs274;
	xor.b16  	%rs591, %rs276, %rs591;
$L__BB0_232:
	and.b16  	%rs277, %rs591, 255;
	setp.eq.s16 	%p203, %rs277, 1;
	mov.b64 	%rd1739, 0;
	@%p203 bra 	$L__BB0_292;
	bra.uni 	$L__BB0_218;
$L__BB0_233:
	setp.eq.s32 	%p205, %r358, 0;
	mov.f32 	%f2218, %f2181;
	@%p205 bra 	$L__BB0_275;
	add.s64 	%rd859, %rd23, -1;
	setp.lt.u64 	%p206, %rd859, 3;
	mov.b64 	%rd1652, 0;
	mov.f32 	%f2218, %f2181;
	@%p206 bra 	$L__BB0_265;
	and.b64  	%rd1652, %rd23, -4;
	mov.b64 	%rd1655, 0;
	mov.f32 	%f2218, %f2181;
$L__BB0_236:
	.pragma "nounroll";
	add.s64 	%rd158, %rd5, %rd1655;
	ld.local.u8 	%rs278, [%rd158];
	setp.ne.s16 	%p207, %rs278, 1;
	shl.b64 	%rd861, %rd1655, 2;
	add.s64 	%rd159, %rd7, %rd861;
	@%p207 bra 	$L__BB0_243;
	ld.local.f32 	%f113, [%rd159];
	setp.gt.f32 	%p208, %f113, 0f41F00000;
	mov.f32 	%f2216, %f113;
	@%p208 bra 	$L__BB0_240;
	setp.lt.f32 	%p209, %f113, 0fC1F00000;
	mov.f32 	%f2216, 0f00000000;
	@%p209 bra 	$L__BB0_240;
	add.f32 	%f827, %f113, 0f41F00000;
	mul.f32 	%f828, %f827, 0f4208851F;
	cvt.rzi.s32.f32 	%r663, %f828;
	min.s32 	%r664, %r663, 2047;
	max.s32 	%r665, %r664, 0;
	mul.wide.u32 	%rd862, %r665, 4;
	mov.u64 	%rd863, jaclog_table;
	add.s64 	%rd864, %rd863, %rd862;
	ld.const.f32 	%f2216, [%rd864];
$L__BB0_240:
	neg.f32 	%f829, %f113;
	setp.lt.f32 	%p211, %f113, 0fC1F00000;
	or.pred  	%p212, %p211, %p208;
	selp.f32 	%f2217, %f829, 0f00000000, %p211;
	@%p212 bra 	$L__BB0_242;
	mov.f32 	%f830, 0f41F00000;
	sub.f32 	%f831, %f830, %f113;
	mul.f32 	%f832, %f831, 0f4208851F;
	cvt.rzi.s32.f32 	%r666, %f832;
	min.s32 	%r667, %r666, 2047;
	max.s32 	%r668, %r667, 0;
	mul.wide.u32 	%rd865, %r668, 4;
	mov.u64 	%rd866, jaclog_table;
	add.s64 	%rd867, %rd866, %rd865;
	ld.const.f32 	%f2217, [%rd867];
$L__BB0_242:
	sub.f32 	%f833, %f2216, %f2217;
	add.f32 	%f2218, %f2218, %f833;
$L__BB0_243:
	ld.local.u8 	%rs279, [%rd158+1];
	setp.ne.s16 	%p213, %rs279, 1;
	@%p213 bra 	$L__BB0_250;
	ld.local.f32 	%f121, [%rd159+4];
	setp.gt.f32 	%p214, %f121, 0f41F00000;
	mov.f32 	%f2219, %f121;
	@%p214 bra 	$L__BB0_247;
	setp.lt.f32 	%p215, %f121, 0fC1F00000;
	mov.f32 	%f2219, 0f00000000;
	@%p215 bra 	$L__BB0_247;
	add.f32 	%f835, %f121, 0f41F00000;
	mul.f32 	%f836, %f835, 0f4208851F;
	cvt.rzi.s32.f32 	%r669, %f836;
	min.s32 	%r670, %r669, 2047;
	max.s32 	%r671, %r670, 0;
	mul.wide.u32 	%rd868, %r671, 4;
	mov.u64 	%rd869, jaclog_table;
	add.s64 	%rd870, %rd869, %rd868;
	ld.const.f32 	%f2219, [%rd870];
$L__BB0_247:
	neg.f32 	%f837, %f121;
	setp.lt.f32 	%p217, %f121, 0fC1F00000;
	or.pred  	%p218, %p217, %p214;
	selp.f32 	%f2220, %f837, 0f00000000, %p217;
	@%p218 bra 	$L__BB0_249;
	mov.f32 	%f838, 0f41F00000;
	sub.f32 	%f839, %f838, %f121;
	mul.f32 	%f840, %f839, 0f4208851F;
	cvt.rzi.s32.f32 	%r672, %f840;
	min.s32 	%r673, %r672, 2047;
	max.s32 	%r674, %r673, 0;
	mul.wide.u32 	%rd871, %r674, 4;
	mov.u64 	%rd872, jaclog_table;
	add.s64 	%rd873, %rd872, %rd871;
	ld.const.f32 	%f2220, [%rd873];
$L__BB0_249:
	sub.f32 	%f841, %f2219, %f2220;
	add.f32 	%f2218, %f2218, %f841;
$L__BB0_250:
	ld.local.u8 	%rs280, [%rd158+2];
	setp.ne.s16 	%p219, %rs280, 1;
	@%p219 bra 	$L__BB0_257;
	ld.local.f32 	%f129, [%rd159+8];
	setp.gt.f32 	%p220, %f129, 0f41F00000;
	mov.f32 	%f2222, %f129;
	@%p220 bra 	$L__BB0_254;
	setp.lt.f32 	%p221, %f129, 0fC1F00000;
	mov.f32 	%f2222, 0f00000000;
	@%p221 bra 	$L__BB0_254;
	add.f32 	%f843, %f129, 0f41F00000;
	mul.f32 	%f844, %f843, 0f4208851F;
	cvt.rzi.s32.f32 	%r675, %f844;
	min.s32 	%r676, %r675, 2047;
	max.s32 	%r677, %r676, 0;
	mul.wide.u32 	%rd874, %r677, 4;
	mov.u64 	%rd875, jaclog_table;
	add.s64 	%rd876, %rd875, %rd874;
	ld.const.f32 	%f2222, [%rd876];
$L__BB0_254:
	neg.f32 	%f845, %f129;
	setp.lt.f32 	%p223, %f129, 0fC1F00000;
	or.pred  	%p224, %p223, %p220;
	selp.f32 	%f2223, %f845, 0f00000000, %p223;
	@%p224 bra 	$L__BB0_256;
	mov.f32 	%f846, 0f41F00000;
	sub.f32 	%f847, %f846, %f129;
	mul.f32 	%f848, %f847, 0f4208851F;
	cvt.rzi.s32.f32 	%r678, %f848;
	min.s32 	%r679, %r678, 2047;
	max.s32 	%r680, %r679, 0;
	mul.wide.u32 	%rd877, %r680, 4;
	mov.u64 	%rd878, jaclog_table;
	add.s64 	%rd879, %rd878, %rd877;
	ld.const.f32 	%f2223, [%rd879];
$L__BB0_256:
	sub.f32 	%f849, %f2222, %f2223;
	add.f32 	%f2218, %f2218, %f849;
$L__BB0_257:
	ld.local.u8 	%rs281, [%rd158+3];
	setp.ne.s16 	%p225, %rs281, 1;
	@%p225 bra 	$L__BB0_264;
	ld.local.f32 	%f137, [%rd159+12];
	setp.gt.f32 	%p226, %f137, 0f41F00000;
	mov.f32 	%f2225, %f137;
	@%p226 bra 	$L__BB0_261;
	setp.lt.f32 	%p227, %f137, 0fC1F00000;
	mov.f32 	%f2225, 0f00000000;
	@%p227 bra 	$L__BB0_261;
	add.f32 	%f851, %f137, 0f41F00000;
	mul.f32 	%f852, %f851, 0f4208851F;
	cvt.rzi.s32.f32 	%r681, %f852;
	min.s32 	%r682, %r681, 2047;
	max.s32 	%r683, %r682, 0;
	mul.wide.u32 	%rd880, %r683, 4;
	mov.u64 	%rd881, jaclog_table;
	add.s64 	%rd882, %rd881, %rd880;
	ld.const.f32 	%f2225, [%rd882];
$L__BB0_261:
	neg.f32 	%f853, %f137;
	setp.lt.f32 	%p229, %f137, 0fC1F00000;
	or.pred  	%p230, %p229, %p226;
	selp.f32 	%f2226, %f853, 0f00000000, %p229;
	@%p230 bra 	$L__BB0_263;
	mov.f32 	%f854, 0f41F00000;
	sub.f32 	%f855, %f854, %f137;
	mul.f32 	%f856, %f855, 0f4208851F;
	cvt.rzi.s32.f32 	%r684, %f856;
	min.s32 	%r685, %r684, 2047;
	max.s32 	%r686, %r685, 0;
	mul.wide.u32 	%rd883, %r686, 4;
	mov.u64 	%rd884, jaclog_table;
	add.s64 	%rd885, %rd884, %rd883;
	ld.const.f32 	%f2226, [%rd885];
$L__BB0_263:
	sub.f32 	%f857, %f2225, %f2226;
	add.f32 	%f2218, %f2218, %f857;
$L__BB0_264:
	add.s64 	%rd1655, %rd1655, 4;
	setp.eq.s64 	%p231, %rd1655, %rd1652;
	@%p231 bra 	$L__BB0_265;
	bra.uni 	$L__BB0_236;
$L__BB0_265:
	and.b32  	%r687, %r358, 3;
	setp.eq.s32 	%p232, %r687, 0;
	@%p232 bra 	$L__BB0_275;
	and.b64  	%rd151, %rd23, 3;
	mov.b64 	%rd1654, 0;
$L__BB0_267:
	.pragma "nounroll";
	add.s64 	%rd887, %rd5, %rd1652;
	ld.local.u8 	%rs282, [%rd887];
	setp.ne.s16 	%p233, %rs282, 1;
	@%p233 bra 	$L__BB0_274;
	shl.b64 	%rd888, %rd1652, 2;
	add.s64 	%rd889, %rd7, %rd888;
	ld.local.f32 	%f103, [%rd889];
	setp.gt.f32 	%p234, %f103, 0f41F00000;
	mov.f32 	%f2211, %f103;
	@%p234 bra 	$L__BB0_271;
	setp.lt.f32 	%p235, %f103, 0fC1F00000;
	mov.f32 	%f2211, 0f00000000;
	@%p235 bra 	$L__BB0_271;
	add.f32 	%f859, %f103, 0f41F00000;
	mul.f32 	%f860, %f859, 0f4208851F;
	cvt.rzi.s32.f32 	%r688, %f860;
	min.s32 	%r689, %r688, 2047;
	max.s32 	%r690, %r689, 0;
	mul.wide.u32 	%rd890, %r690, 4;
	mov.u64 	%rd891, jaclog_table;
	add.s64 	%rd892, %rd891, %rd890;
	ld.const.f32 	%f2211, [%rd892];
$L__BB0_271:
	neg.f32 	%f861, %f103;
	setp.lt.f32 	%p237, %f103, 0fC1F00000;
	or.pred  	%p238, %p237, %p234;
	selp.f32 	%f2212, %f861, 0f00000000, %p237;
	@%p238 bra 	$L__BB0_273;
	mov.f32 	%f862, 0f41F00000;
	sub.f32 	%f863, %f862, %f103;
	mul.f32 	%f864, %f863, 0f4208851F;
	cvt.rzi.s32.f32 	%r691, %f864;
	min.s32 	%r692, %r691, 2047;
	max.s32 	%r693, %r692, 0;
	mul.wide.u32 	%rd893, %r693, 4;
	mov.u64 	%rd894, jaclog_table;
	add.s64 	%rd895, %rd894, %rd893;
	ld.const.f32 	%f2212, [%rd895];
$L__BB0_273:
	sub.f32 	%f865, %f2211, %f2212;
	add.f32 	%f2218, %f2218, %f865;
$L__BB0_274:
	add.s64 	%rd1652, %rd1652, 1;
	add.s64 	%rd1654, %rd1654, 1;
	setp.ne.s64 	%p239, %rd1654, %rd151;
	@%p239 bra 	$L__BB0_267;
$L__BB0_275:
	setp.eq.s32 	%p240, %r358, 0;
	@%p240 bra 	$L__BB0_288;
	add.s64 	%rd897, %rd23, -1;
	setp.lt.u64 	%p241, %rd897, 15;
	mov.b64 	%rd1657, 0;
	@%p241 bra 	$L__BB0_279;
	and.b64  	%rd1657, %rd23, -16;
	mov.b64 	%rd1656, 0;
$L__BB0_278:
	.pragma "nounroll";
	add.s64 	%rd899, %rd6, %rd1656;
	ld.local.u8 	%rs283, [%rd899];
	cvt.rn.f32.u16 	%f866, %rs283;
	shl.b64 	%rd900, %rd1656, 2;
	add.s64 	%rd901, %rd11, %rd900;
	st.local.f32 	[%rd901], %f866;
	ld.local.u8 	%rs284, [%rd899+1];
	cvt.rn.f32.u16 	%f867, %rs284;
	st.local.f32 	[%rd901+4], %f867;
	ld.local.u8 	%rs285, [%rd899+2];
	cvt.rn.f32.u16 	%f868, %rs285;
	st.local.f32 	[%rd901+8], %f868;
	ld.local.u8 	%rs286, [%rd899+3];
	cvt.rn.f32.u16 	%f869, %rs286;
	st.local.f32 	[%rd901+12], %f869;
	ld.local.u8 	%rs287, [%rd899+4];
	cvt.rn.f32.u16 	%f870, %rs287;
	st.local.f32 	[%rd901+16], %f870;
	ld.local.u8 	%rs288, [%rd899+5];
	cvt.rn.f32.u16 	%f871, %rs288;
	st.local.f32 	[%rd901+20], %f871;
	ld.local.u8 	%rs289, [%rd899+6];
	cvt.rn.f32.u16 	%f872, %rs289;
	st.local.f32 	[%rd901+24], %f872;
	ld.local.u8 	%rs290, [%rd899+7];
	cvt.rn.f32.u16 	%f873, %rs290;
	st.local.f32 	[%rd901+28], %f873;
	ld.local.u8 	%rs291, [%rd899+8];
	cvt.rn.f32.u16 	%f874, %rs291;
	st.local.f32 	[%rd901+32], %f874;
	ld.local.u8 	%rs292, [%rd899+9];
	cvt.rn.f32.u16 	%f875, %rs292;
	st.local.f32 	[%rd901+36], %f875;
	ld.local.u8 	%rs293, [%rd899+10];
	cvt.rn.f32.u16 	%f876, %rs293;
	st.local.f32 	[%rd901+40], %f876;
	ld.local.u8 	%rs294, [%rd899+11];
	cvt.rn.f32.u16 	%f877, %rs294;
	st.local.f32 	[%rd901+44], %f877;
	ld.local.u8 	%rs295, [%rd899+12];
	cvt.rn.f32.u16 	%f878, %rs295;
	st.local.f32 	[%rd901+48], %f878;
	ld.local.u8 	%rs296, [%rd899+13];
	cvt.rn.f32.u16 	%f879, %rs296;
	st.local.f32 	[%rd901+52], %f879;
	ld.local.u8 	%rs297, [%rd899+14];
	cvt.rn.f32.u16 	%f880, %rs297;
	st.local.f32 	[%rd901+56], %f880;
	ld.local.u8 	%rs298, [%rd899+15];
	cvt.rn.f32.u16 	%f881, %rs298;
	st.local.f32 	[%rd901+60], %f881;
	add.s64 	%rd1656, %rd1656, 16;
	setp.ne.s64 	%p242, %rd1656, %rd1657;
	@%p242 bra 	$L__BB0_278;
$L__BB0_279:
	and.b32  	%r694, %r358, 15;
	setp.eq.s32 	%p243, %r694, 0;
	@%p243 bra 	$L__BB0_288;
	and.b64  	%rd902, %rd23, 15;
	add.s64 	%rd903, %rd902, -1;
	setp.lt.u64 	%p244, %rd903, 7;
	@%p244 bra 	$L__BB0_282;
	add.s64 	%rd904, %rd6, %rd1657;
	ld.local.u8 	%rs299, [%rd904];
	cvt.rn.f32.u16 	%f882, %rs299;
	shl.b64 	%rd905, %rd1657, 2;
	add.s64 	%rd906, %rd11, %rd905;
	st.local.f32 	[%rd906], %f882;
	ld.local.u8 	%rs300, [%rd904+1];
	cvt.rn.f32.u16 	%f883, %rs300;
	st.local.f32 	[%rd906+4], %f883;
	ld.local.u8 	%rs301, [%rd904+2];
	cvt.rn.f32.u16 	%f884, %rs301;
	st.local.f32 	[%rd906+8], %f884;
	ld.local.u8 	%rs302, [%rd904+3];
	cvt.rn.f32.u16 	%f885, %rs302;
	st.local.f32 	[%rd906+12], %f885;
	ld.local.u8 	%rs303, [%rd904+4];
	cvt.rn.f32.u16 	%f886, %rs303;
	st.local.f32 	[%rd906+16], %f886;
	ld.local.u8 	%rs304, [%rd904+5];
	cvt.rn.f32.u16 	%f887, %rs304;
	st.local.f32 	[%rd906+20], %f887;
	ld.local.u8 	%rs305, [%rd904+6];
	cvt.rn.f32.u16 	%f888, %rs305;
	st.local.f32 	[%rd906+24], %f888;
	ld.local.u8 	%rs306, [%rd904+7];
	cvt.rn.f32.u16 	%f889, %rs306;
	st.local.f32 	[%rd906+28], %f889;
	add.s64 	%rd1657, %rd1657, 8;
$L__BB0_282:
	and.b32  	%r695, %r358, 7;
	setp.eq.s32 	%p245, %r695, 0;
	@%p245 bra 	$L__BB0_288;
	and.b64  	%rd907, %rd23, 7;
	add.s64 	%rd908, %rd907, -1;
	setp.lt.u64 	%p246, %rd908, 3;
	@%p246 bra 	$L__BB0_285;
	add.s64 	%rd909, %rd6, %rd1657;
	ld.local.u8 	%rs307, [%rd909];
	cvt.rn.f32.u16 	%f890, %rs307;
	shl.b64 	%rd910, %rd1657, 2;
	add.s64 	%rd911, %rd11, %rd910;
	st.local.f32 	[%rd911], %f890;
	ld.local.u8 	%rs308, [%rd909+1];
	cvt.rn.f32.u16 	%f891, %rs308;
	st.local.f32 	[%rd911+4], %f891;
	ld.local.u8 	%rs309, [%rd909+2];
	cvt.rn.f32.u16 	%f892, %rs309;
	st.local.f32 	[%rd911+8], %f892;
	ld.local.u8 	%rs310, [%rd909+3];
	cvt.rn.f32.u16 	%f893, %rs310;
	st.local.f32 	[%rd911+12], %f893;
	add.s64 	%rd1657, %rd1657, 4;
$L__BB0_285:
	and.b32  	%r696, %r358, 3;
	setp.eq.s32 	%p247, %r696, 0;
	@%p247 bra 	$L__BB0_288;
	and.b64  	%rd168, %rd23, 3;
	mov.b64 	%rd1661, 0;
$L__BB0_287:
	.pragma "nounroll";
	add.s64 	%rd913, %rd6, %rd1657;
	ld.local.u8 	%rs311, [%rd913];
	cvt.rn.f32.u16 	%f894, %rs311;
	shl.b64 	%rd914, %rd1657, 2;
	add.s64 	%rd915, %rd11, %rd914;
	st.local.f32 	[%rd915], %f894;
	add.s64 	%rd1657, %rd1657, 1;
	add.s64 	%rd1661, %rd1661, 1;
	setp.ne.s64 	%p248, %rd1661, %rd168;
	@%p248 bra 	$L__BB0_287;
$L__BB0_288:
	st.local.v2.f32 	[%rd12], {%f2218, %f2218};
	mov.b32 	%r697, 1065353216;
	st.local.u32 	[%rd12+8], %r697;
	fma.rn.f32 	%f896, %f2218, 0fBBBB989D, 0f3F000000;
	cvt.sat.f32.f32 	%f897, %f896;
	mov.f32 	%f898, 0f4B400001;
	mov.f32 	%f899, 0f437C0000;
	fma.rm.f32 	%f900, %f897, %f899, %f898;
	add.f32 	%f901, %f900, 0fCB40007F;
	neg.f32 	%f902, %f901;
	fma.rn.f32 	%f903, %f2218, 0fBFB8AA3B, %f902;
	fma.rn.f32 	%f904, %f2218, 0fB2A57060, %f903;
	mov.b32 	%r698, %f900;
	shl.b32 	%r699, %r698, 23;
	mov.b32 	%f905, %r699;
	ex2.approx.ftz.f32 	%f906, %f904;
	mul.f32 	%f145, %f906, %f905;
	add.f32 	%f146, %f145, 0f00000000;
	and.b32  	%r700, %r361, 255;
	setp.eq.s32 	%p249, %r700, 1;
	selp.s64 	%rd916, -1, 0, %p249;
	add.s64 	%rd917, %rd916, %rd134;
	cvt.rn.f32.u64 	%f907, %rd917;
	neg.f32 	%f147, %f907;
	setp.eq.s64 	%p250, %rd917, 0;
	mov.f32 	%f2228, 0f3F800000;
	@%p250 bra 	$L__BB0_291;
	mov.f32 	%f908, 0f00000000;
	mov.f32 	%f909, 0f3F000000;
	mul.rn.f32 	%f910, %f909, %f908;
	mov.f32 	%f911, 0f3DF6384F;
	mul.rn.f32 	%f912, %f911, %f908;
	mul.f32 	%f913, %f912, 0f40400000;
	fma.rn.f32 	%f914, %f910, 0f3FB8AA3B, 0f00000000;
	add.f32 	%f915, %f914, 0f00000000;
	fma.rn.f32 	%f916, %f913, %f910, %f915;
	fma.rn.f32 	%f917, %f912, 0f00000000, %f916;
	mov.f32 	%f918, 0f3F800000;
	add.rn.f32 	%f919, %f918, %f917;
	mul.rn.f32 	%f920, %f919, %f147;
	cvt.rni.f32.f32 	%f921, %f920;
	sub.f32 	%f922, %f920, %f921;
	neg.f32 	%f923, %f920;
	fma.rn.f32 	%f924, %f919, %f147, %f923;
	mov.f32 	%f925, 0fBF800000;
	add.rn.f32 	%f926, %f919, %f925;
	neg.f32 	%f927, %f926;
	add.rn.f32 	%f928, %f917, %f927;
	fma.rn.f32 	%f929, %f928, %f147, %f924;
	add.f32 	%f930, %f922, %f929;
	setp.gt.f32 	%p251, %f921, 0f00000000;
	selp.b32 	%r701, 0, -2097152000, %p251;
	abs.f32 	%f931, %f147;
	setp.num.f32 	%p252, %f931, %f931;
	setp.lt.f32 	%p253, %f920, 0f00000000;
	selp.f32 	%f932, 0f00000000, 0f7F800000, %p253;
	abs.f32 	%f933, %f920;
	setp.gt.f32 	%p254, %f933, 0f43180000;
	cvt.rzi.s32.f32 	%r702, %f921;
	shl.b32 	%r703, %r702, 23;
	sub.s32 	%r704, %r703, %r701;
	mov.b32 	%f934, %r704;
	add.s32 	%r705, %r701, 2130706432;
	mov.b32 	%f935, %r705;
	fma.rn.f32 	%f936, %f930, 0f391FCB8E, 0f3AAF85ED;
	fma.rn.f32 	%f937, %f936, %f930, 0f3C1D9856;
	fma.rn.f32 	%f938, %f937, %f930, 0f3D6357BB;
	fma.rn.f32 	%f939, %f938, %f930, 0f3E75FDEC;
	fma.rn.f32 	%f940, %f939, %f930, 0f3F317218;
	fma.rn.f32 	%f941, %f940, %f930, 0f3F800000;
	mul.f32 	%f942, %f941, %f935;
	mul.f32 	%f943, %f942, %f934;
	selp.f32 	%f2228, %f932, %f943, %p254;
	@%p252 bra 	$L__BB0_291;
	mov.f32 	%f944, 0f40000000;
	add.rn.f32 	%f2228, %f944, %f147;
$L__BB0_291:
	ld.param.f32 	%f2165, [_Z25mega_batch_sogrand_kernelPfS_S_PhiiimfiPiiS_i_param_8];
	setp.eq.s32 	%p255, %r361, 1;
	mul.f32 	%f2301, %f2293, %f2228;
	add.f32 	%f946, %f146, %f2301;
	setp.gt.f32 	%p256, %f946, 0f3089705F;
	div.rn.f32 	%f947, %f146, %f946;
	selp.f32 	%f948, %f947, 0f3F800000, %p256;
	st.local.f32 	[%rd12+12], %f948;
	sub.f32 	%f949, %f2293, %f145;
	selp.f32 	%f2293, %f949, %f2293, %p255;
	setp.gt.f32 	%p257, %f948, %f2165;
	setp.eq.s32 	%p258, %r360, 1;
	or.pred  	%p259, %p258, %p257;
	mov.b64 	%rd1739, 1;
	mov.f32 	%f2295, 0f3F800000;
	mov.f32 	%f2300, %f2295;
	@%p259 bra 	$L__BB0_607;
$L__BB0_292:
	ld.param.u64 	%rd1597, [_Z25mega_batch_sogrand_kernelPfS_S_PhiiimfiPiiS_i_param_7];
	setp.eq.s64 	%p260, %rd1597, 0;
	selp.b64 	%rd919, 2147483647, %rd1597, %p260;
	add.s32 	%r707, %r1235, %r358;
	min.s32 	%r87, %r707, 50;
	setp.ge.u64 	%p261, %rd1739, %rd22;
	setp.lt.u64 	%p262, %rd919, 2;
	or.pred  	%p263, %p261, %p262;
	setp.ge.s32 	%p264, %r1235, %r87;
	mov.f32 	%f2295, 0f3F800000;
	or.pred  	%p265, %p263, %p264;
	@%p265 bra 	$L__BB0_606;
	cvt.rn.f32.u32 	%f952, %r1235;
	add.f32 	%f953, %f49, %f952;
	fma.rn.f32 	%f154, %f953, 0f40000000, 0f3F800000;
	abs.f32 	%f954, %f154;
	setp.lt.f32 	%p266, %f954, 0f00800000;
	mul.f32 	%f956, %f954, 0f4B800000;
	selp.f32 	%f957, %f956, %f954, %p266;
	selp.f32 	%f958, 0fC1C00000, 0f00000000, %p266;
	mov.b32 	%r708, %f957;
	add.s32 	%r709, %r708, -1060439283;
	and.b32  	%r710, %r709, -8388608;
	sub.s32 	%r711, %r708, %r710;
	mov.b32 	%f959, %r711;
	cvt.rn.f32.s32 	%f960, %r710;
	fma.rn.f32 	%f961, %f960, 0f34000000, %f958;
	add.f32 	%f962, %f959, 0fBF800000;
	add.f32 	%f963, %f959, 0f3F800000;
	rcp.approx.ftz.f32 	%f964, %f963;
	add.f32 	%f965, %f962, %f962;
	mul.f32 	%f966, %f965, %f964;
	mul.f32 	%f967, %f966, %f966;
	sub.f32 	%f968, %f962, %f966;
	add.f32 	%f969, %f968, %f968;
	neg.f32 	%f970, %f966;
	fma.rn.f32 	%f971, %f970, %f962, %f969;
	mul.rn.f32 	%f972, %f964, %f971;
	fma.rn.f32 	%f973, %f967, 0f3A2C32E4, 0f3B52E7DB;
	fma.rn.f32 	%f974, %f973, %f967, 0f3C93BB73;
	fma.rn.f32 	%f975, %f974, %f967, 0f3DF6384F;
	mul.rn.f32 	%f976, %f975, %f967;
	fma.rn.f32 	%f977, %f966, 0f3FB8AA3B, %f961;
	sub.f32 	%f978, %f961, %f977;
	fma.rn.f32 	%f979, %f966, 0f3FB8AA3B, %f978;
	fma.rn.f32 	%f980, %f972, 0f3FB8AA3B, %f979;
	fma.rn.f32 	%f981, %f966, 0f32A55E34, %f980;
	mul.f32 	%f982, %f976, 0f40400000;
	fma.rn.f32 	%f983, %f982, %f972, %f981;
	fma.rn.f32 	%f984, %f976, %f966, %f983;
	add.rn.f32 	%f985, %f977, %f984;
	neg.f32 	%f986, %f977;
	add.rn.f32 	%f987, %f985, %f986;
	neg.f32 	%f988, %f987;
	add.rn.f32 	%f989, %f984, %f988;
	mov.f32 	%f990, 0f40000000;
	mul.rn.f32 	%f991, %f985, %f990;
	neg.f32 	%f992, %f991;
	fma.rn.f32 	%f993, %f985, 0f40000000, %f992;
	fma.rn.f32 	%f994, %f989, 0f40000000, %f993;
	cvt.rni.f32.f32 	%f995, %f991;
	sub.f32 	%f996, %f991, %f995;
	add.f32 	%f997, %f996, %f994;
	fma.rn.f32 	%f998, %f997, 0f391FCB8E, 0f3AAF85ED;
	fma.rn.f32 	%f999, %f998, %f997, 0f3C1D9856;
	fma.rn.f32 	%f1000, %f999, %f997, 0f3D6357BB;
	fma.rn.f32 	%f1001, %f1000, %f997, 0f3E75FDEC;
	fma.rn.f32 	%f1002, %f1001, %f997, 0f3F317218;
	fma.rn.f32 	%f1003, %f1002, %f997, 0f3F800000;
	cvt.rzi.s32.f32 	%r712, %f995;
	setp.gt.f32 	%p267, %f995, 0f00000000;
	selp.b32 	%r713, 0, -2097152000, %p267;
	add.s32 	%r714, %r713, 2130706432;
	mov.b32 	%f1004, %r714;
	mul.f32 	%f1005, %f1003, %f1004;
	shl.b32 	%r715, %r712, 23;
	sub.s32 	%r716, %r715, %r713;
	mov.b32 	%f1006, %r716;
	mul.f32 	%f1007, %f1005, %f1006;
	abs.f32 	%f1008, %f991;
	setp.gt.f32 	%p268, %f1008, 0f43180000;
	setp.lt.f32 	%p269, %f991, 0f00000000;
	selp.f32 	%f1009, 0f00000000, 0f7F800000, %p269;
	selp.f32 	%f1010, %f1009, %f1007, %p268;
	setp.eq.f32 	%p270, %f154, 0f3F800000;
	setp.nan.f32 	%p271, %f954, %f954;
	setp.eq.f32 	%p272, %f154, 0f00000000;
	setp.eq.f32 	%p273, %f954, 0f7F800000;
	add.f32 	%f1011, %f154, %f154;
	mov.b32 	%r717, %f1011;
	and.b32  	%r718, %r717, 2147483647;
	mov.b32 	%f1012, %r718;
	add.rn.f32 	%f1013, %f154, %f990;
	and.b32  	%r719, %r361, 255;
	setp.eq.s32 	%p274, %r719, 1;
	selp.s64 	%rd920, -1, 0, %p274;
	add.s64 	%rd921, %rd920, %rd134;
	cvt.rn.f32.u64 	%f1014, %rd921;
	neg.f32 	%f1015, %f1014;
	mov.f32 	%f1016, 0f00000000;
	mov.f32 	%f1017, 0f3F000000;
	mul.rn.f32 	%f1018, %f1017, %f1016;
	mov.f32 	%f1019, 0f3DF6384F;
	mul.rn.f32 	%f1020, %f1019, %f1016;
	fma.rn.f32 	%f1021, %f1018, 0f3FB8AA3B, 0f00000000;
	add.f32 	%f1022, %f1021, 0f00000000;
	mul.f32 	%f1023, %f1020, 0f40400000;
	fma.rn.f32 	%f1024, %f1023, %f1018, %f1022;
	fma.rn.f32 	%f1025, %f1020, 0f00000000, %f1024;
	mov.f32 	%f2295, 0f3F800000;
	add.rn.f32 	%f1026, %f2295, %f1025;
	mov.f32 	%f1027, 0fBF800000;
	add.rn.f32 	%f1028, %f1026, %f1027;
	neg.f32 	%f1029, %f1028;
	add.rn.f32 	%f1030, %f1025, %f1029;
	mul.rn.f32 	%f1031, %f1026, %f1015;
	neg.f32 	%f1032, %f1031;
	fma.rn.f32 	%f1033, %f1026, %f1015, %f1032;
	fma.rn.f32 	%f1034, %f1030, %f1015, %f1033;
	cvt.rni.f32.f32 	%f1035, %f1031;
	sub.f32 	%f1036, %f1031, %f1035;
	add.f32 	%f1037, %f1036, %f1034;
	fma.rn.f32 	%f1038, %f1037, 0f391FCB8E, 0f3AAF85ED;
	fma.rn.f32 	%f1039, %f1038, %f1037, 0f3C1D9856;
	fma.rn.f32 	%f1040, %f1039, %f1037, 0f3D6357BB;
	fma.rn.f32 	%f1041, %f1040, %f1037, 0f3E75FDEC;
	fma.rn.f32 	%f1042, %f1041, %f1037, 0f3F317218;
	fma.rn.f32 	%f1043, %f1042, %f1037, 0f3F800000;
	cvt.rzi.s32.f32 	%r720, %f1035;
	setp.gt.f32 	%p275, %f1035, 0f00000000;
	selp.b32 	%r721, 0, -2097152000, %p275;
	add.s32 	%r722, %r721, 2130706432;
	mov.b32 	%f1044, %r722;
	mul.f32 	%f1045, %f1043, %f1044;
	shl.b32 	%r723, %r720, 23;
	sub.s32 	%r724, %r723, %r721;
	mov.b32 	%f1046, %r724;
	mul.f32 	%f1047, %f1045, %f1046;
	abs.f32 	%f1048, %f1031;
	setp.gt.f32 	%p276, %f1048, 0f43180000;
	setp.lt.f32 	%p277, %f1031, 0f00000000;
	selp.f32 	%f1049, 0f00000000, 0f7F800000, %p277;
	selp.f32 	%f1050, %f1049, %f1047, %p276;
	setp.eq.s64 	%p278, %rd921, 0;
	abs.f32 	%f1051, %f1015;
	setp.num.f32 	%p279, %f1051, %f1051;
	add.rn.f32 	%f1052, %f990, %f1015;
	max.u64 	%rd174, %rd134, 1;
	and.b32  	%r88, %r358, 15;
	and.b32  	%r725, %r358, 7;
	cvt.u64.u32 	%rd922, %r725;
	add.s64 	%rd175, %rd922, -1;
	selp.f32 	%f1053, %f1012, %f1010, %p273;
	selp.f32 	%f1054, %f1012, %f1053, %p272;
	selp.f32 	%f1055, %f1013, %f1054, %p271;
	selp.f32 	%f155, 0f3F800000, %f1055, %p270;
	and.b64  	%rd176, %rd23, -16;
	and.b64  	%rd177, %rd922, 3;
	and.b32  	%r89, %r358, 3;
	selp.f32 	%f1056, %f1050, %f1052, %p279;
	selp.f32 	%f156, 0f3F800000, %f1056, %p278;
	mov.u32 	%r1236, %r1235;
$L__BB0_294:
	add.s32 	%r1236, %r1236, 1;
	cvt.rn.f32.u32 	%f1057, %r1236;
	fma.rn.f32 	%f159, %f1057, 0fC1000000, %f155;
	setp.ltu.f32 	%p280, %f159, 0f00000000;
	@%p280 bra 	$L__BB0_605;
	setp.eq.s32 	%p281, %r361, 1;
	sqrt.rn.f32 	%f1058, %f159;
	sub.f32 	%f1059, %f154, %f1058;
	mul.f32 	%f1060, %f1059, 0f3F000000;
	cvt.rpi.f32.f32 	%f1061, %f1060;
	cvt.rzi.s32.f32 	%r726, %f1061;
	max.s32 	%r728, %r726, 1;
	and.b32  	%r729, %r728, 1;
	setp.ne.s32 	%p282, %r729, %r1231;
	and.pred  	%p283, %p281, %p282;
	selp.u32 	%r731, 1, 0, %p283;
	add.s32 	%r1237, %r728, %r731;
	setp.gt.s32 	%p284, %r1237, %r358;
	setp.gt.u32 	%p285, %r1237, 8;
	or.pred  	%p286, %p284, %p285;
	@%p286 bra 	$L__BB0_605;
$L__BB0_296:
	mul.lo.s32 	%r732, %r1237, %r1235;
	sub.s32 	%r94, %r1236, %r732;
	mad.lo.s32 	%r95, %r1237, %r1237, %r1237;
	shr.u32 	%r733, %r95, 1;
	setp.lt.s32 	%p287, %r94, %r733;
	@%p287 bra 	$L__BB0_605;
	shr.u32 	%r734, %r95, 31;
	add.s32 	%r735, %r95, %r734;
	shr.s32 	%r736, %r735, 1;
	sub.s32 	%r96, %r94, %r736;
	sub.s32 	%r97, %r358, %r1237;
	cvt.u64.u32 	%rd180, %r1237;
	and.b64  	%rd181, %rd180, 15;
	setp.lt.u32 	%p288, %r1237, 16;
	mov.b64 	%rd1665, 0;
	@%p288 bra 	$L__BB0_300;
	and.b64  	%rd1665, %rd180, 2147483632;
	mov.b64 	%rd1668, 0;
$L__BB0_299:
	.pragma "nounroll";
	shl.b64 	%rd925, %rd1668, 2;
	add.s64 	%rd926, %rd8, %rd925;
	mov.b32 	%r737, 0;
	st.local.u32 	[%rd926], %r737;
	st.local.u32 	[%rd926+4], %r737;
	st.local.u32 	[%rd926+8], %r737;
	st.local.u32 	[%rd926+12], %r737;
	st.local.u32 	[%rd926+16], %r737;
	st.local.u32 	[%rd926+20], %r737;
	st.local.u32 	[%rd926+24], %r737;
	st.local.u32 	[%rd926+28], %r737;
	st.local.u32 	[%rd926+32], %r737;
	st.local.u32 	[%rd926+36], %r737;
	st.local.u32 	[%rd926+40], %r737;
	st.local.u32 	[%rd926+44], %r737;
	st.local.u32 	[%rd926+48], %r737;
	st.local.u32 	[%rd926+52], %r737;
	st.local.u32 	[%rd926+56], %r737;
	st.local.u32 	[%rd926+60], %r737;
	add.s64 	%rd1668, %rd1668, 16;
	setp.eq.s64 	%p289, %rd1668, %rd1665;
	@%p289 bra 	$L__BB0_300;
	bra.uni 	$L__BB0_299;
$L__BB0_300:
	and.b32  	%r98, %r1237, 15;
	setp.eq.s32 	%p290, %r98, 0;
	@%p290 bra 	$L__BB0_310;
	add.s64 	%rd927, %rd181, -1;
	setp.lt.u64 	%p291, %rd927, 7;
	@%p291 bra 	$L__BB0_303;
	shl.b64 	%rd928, %rd1665, 2;
	add.s64 	%rd929, %rd8, %rd928;
	mov.b32 	%r738, 0;
	st.local.u32 	[%rd929], %r738;
	st.local.u32 	[%rd929+4], %r738;
	st.local.u32 	[%rd929+8], %r738;
	st.local.u32 	[%rd929+12], %r738;
	st.local.u32 	[%rd929+16], %r738;
	st.local.u32 	[%rd929+20], %r738;
	st.local.u32 	[%rd929+24], %r738;
	st.local.u32 	[%rd929+28], %r738;
	add.s64 	%rd1665, %rd1665, 8;
$L__BB0_303:
	and.b32  	%r739, %r1237, 7;
	setp.eq.s32 	%p292, %r739, 0;
	@%p292 bra 	$L__BB0_310;
	and.b64  	%rd930, %rd180, 7;
	add.s64 	%rd931, %rd930, -1;
	setp.lt.u64 	%p293, %rd931, 3;
	@%p293 bra 	$L__BB0_306;
	shl.b64 	%rd932, %rd1665, 2;
	add.s64 	%rd933, %rd8, %rd932;
	mov.b32 	%r740, 0;
	st.local.u32 	[%rd933], %r740;
	st.local.u32 	[%rd933+4], %r740;
	st.local.u32 	[%rd933+8], %r740;
	st.local.u32 	[%rd933+12], %r740;
	add.s64 	%rd1665, %rd1665, 4;
$L__BB0_306:
	and.b32  	%r99, %r1237, 3;
	setp.eq.s32 	%p294, %r99, 0;
	@%p294 bra 	$L__BB0_310;
	shl.b64 	%rd934, %rd1665, 2;
	add.s64 	%rd188, %rd8, %rd934;
	mov.b32 	%r741, 0;
	st.local.u32 	[%rd188], %r741;
	setp.eq.s32 	%p295, %r99, 1;
	@%p295 bra 	$L__BB0_310;
	mov.b32 	%r742, 0;
	st.local.u32 	[%rd188+4], %r742;
	setp.eq.s32 	%p296, %r99, 2;
	@%p296 bra 	$L__BB0_310;
	mov.b32 	%r743, 0;
	st.local.u32 	[%rd188+8], %r743;
$L__BB0_310:
	setp.lt.u32 	%p297, %r1237, 2;
	@%p297 bra 	$L__BB0_324;
	ld.local.u32 	%r100, [%rd8];
	add.s64 	%rd189, %rd180, -1;
	and.b64  	%rd190, %rd189, 15;
	add.s32 	%r744, %r1237, -2;
	setp.lt.u32 	%p298, %r744, 15;
	mov.b64 	%rd1671, 1;
	@%p298 bra 	$L__BB0_314;
	and.b64  	%rd191, %rd189, -16;
	mov.b64 	%rd1669, 1;
$L__BB0_313:
	.pragma "nounroll";
	shl.b64 	%rd937, %rd1669, 2;
	add.s64 	%rd938, %rd8, %rd937;
	st.local.u32 	[%rd938], %r100;
	st.local.u32 	[%rd938+4], %r100;
	st.local.u32 	[%rd938+8], %r100;
	st.local.u32 	[%rd938+12], %r100;
	st.local.u32 	[%rd938+16], %r100;
	st.local.u32 	[%rd938+20], %r100;
	st.local.u32 	[%rd938+24], %r100;
	st.local.u32 	[%rd938+28], %r100;
	st.local.u32 	[%rd938+32], %r100;
	st.local.u32 	[%rd938+36], %r100;
	st.local.u32 	[%rd938+40], %r100;
	st.local.u32 	[%rd938+44], %r100;
	st.local.u32 	[%rd938+48], %r100;
	st.local.u32 	[%rd938+52], %r100;
	st.local.u32 	[%rd938+56], %r100;
	st.local.u32 	[%rd938+60], %r100;
	add.s64 	%rd1671, %rd1669, 16;
	add.s64 	%rd939, %rd1669, 15;
	setp.ne.s64 	%p299, %rd939, %rd191;
	mov.u64 	%rd1669, %rd1671;
	@%p299 bra 	$L__BB0_313;
$L__BB0_314:
	setp.eq.s64 	%p300, %rd190, 0;
	@%p300 bra 	$L__BB0_324;
	and.b64  	%rd197, %rd189, 7;
	setp.lt.u64 	%p301, %rd190, 8;
	@%p301 bra 	$L__BB0_317;
	shl.b64 	%rd940, %rd1671, 2;
	add.s64 	%rd941, %rd8, %rd940;
	st.local.u32 	[%rd941], %r100;
	st.local.u32 	[%rd941+4], %r100;
	st.local.u32 	[%rd941+8], %r100;
	st.local.u32 	[%rd941+12], %r100;
	st.local.u32 	[%rd941+16], %r100;
	st.local.u32 	[%rd941+20], %r100;
	st.local.u32 	[%rd941+24], %r100;
	st.local.u32 	[%rd941+28], %r100;
	add.s64 	%rd1671, %rd1671, 8;
$L__BB0_317:
	setp.eq.s64 	%p302, %rd197, 0;
	@%p302 bra 	$L__BB0_324;
	and.b64  	%rd200, %rd189, 3;
	setp.lt.u64 	%p303, %rd197, 4;
	@%p303 bra 	$L__BB0_320;
	shl.b64 	%rd942, %rd1671, 2;
	add.s64 	%rd943, %rd8, %rd942;
	st.local.u32 	[%rd943], %r100;
	st.local.u32 	[%rd943+4], %r100;
	st.local.u32 	[%rd943+8], %r100;
	st.local.u32 	[%rd943+12], %r100;
	add.s64 	%rd1671, %rd1671, 4;
$L__BB0_320:
	setp.eq.s64 	%p304, %rd200, 0;
	@%p304 bra 	$L__BB0_324;
	shl.b64 	%rd944, %rd1671, 2;
	add.s64 	%rd203, %rd8, %rd944;
	st.local.u32 	[%rd203], %r100;
	setp.eq.s64 	%p305, %rd200, 1;
	@%p305 bra 	$L__BB0_324;
	st.local.u32 	[%rd203+4], %r100;
	setp.eq.s64 	%p306, %rd200, 2;
	@%p306 bra 	$L__BB0_324;
	st.local.u32 	[%rd203+8], %r100;
$L__BB0_324:
	cvt.s64.s32 	%rd204, %r96;
	mov.b64 	%rd1679, 0;
	mov.u64 	%rd1684, %rd204;
	@%p288 bra 	$L__BB0_327;
	and.b64  	%rd1679, %rd180, 2147483632;
	mov.b64 	%rd1673, 0;
	mov.u64 	%rd1684, %rd204;
$L__BB0_326:
	.pragma "nounroll";
	shl.b64 	%rd948, %rd1673, 2;
	add.s64 	%rd949, %rd8, %rd948;
	ld.local.s32 	%rd950, [%rd949];
	ld.local.s32 	%rd951, [%rd949+4];
	add.s64 	%rd952, %rd950, %rd951;
	ld.local.s32 	%rd953, [%rd949+8];
	add.s64 	%rd954, %rd952, %rd953;
	ld.local.s32 	%rd955, [%rd949+12];
	add.s64 	%rd956, %rd954, %rd955;
	ld.local.s32 	%rd957, [%rd949+16];
	add.s64 	%rd958, %rd956, %rd957;
	ld.local.s32 	%rd959, [%rd949+20];
	add.s64 	%rd960, %rd958, %rd959;
	ld.local.s32 	%rd961, [%rd949+24];
	add.s64 	%rd962, %rd960, %rd961;
	ld.local.s32 	%rd963, [%rd949+28];
	add.s64 	%rd964, %rd962, %rd963;
	ld.local.s32 	%rd965, [%rd949+32];
	add.s64 	%rd966, %rd964, %rd965;
	ld.local.s32 	%rd967, [%rd949+36];
	add.s64 	%rd968, %rd966, %rd967;
	ld.local.s32 	%rd969, [%rd949+40];
	add.s64 	%rd970, %rd968, %rd969;
	ld.local.s32 	%rd971, [%rd949+44];
	add.s64 	%rd972, %rd970, %rd971;
	ld.local.s32 	%rd973, [%rd949+48];
	add.s64 	%rd974, %rd972, %rd973;
	ld.local.s32 	%rd975, [%rd949+52];
	add.s64 	%rd976, %rd974, %rd975;
	ld.local.s32 	%rd977, [%rd949+56];
	add.s64 	%rd978, %rd976, %rd977;
	ld.local.s32 	%rd979, [%rd949+60];
	add.s64 	%rd980, %rd978, %rd979;
	sub.s64 	%rd1684, %rd1684, %rd980;
	add.s64 	%rd1673, %rd1673, 16;
	setp.ne.s64 	%p308, %rd1673, %rd1679;
	@%p308 bra 	$L__BB0_326;
$L__BB0_327:
	@%p290 bra 	$L__BB0_337;
	add.s64 	%rd982, %rd181, -1;
	setp.lt.u64 	%p310, %rd982, 7;
	@%p310 bra 	$L__BB0_330;
	shl.b64 	%rd983, %rd1679, 2;
	add.s64 	%rd984, %rd8, %rd983;
	ld.local.s32 	%rd985, [%rd984];
	ld.local.s32 	%rd986, [%rd984+4];
	add.s64 	%rd987, %rd985, %rd986;
	ld.local.s32 	%rd988, [%rd984+8];
	add.s64 	%rd989, %rd987, %rd988;
	ld.local.s32 	%rd990, [%rd984+12];
	add.s64 	%rd991, %rd989, %rd990;
	ld.local.s32 	%rd992, [%rd984+16];
	add.s64 	%rd993, %rd991, %rd992;
	ld.local.s32 	%rd994, [%rd984+20];
	add.s64 	%rd995, %rd993, %rd994;
	ld.local.s32 	%rd996, [%rd984+24];
	add.s64 	%rd997, %rd995, %rd996;
	ld.local.s32 	%rd998, [%rd984+28];
	add.s64 	%rd999, %rd997, %rd998;
	sub.s64 	%rd1684, %rd1684, %rd999;
	add.s64 	%rd1679, %rd1679, 8;
$L__BB0_330:
	and.b32  	%r745, %r1237, 7;
	setp.eq.s32 	%p311, %r745, 0;
	@%p311 bra 	$L__BB0_337;
	and.b64  	%rd1001, %rd180, 7;
	add.s64 	%rd1002, %rd1001, -1;
	setp.lt.u64 	%p312, %rd1002, 3;
	@%p312 bra 	$L__BB0_333;
	shl.b64 	%rd1003, %rd1679, 2;
	add.s64 	%rd1004, %rd8, %rd1003;
	ld.local.s32 	%rd1005, [%rd1004];
	ld.local.s32 	%rd1006, [%rd1004+4];
	add.s64 	%rd1007, %rd1005, %rd1006;
	ld.local.s32 	%rd1008, [%rd1004+8];
	add.s64 	%rd1009, %rd1007, %rd1008;
	ld.local.s32 	%rd1010, [%rd1004+12];
	add.s64 	%rd1011, %rd1009, %rd1010;
	sub.s64 	%rd1684, %rd1684, %rd1011;
	add.s64 	%rd1679, %rd1679, 4;
$L__BB0_333:
	and.b32  	%r101, %r1237, 3;
	setp.eq.s32 	%p313, %r101, 0;
	@%p313 bra 	$L__BB0_337;
	shl.b64 	%rd1012, %rd1679, 2;
	add.s64 	%rd223, %rd8, %rd1012;
	ld.local.s32 	%rd1013, [%rd223];
	sub.s64 	%rd1684, %rd1684, %rd1013;
	setp.eq.s32 	%p314, %r101, 1;
	@%p314 bra 	$L__BB0_337;
	ld.local.s32 	%rd1014, [%rd223+4];
	sub.s64 	%rd1684, %rd1684, %rd1014;
	setp.eq.s32 	%p315, %r101, 2;
	@%p315 bra 	$L__BB0_337;
	ld.local.s32 	%rd1015, [%rd223+8];
	sub.s64 	%rd1684, %rd1684, %rd1015;
$L__BB0_337:
	cvt.rn.f32.u64 	%f1062, %rd1684;
	ld.local.u32 	%r746, [%rd8];
	sub.s32 	%r747, %r97, %r746;
	cvt.rn.f32.s32 	%f1063, %r747;
	div.rn.f32 	%f1064, %f1062, %f1063;
	cvt.rmi.f32.f32 	%f1065, %f1064;
	cvt.rzi.u64.f32 	%rd228, %f1065;
	cvt.u64.u32 	%rd1016, %r747;
	mul.lo.s64 	%rd1017, %rd228, %rd1016;
	sub.s64 	%rd229, %rd1684, %rd1017;
	sub.s64 	%rd1687, %rd180, %rd228;
	add.s64 	%rd1018, %rd228, -1;
	setp.ge.u64 	%p316, %rd1018, %rd180;
	@%p316 bra 	$L__BB0_351;
	sub.s64 	%rd1019, %rd180, %rd228;
	add.s64 	%rd1020, %rd1019, 1;
	max.u64 	%rd1021, %rd1020, %rd180;
	add.s64 	%rd1022, %rd228, %rd1021;
	sub.s64 	%rd231, %rd1022, %rd180;
	and.b64  	%rd232, %rd231, 15;
	sub.s64 	%rd1023, %rd180, %rd1022;
	setp.gt.u64 	%p317, %rd1023, -16;
	@%p317 bra 	$L__BB0_341;
	and.b64  	%rd233, %rd231, -16;
	mov.b64 	%rd1686, 0;
$L__BB0_340:
	.pragma "nounroll";
	shl.b64 	%rd1025, %rd1687, 2;
	add.s64 	%rd1026, %rd8, %rd1025;
	st.local.u32 	[%rd1026], %r97;
	st.local.u32 	[%rd1026+4], %r97;
	st.local.u32 	[%rd1026+8], %r97;
	st.local.u32 	[%rd1026+12], %r97;
	st.local.u32 	[%rd1026+16], %r97;
	st.local.u32 	[%rd1026+20], %r97;
	st.local.u32 	[%rd1026+24], %r97;
	st.local.u32 	[%rd1026+28], %r97;
	st.local.u32 	[%rd1026+32], %r97;
	st.local.u32 	[%rd1026+36], %r97;
	st.local.u32 	[%rd1026+40], %r97;
	st.local.u32 	[%rd1026+44], %r97;
	st.local.u32 	[%rd1026+48], %r97;
	st.local.u32 	[%rd1026+52], %r97;
	st.local.u32 	[%rd1026+56], %r97;
	st.local.u32 	[%rd1026+60], %r97;
	add.s64 	%rd1687, %rd1687, 16;
	add.s64 	%rd1686, %rd1686, 16;
	setp.ne.s64 	%p318, %rd1686, %rd233;
	@%p318 bra 	$L__BB0_340;
$L__BB0_341:
	setp.eq.s64 	%p319, %rd232, 0;
	@%p319 bra 	$L__BB0_351;
	and.b64  	%rd239, %rd231, 7;
	setp.lt.u64 	%p320, %rd232, 8;
	@%p320 bra 	$L__BB0_344;
	shl.b64 	%rd1027, %rd1687, 2;
	add.s64 	%rd1028, %rd8, %rd1027;
	st.local.u32 	[%rd1028], %r97;
	st.local.u32 	[%rd1028+4], %r97;
	st.local.u32 	[%rd1028+8], %r97;
	st.local.u32 	[%rd1028+12], %r97;
	st.local.u32 	[%rd1028+16], %r97;
	st.local.u32 	[%rd1028+20], %r97;
	st.local.u32 	[%rd1028+24], %r97;
	st.local.u32 	[%rd1028+28], %r97;
	add.s64 	%rd1687, %rd1687, 8;
$L__BB0_344:
	setp.eq.s64 	%p321, %rd239, 0;
	@%p321 bra 	$L__BB0_351;
	and.b64  	%rd242, %rd231, 3;
	setp.lt.u64 	%p322, %rd239, 4;
	@%p322 bra 	$L__BB0_347;
	shl.b64 	%rd1029, %rd1687, 2;
	add.s64 	%rd1030, %rd8, %rd1029;
	st.local.u32 	[%rd1030], %r97;
	st.local.u32 	[%rd1030+4], %r97;
	st.local.u32 	[%rd1030+8], %r97;
	st.local.u32 	[%rd1030+12], %r97;
	add.s64 	%rd1687, %rd1687, 4;
$L__BB0_347:
	setp.eq.s64 	%p323, %rd242, 0;
	@%p323 bra 	$L__BB0_351;
	shl.b64 	%rd1031, %rd1687, 2;
	add.s64 	%rd245, %rd8, %rd1031;
	st.local.u32 	[%rd245], %r97;
	setp.eq.s64 	%p324, %rd242, 1;
	@%p324 bra 	$L__BB0_351;
	st.local.u32 	[%rd245+4], %r97;
	setp.eq.s64 	%p325, %rd242, 2;
	@%p325 bra 	$L__BB0_351;
	st.local.u32 	[%rd245+8], %r97;
$L__BB0_351:
	setp.le.u64 	%p326, %rd180, %rd228;
	@%p326 bra 	$L__BB0_353;
	not.b64 	%rd1032, %rd228;
	add.s64 	%rd1033, %rd1032, %rd180;
	shl.b64 	%rd1034, %rd1033, 2;
	add.s64 	%rd1035, %rd8, %rd1034;
	ld.local.u32 	%r748, [%rd1035];
	cvt.u32.u64 	%r749, %rd229;
	add.s32 	%r750, %r748, %r749;
	st.local.u32 	[%rd1035], %r750;
$L__BB0_353:
	div.u32 	%r752, 50000, %r1237;
	min.u32 	%r753, %r752, 1000;
	add.s32 	%r754, %r1237, -1;
	cvt.u64.u32 	%rd1036, %r754;
	max.u64 	%rd1037, %rd180, 1;
	max.u64 	%rd1038, %rd1036, 1;
	max.u32 	%r102, %r753, 1;
	and.b64  	%rd246, %rd1037, 15;
	and.b64  	%rd247, %rd1037, 7;
	and.b64  	%rd248, %rd1037, 3;
	and.b64  	%rd249, %rd1037, 2147483644;
	and.b64  	%rd250, %rd1038, 3;
	and.b64  	%rd251, %rd1038, 2147483644;
	and.b64  	%rd252, %rd1037, 2147483632;
	mov.b32 	%r1238, 0;
$L__BB0_354:
	cvt.u64.u32 	%rd1039, %r88;
	add.s64 	%rd254, %rd1039, -1;
	add.s64 	%rd255, %rd23, -1;
	setp.eq.s32 	%p327, %r358, 0;
	@%p327 bra 	$L__BB0_368;
	setp.lt.u64 	%p328, %rd255, 15;
	mov.b64 	%rd1692, 0;
	@%p328 bra 	$L__BB0_358;
	mov.b64 	%rd1694, 0;
$L__BB0_357:
	.pragma "nounroll";
	add.s64 	%rd1042, %rd5, %rd1694;
	mov.b16 	%rs312, 0;
	st.local.u8 	[%rd1042], %rs312;
	st.local.u8 	[%rd1042+1], %rs312;
	st.local.u8 	[%rd1042+2], %rs312;
	st.local.u8 	[%rd1042+3], %rs312;
	st.local.u8 	[%rd1042+4], %rs312;
	st.local.u8 	[%rd1042+5], %rs312;
	st.local.u8 	[%rd1042+6], %rs312;
	st.local.u8 	[%rd1042+7], %rs312;
	st.local.u8 	[%rd1042+8], %rs312;
	st.local.u8 	[%rd1042+9], %rs312;
	st.local.u8 	[%rd1042+10], %rs312;
	st.local.u8 	[%rd1042+11], %rs312;
	st.local.u8 	[%rd1042+12], %rs312;
	st.local.u8 	[%rd1042+13], %rs312;
	st.local.u8 	[%rd1042+14], %rs312;
	st.local.u8 	[%rd1042+15], %rs312;
	add.s64 	%rd1694, %rd1694, 16;
	setp.eq.s64 	%p329, %rd1694, %rd176;
	mov.u64 	%rd1692, %rd176;
	@%p329 bra 	$L__BB0_358;
	bra.uni 	$L__BB0_357;
$L__BB0_358:
	setp.eq.s32 	%p330, %r88, 0;
	@%p330 bra 	$L__BB0_368;
	setp.lt.u64 	%p331, %rd254, 7;
	@%p331 bra 	$L__BB0_361;
	add.s64 	%rd1043, %rd5, %rd1692;
	mov.b16 	%rs313, 0;
	st.local.u8 	[%rd1043], %rs313;
	st.local.u8 	[%rd1043+1], %rs313;
	st.local.u8 	[%rd1043+2], %rs313;
	st.local.u8 	[%rd1043+3], %rs313;
	st.local.u8 	[%rd1043+4], %rs313;
	st.local.u8 	[%rd1043+5], %rs313;
	st.local.u8 	[%rd1043+6], %rs313;
	st.local.u8 	[%rd1043+7], %rs313;
	add.s64 	%rd1692, %rd1692, 8;
$L__BB0_361:
	cvt.u64.u32 	%rd1044, %r88;
	and.b64  	%rd1045, %rd1044, 7;
	setp.eq.s64 	%p332, %rd1045, 0;
	@%p332 bra 	$L__BB0_368;
	setp.lt.u64 	%p333, %rd175, 3;
	@%p333 bra 	$L__BB0_364;
	add.s64 	%rd1046, %rd5, %rd1692;
	mov.b16 	%rs314, 0;
	st.local.u8 	[%rd1046], %rs314;
	st.local.u8 	[%rd1046+1], %rs314;
	st.local.u8 	[%rd1046+2], %rs314;
	st.local.u8 	[%rd1046+3], %rs314;
	add.s64 	%rd1692, %rd1692, 4;
$L__BB0_364:
	setp.eq.s64 	%p334, %rd177, 0;
	@%p334 bra 	$L__BB0_368;
	setp.eq.s64 	%p335, %rd177, 1;
	add.s64 	%rd261, %rd5, %rd1692;
	mov.b16 	%rs315, 0;
	st.local.u8 	[%rd261], %rs315;
	@%p335 bra 	$L__BB0_368;
	setp.eq.s64 	%p336, %rd177, 2;
	mov.b16 	%rs316, 0;
	st.local.u8 	[%rd261+1], %rs316;
	@%p336 bra 	$L__BB0_368;
	mov.b16 	%rs317, 0;
	st.local.u8 	[%rd261+2], %rs317;
$L__BB0_368:
	setp.lt.u32 	%p337, %r1237, 4;
	mov.b64 	%rd1695, 0;
	@%p337 bra 	$L__BB0_371;
	mov.b64 	%rd1696, 0;
$L__BB0_370:
	shl.b64 	%rd1049, %rd1696, 2;
	add.s64 	%rd1050, %rd8, %rd1049;
	ld.local.s32 	%rd1051, [%rd1050];
	add.s64 	%rd1052, %rd1696, %rd1051;
	add.s64 	%rd1053, %rd5, %rd1052;
	mov.b16 	%rs318, 1;
	st.local.u8 	[%rd1053], %rs318;
	ld.local.s32 	%rd1054, [%rd1050+4];
	add.s64 	%rd1055, %rd1696, %rd1054;
	add.s64 	%rd1056, %rd5, %rd1055;
	st.local.u8 	[%rd1056+1], %rs318;
	ld.local.s32 	%rd1057, [%rd1050+8];
	add.s64 	%rd1058, %rd1696, %rd1057;
	add.s64 	%rd1059, %rd5, %rd1058;
	st.local.u8 	[%rd1059+2], %rs318;
	ld.local.s32 	%rd1060, [%rd1050+12];
	add.s64 	%rd1061, %rd1696, %rd1060;
	add.s64 	%rd1062, %rd5, %rd1061;
	st.local.u8 	[%rd1062+3], %rs318;
	add.s64 	%rd1696, %rd1696, 4;
	setp.eq.s64 	%p338, %rd1696, %rd249;
	mov.u64 	%rd1695, %rd249;
	@%p338 bra 	$L__BB0_371;
	bra.uni 	$L__BB0_370;
$L__BB0_371:
	setp.eq.s64 	%p339, %rd248, 0;
	@%p339 bra 	$L__BB0_375;
	setp.eq.s64 	%p340, %rd248, 1;
	shl.b64 	%rd1063, %rd1695, 2;
	add.s64 	%rd265, %rd8, %rd1063;
	ld.local.s32 	%rd1064, [%rd265];
	add.s64 	%rd1065, %rd1695, %rd1064;
	add.s64 	%rd1066, %rd5, %rd1065;
	mov.b16 	%rs319, 1;
	st.local.u8 	[%rd1066], %rs319;
	@%p340 bra 	$L__BB0_375;
	setp.eq.s64 	%p341, %rd248, 2;
	ld.local.s32 	%rd1067, [%rd265+4];
	add.s64 	%rd1068, %rd1695, %rd1067;
	add.s64 	%rd1069, %rd5, %rd1068;
	mov.b16 	%rs320, 1;
	st.local.u8 	[%rd1069+1], %rs320;
	@%p341 bra 	$L__BB0_375;
	ld.local.s32 	%rd1070, [%rd265+8];
	add.s64 	%rd1071, %rd1695, %rd1070;
	add.s64 	%rd1072, %rd5, %rd1071;
	mov.b16 	%rs321, 1;
	st.local.u8 	[%rd1072+2], %rs321;
$L__BB0_375:
	@%p327 bra 	$L__BB0_389;
	setp.lt.u64 	%p343, %rd255, 15;
	mov.b64 	%rd1699, 0;
	@%p343 bra 	$L__BB0_379;
	mov.b64 	%rd1697, 0;
$L__BB0_378:
	.pragma "nounroll";
	shl.b64 	%rd1075, %rd1697, 3;
	add.s64 	%rd1076, %rd3, %rd1075;
	ld.local.u64 	%rd1077, [%rd1076];
	add.s64 	%rd1078, %rd4, %rd1077;
	ld.local.u8 	%rs322, [%rd1078];
	add.s64 	%rd1079, %rd5, %rd1697;
	ld.local.u8 	%rs323, [%rd1079];
	xor.b16  	%rs324, %rs323, %rs322;
	add.s64 	%rd1080, %rd6, %rd1077;
	st.local.u8 	[%rd1080], %rs324;
	ld.local.u64 	%rd1081, [%rd1076+8];
	add.s64 	%rd1082, %rd4, %rd1081;
	ld.local.u8 	%rs325, [%rd1082];
	ld.local.u8 	%rs326, [%rd1079+1];
	xor.b16  	%rs327, %rs326, %rs325;
	add.s64 	%rd1083, %rd6, %rd1081;
	st.local.u8 	[%rd1083], %rs327;
	ld.local.u64 	%rd1084, [%rd1076+16];
	add.s64 	%rd1085, %rd4, %rd1084;
	ld.local.u8 	%rs328, [%rd1085];
	ld.local.u8 	%rs329, [%rd1079+2];
	xor.b16  	%rs330, %rs329, %rs328;
	add.s64 	%rd1086, %rd6, %rd1084;
	st.local.u8 	[%rd1086], %rs330;
	ld.local.u64 	%rd1087, [%rd1076+24];
	add.s64 	%rd1088, %rd4, %rd1087;
	ld.local.u8 	%rs331, [%rd1088];
	ld.local.u8 	%rs332, [%rd1079+3];
	xor.b16  	%rs333, %rs332, %rs331;
	add.s64 	%rd1089, %rd6, %rd1087;
	st.local.u8 	[%rd1089], %rs333;
	ld.local.u64 	%rd1090, [%rd1076+32];
	add.s64 	%rd1091, %rd4, %rd1090;
	ld.local.u8 	%rs334, [%rd1091];
	ld.local.u8 	%rs335, [%rd1079+4];
	xor.b16  	%rs336, %rs335, %rs334;
	add.s64 	%rd1092, %rd6, %rd1090;
	st.local.u8 	[%rd1092], %rs336;
	ld.local.u64 	%rd1093, [%rd1076+40];
	add.s64 	%rd1094, %rd4, %rd1093;
	ld.local.u8 	%rs337, [%rd1094];
	ld.local.u8 	%rs338, [%rd1079+5];
	xor.b16  	%rs339, %rs338, %rs337;
	add.s64 	%rd1095, %rd6, %rd1093;
	st.local.u8 	[%rd1095], %rs339;
	ld.local.u64 	%rd1096, [%rd1076+48];
	add.s64 	%rd1097, %rd4, %rd1096;
	ld.local.u8 	%rs340, [%rd1097];
	ld.local.u8 	%rs341, [%rd1079+6];
	xor.b16  	%rs342, %rs341, %rs340;
	add.s64 	%rd1098, %rd6, %rd1096;
	st.local.u8 	[%rd1098], %rs342;
	ld.local.u64 	%rd1099, [%rd1076+56];
	add.s64 	%rd1100, %rd4, %rd1099;
	ld.local.u8 	%rs343, [%rd1100];
	ld.local.u8 	%rs344, [%rd1079+7];
	xor.b16  	%rs345, %rs344, %rs343;
	add.s64 	%rd1101, %rd6, %rd1099;
	st.local.u8 	[%rd1101], %rs345;
	ld.local.u64 	%rd1102, [%rd1076+64];
	add.s64 	%rd1103, %rd4, %rd1102;
	ld.local.u8 	%rs346, [%rd1103];
	ld.local.u8 	%rs347, [%rd1079+8];
	xor.b16  	%rs348, %rs347, %rs346;
	add.s64 	%rd1104, %rd6, %rd1102;
	st.local.u8 	[%rd1104], %rs348;
	ld.local.u64 	%rd1105, [%rd1076+72];
	add.s64 	%rd1106, %rd4, %rd1105;
	ld.local.u8 	%rs349, [%rd1106];
	ld.local.u8 	%rs350, [%rd1079+9];
	xor.b16  	%rs351, %rs350, %rs349;
	add.s64 	%rd1107, %rd6, %rd1105;
	st.local.u8 	[%rd1107], %rs351;
	ld.local.u64 	%rd1108, [%rd1076+80];
	add.s64 	%rd1109, %rd4, %rd1108;
	ld.local.u8 	%rs352, [%rd1109];
	ld.local.u8 	%rs353, [%rd1079+10];
	xor.b16  	%rs354, %rs353, %rs352;
	add.s64 	%rd1110, %rd6, %rd1108;
	st.local.u8 	[%rd1110], %rs354;
	ld.local.u64 	%rd1111, [%rd1076+88];
	add.s64 	%rd1112, %rd4, %rd1111;
	ld.local.u8 	%rs355, [%rd1112];
	ld.local.u8 	%rs356, [%rd1079+11];
	xor.b16  	%rs357, %rs356, %rs355;
	add.s64 	%rd1113, %rd6, %rd1111;
	st.local.u8 	[%rd1113], %rs357;
	ld.local.u64 	%rd1114, [%rd1076+96];
	add.s64 	%rd1115, %rd4, %rd1114;
	ld.local.u8 	%rs358, [%rd1115];
	ld.local.u8 	%rs359, [%rd1079+12];
	xor.b16  	%rs360, %rs359, %rs358;
	add.s64 	%rd1116, %rd6, %rd1114;
	st.local.u8 	[%rd1116], %rs360;
	ld.local.u64 	%rd1117, [%rd1076+104];
	add.s64 	%rd1118, %rd4, %rd1117;
	ld.local.u8 	%rs361, [%rd1118];
	ld.local.u8 	%rs362, [%rd1079+13];
	xor.b16  	%rs363, %rs362, %rs361;
	add.s64 	%rd1119, %rd6, %rd1117;
	st.local.u8 	[%rd1119], %rs363;
	ld.local.u64 	%rd1120, [%rd1076+112];
	add.s64 	%rd1121, %rd4, %rd1120;
	ld.local.u8 	%rs364, [%rd1121];
	ld.local.u8 	%rs365, [%rd1079+14];
	xor.b16  	%rs366, %rs365, %rs364;
	add.s64 	%rd1122, %rd6, %rd1120;
	st.local.u8 	[%rd1122], %rs366;
	ld.local.u64 	%rd1123, [%rd1076+120];
	add.s64 	%rd1124, %rd4, %rd1123;
	ld.local.u8 	%rs367, [%rd1124];
	ld.local.u8 	%rs368, [%rd1079+15];
	xor.b16  	%rs369, %rs368, %rs367;
	add.s64 	%rd1125, %rd6, %rd1123;
	st.local.u8 	[%rd1125], %rs369;
	add.s64 	%rd1697, %rd1697, 16;
	setp.ne.s64 	%p344, %rd1697, %rd176;
	mov.u64 	%rd1699, %rd176;
	@%p344 bra 	$L__BB0_378;
$L__BB0_379:
	setp.eq.s32 	%p345, %r88, 0;
	@%p345 bra 	$L__BB0_389;
	setp.lt.u64 	%p346, %rd254, 7;
	@%p346 bra 	$L__BB0_382;
	shl.b64 	%rd1126, %rd1699, 3;
	add.s64 	%rd1127, %rd3, %rd1126;
	ld.local.u64 	%rd1128, [%rd1127];
	add.s64 	%rd1129, %rd4, %rd1128;
	ld.local.u8 	%rs370, [%rd1129];
	add.s64 	%rd1130, %rd5, %rd1699;
	ld.local.u8 	%rs371, [%rd1130];
	xor.b16  	%rs372, %rs371, %rs370;
	add.s64 	%rd1131, %rd6, %rd1128;
	st.local.u8 	[%rd1131], %rs372;
	ld.local.u64 	%rd1132, [%rd1127+8];
	add.s64 	%rd1133, %rd4, %rd1132;
	ld.local.u8 	%rs373, [%rd1133];
	ld.local.u8 	%rs374, [%rd1130+1];
	xor.b16  	%rs375, %rs374, %rs373;
	add.s64 	%rd1134, %rd6, %rd1132;
	st.local.u8 	[%rd1134], %rs375;
	ld.local.u64 	%rd1135, [%rd1127+16];
	add.s64 	%rd1136, %rd4, %rd1135;
	ld.local.u8 	%rs376, [%rd1136];
	ld.local.u8 	%rs377, [%rd1130+2];
	xor.b16  	%rs378, %rs377, %rs376;
	add.s64 	%rd1137, %rd6, %rd1135;
	st.local.u8 	[%rd1137], %rs378;
	ld.local.u64 	%rd1138, [%rd1127+24];
	add.s64 	%rd1139, %rd4, %rd1138;
	ld.local.u8 	%rs379, [%rd1139];
	ld.local.u8 	%rs380, [%rd1130+3];
	xor.b16  	%rs381, %rs380, %rs379;
	add.s64 	%rd1140, %rd6, %rd1138;
	st.local.u8 	[%rd1140], %rs381;
	ld.local.u64 	%rd1141, [%rd1127+32];
	add.s64 	%rd1142, %rd4, %rd1141;
	ld.local.u8 	%rs382, [%rd1142];
	ld.local.u8 	%rs383, [%rd1130+4];
	xor.b16  	%rs384, %rs383, %rs382;
	add.s64 	%rd1143, %rd6, %rd1141;
	st.local.u8 	[%rd1143], %rs384;
	ld.local.u64 	%rd1144, [%rd1127+40];
	add.s64 	%rd1145, %rd4, %rd1144;
	ld.local.u8 	%rs385, [%rd1145];
	ld.local.u8 	%rs386, [%rd1130+5];
	xor.b16  	%rs387, %rs386, %rs385;
	add.s64 	%rd1146, %rd6, %rd1144;
	st.local.u8 	[%rd1146], %rs387;
	ld.local.u64 	%rd1147, [%rd1127+48];
	add.s64 	%rd1148, %rd4, %rd1147;
	ld.local.u8 	%rs388, [%rd1148];
	ld.local.u8 	%rs389, [%rd1130+6];
	xor.b16  	%rs390, %rs389, %rs388;
	add.s64 	%rd1149, %rd6, %rd1147;
	st.local.u8 	[%rd1149], %rs390;
	ld.local.u64 	%rd1150, [%rd1127+56];
	add.s64 	%rd1151, %rd4, %rd1150;
	ld.local.u8 	%rs391, [%rd1151];
	ld.local.u8 	%rs392, [%rd1130+7];
	xor.b16  	%rs393, %rs392, %rs391;
	add.s64 	%rd1152, %rd6, %rd1150;
	st.local.u8 	[%rd1152], %rs393;
	add.s64 	%rd1699, %rd1699, 8;
$L__BB0_382:
	cvt.u64.u32 	%rd1153, %r88;
	and.b64  	%rd1154, %rd1153, 7;
	setp.eq.s64 	%p347, %rd1154, 0;
	@%p347 bra 	$L__BB0_389;
	setp.lt.u64 	%p348, %rd175, 3;
	@%p348 bra 	$L__BB0_385;
	shl.b64 	%rd1155, %rd1699, 3;
	add.s64 	%rd1156, %rd3, %rd1155;
	ld.local.u64 	%rd1157, [%rd1156];
	add.s64 	%rd1158, %rd4, %rd1157;
	ld.local.u8 	%rs394, [%rd1158];
	add.s64 	%rd1159, %rd5, %rd1699;
	ld.local.u8 	%rs395, [%rd1159];
	xor.b16  	%rs396, %rs395, %rs394;
	add.s64 	%rd1160, %rd6, %rd1157;
	st.local.u8 	[%rd1160], %rs396;
	ld.local.u64 	%rd1161, [%rd1156+8];
	add.s64 	%rd1162, %rd4, %rd1161;
	ld.local.u8 	%rs397, [%rd1162];
	ld.local.u8 	%rs398, [%rd1159+1];
	xor.b16  	%rs399, %rs398, %rs397;
	add.s64 	%rd1163, %rd6, %rd1161;
	st.local.u8 	[%rd1163], %rs399;
	ld.local.u64 	%rd1164, [%rd1156+16];
	add.s64 	%rd1165, %rd4, %rd1164;
	ld.local.u8 	%rs400, [%rd1165];
	ld.local.u8 	%rs401, [%rd1159+2];
	xor.b16  	%rs402, %rs401, %rs400;
	add.s64 	%rd1166, %rd6, %rd1164;
	st.local.u8 	[%rd1166], %rs402;
	ld.local.u64 	%rd1167, [%rd1156+24];
	add.s64 	%rd1168, %rd4, %rd1167;
	ld.local.u8 	%rs403, [%rd1168];
	ld.local.u8 	%rs404, [%rd1159+3];
	xor.b16  	%rs405, %rs404, %rs403;
	add.s64 	%rd1169, %rd6, %rd1167;
	st.local.u8 	[%rd1169], %rs405;
	add.s64 	%rd1699, %rd1699, 4;
$L__BB0_385:
	setp.eq.s64 	%p349, %rd177, 0;
	@%p349 bra 	$L__BB0_389;
	setp.eq.s64 	%p350, %rd177, 1;
	shl.b64 	%rd1170, %rd1699, 3;
	add.s64 	%rd275, %rd3, %rd1170;
	ld.local.u64 	%rd1171, [%rd275];
	add.s64 	%rd1172, %rd4, %rd1171;
	ld.local.u8 	%rs406, [%rd1172];
	add.s64 	%rd276, %rd5, %rd1699;
	ld.local.u8 	%rs407, [%rd276];
	xor.b16  	%rs408, %rs407, %rs406;
	add.s64 	%rd1173, %rd6, %rd1171;
	st.local.u8 	[%rd1173], %rs408;
	@%p350 bra 	$L__BB0_389;
	setp.eq.s64 	%p351, %rd177, 2;
	ld.local.u64 	%rd1174, [%rd275+8];
	add.s64 	%rd1175, %rd4, %rd1174;
	ld.local.u8 	%rs409, [%rd1175];
	ld.local.u8 	%rs410, [%rd276+1];
	xor.b16  	%rs411, %rs410, %rs409;
	add.s64 	%rd1176, %rd6, %rd1174;
	st.local.u8 	[%rd1176], %rs411;
	@%p351 bra 	$L__BB0_389;
	ld.local.u64 	%rd1177, [%rd275+16];
	add.s64 	%rd1178, %rd4, %rd1177;
	ld.local.u8 	%rs412, [%rd1178];
	ld.local.u8 	%rs413, [%rd276+2];
	xor.b16  	%rs414, %rs413, %rs412;
	add.s64 	%rd1179, %rd6, %rd1177;
	st.local.u8 	[%rd1179], %rs414;
$L__BB0_389:
	add.f32 	%f2295, %f2295, 0f3F800000;
	@%p156 bra 	$L__BB0_447;
	mov.f32 	%f2239, %f2181;
	@%p327 bra 	$L__BB0_446;
	setp.lt.u64 	%p354, %rd255, 3;
	mov.b64 	%rd1702, 0;
	mov.f32 	%f2239, %f2181;
	@%p354 bra 	$L__BB0_422;
	mov.b64 	%rd1701, 0;
	mov.f32 	%f2239, %f2181;
$L__BB0_393:
	.pragma "nounroll";
	add.s64 	%rd278, %rd5, %rd1701;
	ld.local.u8 	%rs415, [%rd278];
	setp.ne.s16 	%p355, %rs415, 1;
	shl.b64 	%rd1182, %rd1701, 2;
	add.s64 	%rd279, %rd7, %rd1182;
	@%p355 bra 	$L__BB0_400;
	ld.local.f32 	%f166, [%rd279];
	setp.gt.f32 	%p356, %f166, 0f41F00000;
	mov.f32 	%f2237, %f166;
	@%p356 bra 	$L__BB0_397;
	setp.lt.f32 	%p357, %f166, 0fC1F00000;
	mov.f32 	%f2237, 0f00000000;
	@%p357 bra 	$L__BB0_397;
	add.f32 	%f1068, %f166, 0f41F00000;
	mul.f32 	%f1069, %f1068, 0f4208851F;
	cvt.rzi.s32.f32 	%r755, %f1069;
	min.s32 	%r756, %r755, 2047;
	max.s32 	%r757, %r756, 0;
	mul.wide.u32 	%rd1183, %r757, 4;
	mov.u64 	%rd1184, jaclog_table;
	add.s64 	%rd1185, %rd1184, %rd1183;
	ld.const.f32 	%f2237, [%rd1185];
$L__BB0_397:
	setp.gt.f32 	%p358, %f166, 0f41F00000;
	neg.f32 	%f1070, %f166;
	setp.lt.f32 	%p359, %f166, 0fC1F00000;
	or.pred  	%p360, %p359, %p358;
	selp.f32 	%f2238, %f1070, 0f00000000, %p359;
	@%p360 bra 	$L__BB0_399;
	mov.f32 	%f1071, 0f41F00000;
	sub.f32 	%f1072, %f1071, %f166;
	mul.f32 	%f1073, %f1072, 0f4208851F;
	cvt.rzi.s32.f32 	%r758, %f1073;
	min.s32 	%r759, %r758, 2047;
	max.s32 	%r760, %r759, 0;
	mul.wide.u32 	%rd1186, %r760, 4;
	mov.u64 	%rd1187, jaclog_table;
	add.s64 	%rd1188, %rd1187, %rd1186;
	ld.const.f32 	%f2238, [%rd1188];
$L__BB0_399:
	sub.f32 	%f1074, %f2237, %f2238;
	add.f32 	%f2239, %f2239, %f1074;
$L__BB0_400:
	ld.local.u8 	%rs416, [%rd278+1];
	setp.ne.s16 	%p361, %rs416, 1;
	@%p361 bra 	$L__BB0_407;
	ld.local.f32 	%f174, [%rd279+4];
	setp.gt.f32 	%p362, %f174, 0f41F00000;
	mov.f32 	%f2240, %f174;
	@%p362 bra 	$L__BB0_404;
	setp.lt.f32 	%p363, %f174, 0fC1F00000;
	mov.f32 	%f2240, 0f00000000;
	@%p363 bra 	$L__BB0_404;
	add.f32 	%f1076, %f174, 0f41F00000;
	mul.f32 	%f1077, %f1076, 0f4208851F;
	cvt.rzi.s32.f32 	%r761, %f1077;
	min.s32 	%r762, %r761, 2047;
	max.s32 	%r763, %r762, 0;
	mul.wide.u32 	%rd1189, %r763, 4;
	mov.u64 	%rd1190, jaclog_table;
	add.s64 	%rd1191, %rd1190, %rd1189;
	ld.const.f32 	%f2240, [%rd1191];
$L__BB0_404:
	setp.gt.f32 	%p364, %f174, 0f41F00000;
	neg.f32 	%f1078, %f174;
	setp.lt.f32 	%p365, %f174, 0fC1F00000;
	or.pred  	%p366, %p365, %p364;
	selp.f32 	%f2241, %f1078, 0f00000000, %p365;
	@%p366 bra 	$L__BB0_406;
	mov.f32 	%f1079, 0f41F00000;
	sub.f32 	%f1080, %f1079, %f174;
	mul.f32 	%f1081, %f1080, 0f4208851F;
	cvt.rzi.s32.f32 	%r764, %f1081;
	min.s32 	%r765, %r764, 2047;
	max.s32 	%r766, %r765, 0;
	mul.wide.u32 	%rd1192, %r766, 4;
	mov.u64 	%rd1193, jaclog_table;
	add.s64 	%rd1194, %rd1193, %rd1192;
	ld.const.f32 	%f2241, [%rd1194];
$L__BB0_406:
	sub.f32 	%f1082, %f2240, %f2241;
	add.f32 	%f2239, %f2239, %f1082;
$L__BB0_407:
	ld.local.u8 	%rs417, [%rd278+2];
	setp.ne.s16 	%p367, %rs417, 1;
	@%p367 bra 	$L__BB0_414;
	ld.local.f32 	%f182, [%rd279+8];
	setp.gt.f32 	%p368, %f182, 0f41F00000;
	mov.f32 	%f2243, %f182;
	@%p368 bra 	$L__BB0_411;
	setp.lt.f32 	%p369, %f182, 0fC1F00000;
	mov.f32 	%f2243, 0f00000000;
	@%p369 bra 	$L__BB0_411;
	add.f32 	%f1084, %f182, 0f41F00000;
	mul.f32 	%f1085, %f1084, 0f4208851F;
	cvt.rzi.s32.f32 	%r767, %f1085;
	min.s32 	%r768, %r767, 2047;
	max.s32 	%r769, %r768, 0;
	mul.wide.u32 	%rd1195, %r769, 4;
	mov.u64 	%rd1196, jaclog_table;
	add.s64 	%rd1197, %rd1196, %rd1195;
	ld.const.f32 	%f2243, [%rd1197];
$L__BB0_411:
	setp.gt.f32 	%p370, %f182, 0f41F00000;
	neg.f32 	%f1086, %f182;
	setp.lt.f32 	%p371, %f182, 0fC1F00000;
	or.pred  	%p372, %p371, %p370;
	selp.f32 	%f2244, %f1086, 0f00000000, %p371;
	@%p372 bra 	$L__BB0_413;
	mov.f32 	%f1087, 0f41F00000;
	sub.f32 	%f1088, %f1087, %f182;
	mul.f32 	%f1089, %f1088, 0f4208851F;
	cvt.rzi.s32.f32 	%r770, %f1089;
	min.s32 	%r771, %r770, 2047;
	max.s32 	%r772, %r771, 0;
	mul.wide.u32 	%rd1198, %r772, 4;
	mov.u64 	%rd1199, jaclog_table;
	add.s64 	%rd1200, %rd1199, %rd1198;
	ld.const.f32 	%f2244, [%rd1200];
$L__BB0_413:
	sub.f32 	%f1090, %f2243, %f2244;
	add.f32 	%f2239, %f2239, %f1090;
$L__BB0_414:
	ld.local.u8 	%rs418, [%rd278+3];
	setp.ne.s16 	%p373, %rs418, 1;
	@%p373 bra 	$L__BB0_421;
	ld.local.f32 	%f190, [%rd279+12];
	setp.gt.f32 	%p374, %f190, 0f41F00000;
	mov.f32 	%f2246, %f190;
	@%p374 bra 	$L__BB0_418;
	setp.lt.f32 	%p375, %f190, 0fC1F00000;
	mov.f32 	%f2246, 0f00000000;
	@%p375 bra 	$L__BB0_418;
	add.f32 	%f1092, %f190, 0f41F00000;
	mul.f32 	%f1093, %f1092, 0f4208851F;
	cvt.rzi.s32.f32 	%r773, %f1093;
	min.s32 	%r774, %r773, 2047;
	max.s32 	%r775, %r774, 0;
	mul.wide.u32 	%rd1201, %r775, 4;
	mov.u64 	%rd1202, jaclog_table;
	add.s64 	%rd1203, %rd1202, %rd1201;
	ld.const.f32 	%f2246, [%rd1203];
$L__BB0_418:
	setp.gt.f32 	%p376, %f190, 0f41F00000;
	neg.f32 	%f1094, %f190;
	setp.lt.f32 	%p377, %f190, 0fC1F00000;
	or.pred  	%p378, %p377, %p376;
	selp.f32 	%f2247, %f1094, 0f00000000, %p377;
	@%p378 bra 	$L__BB0_420;
	mov.f32 	%f1095, 0f41F00000;
	sub.f32 	%f1096, %f1095, %f190;
	mul.f32 	%f1097, %f1096, 0f4208851F;
	cvt.rzi.s32.f32 	%r776, %f1097;
	min.s32 	%r777, %r776, 2047;
	max.s32 	%r778, %r777, 0;
	mul.wide.u32 	%rd1204, %r778, 4;
	mov.u64 	%rd1205, jaclog_table;
	add.s64 	%rd1206, %rd1205, %rd1204;
	ld.const.f32 	%f2247, [%rd1206];
$L__BB0_420:
	sub.f32 	%f1098, %f2246, %f2247;
	add.f32 	%f2239, %f2239, %f1098;
$L__BB0_421:
	add.s64 	%rd1701, %rd1701, 4;
	and.b64  	%rd1702, %rd23, -4;
	setp.ne.s64 	%p379, %rd1701, %rd1702;
	@%p379 bra 	$L__BB0_393;
$L__BB0_422:
	setp.eq.s32 	%p380, %r89, 0;
	@%p380 bra 	$L__BB0_446;
	add.s64 	%rd283, %rd5, %rd1702;
	ld.local.u8 	%rs419, [%rd283];
	setp.ne.s16 	%p381, %rs419, 1;
	shl.b64 	%rd1207, %rd1702, 2;
	add.s64 	%rd284, %rd7, %rd1207;
	@%p381 bra 	$L__BB0_430;
	ld.local.f32 	%f200, [%rd284];
	setp.gt.f32 	%p382, %f200, 0f41F00000;
	mov.f32 	%f2251, %f200;
	@%p382 bra 	$L__BB0_427;
	setp.lt.f32 	%p383, %f200, 0fC1F00000;
	mov.f32 	%f2251, 0f00000000;
	@%p383 bra 	$L__BB0_427;
	add.f32 	%f1100, %f200, 0f41F00000;
	mul.f32 	%f1101, %f1100, 0f4208851F;
	cvt.rzi.s32.f32 	%r779, %f1101;
	min.s32 	%r780, %r779, 2047;
	max.s32 	%r781, %r780, 0;
	mul.wide.u32 	%rd1208, %r781, 4;
	mov.u64 	%rd1209, jaclog_table;
	add.s64 	%rd1210, %rd1209, %rd1208;
	ld.const.f32 	%f2251, [%rd1210];
$L__BB0_427:
	setp.gt.f32 	%p384, %f200, 0f41F00000;
	neg.f32 	%f1102, %f200;
	setp.lt.f32 	%p385, %f200, 0fC1F00000;
	or.pred  	%p386, %p385, %p384;
	selp.f32 	%f2252, %f1102, 0f00000000, %p385;
	@%p386 bra 	$L__BB0_429;
	mov.f32 	%f1103, 0f41F00000;
	sub.f32 	%f1104, %f1103, %f200;
	mul.f32 	%f1105, %f1104, 0f4208851F;
	cvt.rzi.s32.f32 	%r782, %f1105;
	min.s32 	%r783, %r782, 2047;
	max.s32 	%r784, %r783, 0;
	mul.wide.u32 	%rd1211, %r784, 4;
	mov.u64 	%rd1212, jaclog_table;
	add.s64 	%rd1213, %rd1212, %rd1211;
	ld.const.f32 	%f2252, [%rd1213];
$L__BB0_429:
	sub.f32 	%f1106, %f2251, %f2252;
	add.f32 	%f2239, %f2239, %f1106;
$L__BB0_430:
	setp.eq.s32 	%p387, %r89, 1;
	@%p387 bra 	$L__BB0_446;
	ld.local.u8 	%rs420, [%rd283+1];
	setp.ne.s16 	%p388, %rs420, 1;
	@%p388 bra 	$L__BB0_438;
	ld.local.f32 	%f208, [%rd284+4];
	setp.gt.f32 	%p389, %f208, 0f41F00000;
	mov.f32 	%f2254, %f208;
	@%p389 bra 	$L__BB0_435;
	setp.lt.f32 	%p390, %f208, 0fC1F00000;
	mov.f32 	%f2254, 0f00000000;
	@%p390 bra 	$L__BB0_435;
	add.f32 	%f1108, %f208, 0f41F00000;
	mul.f32 	%f1109, %f1108, 0f4208851F;
	cvt.rzi.s32.f32 	%r785, %f1109;
	min.s32 	%r786, %r785, 2047;
	max.s32 	%r787, %r786, 0;
	mul.wide.u32 	%rd1214, %r787, 4;
	mov.u64 	%rd1215, jaclog_table;
	add.s64 	%rd1216, %rd1215, %rd1214;
	ld.const.f32 	%f2254, [%rd1216];
$L__BB0_435:
	setp.gt.f32 	%p391, %f208, 0f41F00000;
	neg.f32 	%f1110, %f208;
	setp.lt.f32 	%p392, %f208, 0fC1F00000;
	or.pred  	%p393, %p392, %p391;
	selp.f32 	%f2255, %f1110, 0f00000000, %p392;
	@%p393 bra 	$L__BB0_437;
	mov.f32 	%f1111, 0f41F00000;
	sub.f32 	%f1112, %f1111, %f208;
	mul.f32 	%f1113, %f1112, 0f4208851F;
	cvt.rzi.s32.f32 	%r788, %f1113;
	min.s32 	%r789, %r788, 2047;
	max.s32 	%r790, %r789, 0;
	mul.wide.u32 	%rd1217, %r790, 4;
	mov.u64 	%rd1218, jaclog_table;
	add.s64 	%rd1219, %rd1218, %rd1217;
	ld.const.f32 	%f2255, [%rd1219];
$L__BB0_437:
	sub.f32 	%f1114, %f2254, %f2255;
	add.f32 	%f2239, %f2239, %f1114;
$L__BB0_438:
	setp.eq.s32 	%p394, %r89, 2;
	@%p394 bra 	$L__BB0_446;
	ld.local.u8 	%rs421, [%rd283+2];
	setp.ne.s16 	%p395, %rs421, 1;
	@%p395 bra 	$L__BB0_446;
	ld.local.f32 	%f216, [%rd284+8];
	setp.gt.f32 	%p396, %f216, 0f41F00000;
	mov.f32 	%f2257, %f216;
	@%p396 bra 	$L__BB0_443;
	setp.lt.f32 	%p397, %f216, 0fC1F00000;
	mov.f32 	%f2257, 0f00000000;
	@%p397 bra 	$L__BB0_443;
	add.f32 	%f1116, %f216, 0f41F00000;
	mul.f32 	%f1117, %f1116, 0f4208851F;
	cvt.rzi.s32.f32 	%r791, %f1117;
	min.s32 	%r792, %r791, 2047;
	max.s32 	%r793, %r792, 0;
	mul.wide.u32 	%rd1220, %r793, 4;
	mov.u64 	%rd1221, jaclog_table;
	add.s64 	%rd1222, %rd1221, %rd1220;
	ld.const.f32 	%f2257, [%rd1222];
$L__BB0_443:
	setp.gt.f32 	%p398, %f216, 0f41F00000;
	neg.f32 	%f1118, %f216;
	setp.lt.f32 	%p399, %f216, 0fC1F00000;
	or.pred  	%p400, %p399, %p398;
	selp.f32 	%f2258, %f1118, 0f00000000, %p399;
	@%p400 bra 	$L__BB0_445;
	mov.f32 	%f1119, 0f41F00000;
	sub.f32 	%f1120, %f1119, %f216;
	mul.f32 	%f1121, %f1120, 0f4208851F;
	cvt.rzi.s32.f32 	%r794, %f1121;
	min.s32 	%r795, %r794, 2047;
	max.s32 	%r796, %r795, 0;
	mul.wide.u32 	%rd1223, %r796, 4;
	mov.u64 	%rd1224, jaclog_table;
	add.s64 	%rd1225, %rd1224, %rd1223;
	ld.const.f32 	%f2258, [%rd1225];
$L__BB0_445:
	sub.f32 	%f1122, %f2257, %f2258;
	add.f32 	%f2239, %f2239, %f1122;
$L__BB0_446:
	fma.rn.f32 	%f1123, %f2239, 0fBBBB989D, 0f3F000000;
	cvt.sat.f32.f32 	%f1124, %f1123;
	mov.f32 	%f1125, 0f4B400001;
	mov.f32 	%f1126, 0f437C0000;
	fma.rm.f32 	%f1127, %f1124, %f1126, %f1125;
	add.f32 	%f1128, %f1127, 0fCB40007F;
	neg.f32 	%f1129, %f1128;
	fma.rn.f32 	%f1130, %f2239, 0fBFB8AA3B, %f1129;
	fma.rn.f32 	%f1131, %f2239, 0fB2A57060, %f1130;
	mov.b32 	%r797, %f1127;
	shl.b32 	%r798, %r797, 23;
	mov.b32 	%f1132, %r798;
	ex2.approx.ftz.f32 	%f1133, %f1131;
	mul.f32 	%f1134, %f1133, %f1132;
	sub.f32 	%f2293, %f2293, %f1134;
$L__BB0_447:
	setp.eq.s32 	%p401, %r57, 0;
	@%p401 bra 	$L__BB0_465;
	mov.f32 	%f2275, %f2181;
	@%p327 bra 	$L__BB0_521;
	mov.b64 	%rd1703, 0;
$L__BB0_450:
	setp.lt.u32 	%p403, %r358, 16;
	mul.lo.s64 	%rd287, %rd1703, %rd23;
	mov.b16 	%rs599, 0;
	mov.b64 	%rd1706, 0;
	@%p403 bra 	$L__BB0_453;
	mov.b16 	%rs599, 0;
	mov.b64 	%rd1704, 0;
$L__BB0_452:
	.pragma "nounroll";
	add.s64 	%rd1229, %rd6, %rd1704;
	ld.local.u8 	%rs425, [%rd1229];
	add.s64 	%rd1230, %rd1704, %rd287;
	add.s64 	%rd1231, %rd2, %rd1230;
	ld.global.u8 	%rs426, [%rd1231];
	mul.lo.s16 	%rs427, %rs426, %rs425;
	xor.b16  	%rs428, %rs427, %rs599;
	ld.local.u8 	%rs429, [%rd1229+1];
	ld.global.u8 	%rs430, [%rd1231+1];
	mul.lo.s16 	%rs431, %rs430, %rs429;
	xor.b16  	%rs432, %rs431, %rs428;
	ld.local.u8 	%rs433, [%rd1229+2];
	ld.global.u8 	%rs434, [%rd1231+2];
	mul.lo.s16 	%rs435, %rs434, %rs433;
	xor.b16  	%rs436, %rs435, %rs432;
	ld.local.u8 	%rs437, [%rd1229+3];
	ld.global.u8 	%rs438, [%rd1231+3];
	mul.lo.s16 	%rs439, %rs438, %rs437;
	xor.b16  	%rs440, %rs439, %rs436;
	ld.local.u8 	%rs441, [%rd1229+4];
	ld.global.u8 	%rs442, [%rd1231+4];
	mul.lo.s16 	%rs443, %rs442, %rs441;
	xor.b16  	%rs444, %rs443, %rs440;
	ld.local.u8 	%rs445, [%rd1229+5];
	ld.global.u8 	%rs446, [%rd1231+5];
	mul.lo.s16 	%rs447, %rs446, %rs445;
	xor.b16  	%rs448, %rs447, %rs444;
	ld.local.u8 	%rs449, [%rd1229+6];
	ld.global.u8 	%rs450, [%rd1231+6];
	mul.lo.s16 	%rs451, %rs450, %rs449;
	xor.b16  	%rs452, %rs451, %rs448;
	ld.local.u8 	%rs453, [%rd1229+7];
	ld.global.u8 	%rs454, [%rd1231+7];
	mul.lo.s16 	%rs455, %rs454, %rs453;
	xor.b16  	%rs456, %rs455, %rs452;
	ld.local.u8 	%rs457, [%rd1229+8];
	ld.global.u8 	%rs458, [%rd1231+8];
	mul.lo.s16 	%rs459, %rs458, %rs457;
	xor.b16  	%rs460, %rs459, %rs456;
	ld.local.u8 	%rs461, [%rd1229+9];
	ld.global.u8 	%rs462, [%rd1231+9];
	mul.lo.s16 	%rs463, %rs462, %rs461;
	xor.b16  	%rs464, %rs463, %rs460;
	ld.local.u8 	%rs465, [%rd1229+10];
	ld.global.u8 	%rs466, [%rd1231+10];
	mul.lo.s16 	%rs467, %rs466, %rs465;
	xor.b16  	%rs468, %rs467, %rs464;
	ld.local.u8 	%rs469, [%rd1229+11];
	ld.global.u8 	%rs470, [%rd1231+11];
	mul.lo.s16 	%rs471, %rs470, %rs469;
	xor.b16  	%rs472, %rs471, %rs468;
	ld.local.u8 	%rs473, [%rd1229+12];
	ld.global.u8 	%rs474, [%rd1231+12];
	mul.lo.s16 	%rs475, %rs474, %rs473;
	xor.b16  	%rs476, %rs475, %rs472;
	ld.local.u8 	%rs477, [%rd1229+13];
	ld.global.u8 	%rs478, [%rd1231+13];
	mul.lo.s16 	%rs479, %rs478, %rs477;
	xor.b16  	%rs480, %rs479, %rs476;
	ld.local.u8 	%rs481, [%rd1229+14];
	ld.global.u8 	%rs482, [%rd1231+14];
	mul.lo.s16 	%rs483, %rs482, %rs481;
	xor.b16  	%rs484, %rs483, %rs480;
	ld.local.u8 	%rs485, [%rd1229+15];
	ld.global.u8 	%rs486, [%rd1231+15];
	mul.lo.s16 	%rs487, %rs486, %rs485;
	xor.b16  	%rs599, %rs487, %rs484;
	add.s64 	%rd1704, %rd1704, 16;
	setp.ne.s64 	%p404, %rd1704, %rd176;
	mov.u64 	%rd1706, %rd176;
	@%p404 bra 	$L__BB0_452;
$L__BB0_453:
	setp.eq.s32 	%p405, %r88, 0;
	@%p405 bra 	$L__BB0_463;
	cvt.u64.u32 	%rd1232, %r88;
	add.s64 	%rd1233, %rd1232, -1;
	setp.lt.u64 	%p406, %rd1233, 7;
	@%p406 bra 	$L__BB0_456;
	add.s64 	%rd1234, %rd6, %rd1706;
	ld.local.u8 	%rs489, [%rd1234];
	add.s64 	%rd1235, %rd1706, %rd287;
	add.s64 	%rd1236, %rd2, %rd1235;
	ld.global.u8 	%rs490, [%rd1236];
	mul.lo.s16 	%rs491, %rs490, %rs489;
	ld.local.u8 	%rs492, [%rd1234+1];
	ld.global.u8 	%rs493, [%rd1236+1];
	mul.lo.s16 	%rs494, %rs493, %rs492;
	xor.b16  	%rs495, %rs491, %rs494;
	ld.local.u8 	%rs496, [%rd1234+2];
	ld.global.u8 	%rs497, [%rd1236+2];
	mul.lo.s16 	%rs498, %rs497, %rs496;
	xor.b16  	%rs499, %rs495, %rs498;
	ld.local.u8 	%rs500, [%rd1234+3];
	ld.global.u8 	%rs501, [%rd1236+3];
	mul.lo.s16 	%rs502, %rs501, %rs500;
	xor.b16  	%rs503, %rs499, %rs502;
	ld.local.u8 	%rs504, [%rd1234+4];
	ld.global.u8 	%rs505, [%rd1236+4];
	mul.lo.s16 	%rs506, %rs505, %rs504;
	xor.b16  	%rs507, %rs503, %rs506;
	ld.local.u8 	%rs508, [%rd1234+5];
	ld.global.u8 	%rs509, [%rd1236+5];
	mul.lo.s16 	%rs510, %rs509, %rs508;
	xor.b16  	%rs511, %rs507, %rs510;
	ld.local.u8 	%rs512, [%rd1234+6];
	ld.global.u8 	%rs513, [%rd1236+6];
	mul.lo.s16 	%rs514, %rs513, %rs512;
	xor.b16  	%rs515, %rs511, %rs514;
	ld.local.u8 	%rs516, [%rd1234+7];
	ld.global.u8 	%rs517, [%rd1236+7];
	mul.lo.s16 	%rs518, %rs517, %rs516;
	xor.b16  	%rs519, %rs515, %rs518;
	xor.b16  	%rs599, %rs519, %rs599;
	add.s64 	%rd1706, %rd1706, 8;
$L__BB0_456:
	cvt.u64.u32 	%rd1237, %r88;
	and.b64  	%rd1238, %rd1237, 7;
	setp.eq.s64 	%p407, %rd1238, 0;
	@%p407 bra 	$L__BB0_463;
	setp.lt.u64 	%p408, %rd175, 3;
	@%p408 bra 	$L__BB0_459;
	add.s64 	%rd1239, %rd6, %rd1706;
	ld.local.u8 	%rs521, [%rd1239];
	add.s64 	%rd1240, %rd1706, %rd287;
	add.s64 	%rd1241, %rd2, %rd1240;
	ld.global.u8 	%rs522, [%rd1241];
	mul.lo.s16 	%rs523, %rs522, %rs521;
	ld.local.u8 	%rs524, [%rd1239+1];
	ld.global.u8 	%rs525, [%rd1241+1];
	mul.lo.s16 	%rs526, %rs525, %rs524;
	xor.b16  	%rs527, %rs523, %rs526;
	ld.local.u8 	%rs528, [%rd1239+2];
	ld.global.u8 	%rs529, [%rd1241+2];
	mul.lo.s16 	%rs530, %rs529, %rs528;
	xor.b16  	%rs531, %rs527, %rs530;
	ld.local.u8 	%rs532, [%rd1239+3];
	ld.global.u8 	%rs533, [%rd1241+3];
	mul.lo.s16 	%rs534, %rs533, %rs532;
	xor.b16  	%rs535, %rs531, %rs534;
	xor.b16  	%rs599, %rs535, %rs599;
	add.s64 	%rd1706, %rd1706, 4;
$L__BB0_459:
	setp.eq.s64 	%p409, %rd177, 0;
	@%p409 bra 	$L__BB0_463;
	setp.eq.s64 	%p410, %rd177, 1;
	add.s64 	%rd295, %rd6, %rd1706;
	ld.local.u8 	%rs536, [%rd295];
	add.s64 	%rd1242, %rd1706, %rd287;
	add.s64 	%rd296, %rd2, %rd1242;
	ld.global.u8 	%rs537, [%rd296];
	mul.lo.s16 	%rs538, %rs537, %rs536;
	xor.b16  	%rs599, %rs538, %rs599;
	@%p410 bra 	$L__BB0_463;
	setp.eq.s64 	%p411, %rd177, 2;
	ld.local.u8 	%rs539, [%rd295+1];
	ld.global.u8 	%rs540, [%rd296+1];
	mul.lo.s16 	%rs541, %rs540, %rs539;
	xor.b16  	%rs599, %rs541, %rs599;
	@%p411 bra 	$L__BB0_463;
	ld.local.u8 	%rs542, [%rd295+2];
	ld.global.u8 	%rs543, [%rd296+2];
	mul.lo.s16 	%rs544, %rs543, %rs542;
	xor.b16  	%rs599, %rs544, %rs599;
$L__BB0_463:
	and.b16  	%rs545, %rs599, 255;
	setp.eq.s16 	%p412, %rs545, 1;
	@%p412 bra 	$L__BB0_550;
	add.s64 	%rd1703, %rd1703, 1;
	setp.ne.s64 	%p413, %rd1703, %rd174;
	@%p413 bra 	$L__BB0_450;
$L__BB0_465:
	setp.eq.s32 	%p414, %r358, 0;
	mov.f32 	%f2275, %f2181;
	@%p414 bra 	$L__BB0_521;
	add.s64 	%rd1244, %rd23, -1;
	setp.lt.u64 	%p415, %rd1244, 3;
	mov.b64 	%rd1708, 0;
	mov.f32 	%f2275, %f2181;
	@%p415 bra 	$L__BB0_497;
	mov.b64 	%rd1709, 0;
	mov.f32 	%f2275, %f2181;
$L__BB0_468:
	.pragma "nounroll";
	add.s64 	%rd302, %rd5, %rd1709;
	ld.local.u8 	%rs546, [%rd302];
	setp.ne.s16 	%p416, %rs546, 1;
	shl.b64 	%rd1246, %rd1709, 2;
	add.s64 	%rd303, %rd7, %rd1246;
	@%p416 bra 	$L__BB0_475;
	ld.local.f32 	%f253, [%rd303];
	setp.gt.f32 	%p417, %f253, 0f41F00000;
	mov.f32 	%f2273, %f253;
	@%p417 bra 	$L__BB0_472;
	setp.lt.f32 	%p418, %f253, 0fC1F00000;
	mov.f32 	%f2273, 0f00000000;
	@%p418 bra 	$L__BB0_472;
	add.f32 	%f1137, %f253, 0f41F00000;
	mul.f32 	%f1138, %f1137, 0f4208851F;
	cvt.rzi.s32.f32 	%r799, %f1138;
	min.s32 	%r800, %r799, 2047;
	max.s32 	%r801, %r800, 0;
	mul.wide.u32 	%rd1247, %r801, 4;
	mov.u64 	%rd1248, jaclog_table;
	add.s64 	%rd1249, %rd1248, %rd1247;
	ld.const.f32 	%f2273, [%rd1249];
$L__BB0_472:
	neg.f32 	%f1139, %f253;
	setp.lt.f32 	%p420, %f253, 0fC1F00000;
	or.pred  	%p421, %p420, %p417;
	selp.f32 	%f2274, %f1139, 0f00000000, %p420;
	@%p421 bra 	$L__BB0_474;
	mov.f32 	%f1140, 0f41F00000;
	sub.f32 	%f1141, %f1140, %f253;
	mul.f32 	%f1142, %f1141, 0f4208851F;
	cvt.rzi.s32.f32 	%r802, %f1142;
	min.s32 	%r803, %r802, 2047;
	max.s32 	%r804, %r803, 0;
	mul.wide.u32 	%rd1250, %r804, 4;
	mov.u64 	%rd1251, jaclog_table;
	add.s64 	%rd1252, %rd1251, %rd1250;
	ld.const.f32 	%f2274, [%rd1252];
$L__BB0_474:
	sub.f32 	%f1143, %f2273, %f2274;
	add.f32 	%f2275, %f2275, %f1143;
$L__BB0_475:
	ld.local.u8 	%rs547, [%rd302+1];
	setp.ne.s16 	%p422, %rs547, 1;
	@%p422 bra 	$L__BB0_482;
	ld.local.f32 	%f261, [%rd303+4];
	setp.gt.f32 	%p423, %f261, 0f41F00000;
	mov.f32 	%f2276, %f261;
	@%p423 bra 	$L__BB0_479;
	setp.lt.f32 	%p424, %f261, 0fC1F00000;
	mov.f32 	%f2276, 0f00000000;
	@%p424 bra 	$L__BB0_479;
	add.f32 	%f1145, %f261, 0f41F00000;
	mul.f32 	%f1146, %f1145, 0f4208851F;
	cvt.rzi.s32.f32 	%r805, %f1146;
	min.s32 	%r806, %r805, 2047;
	max.s32 	%r807, %r806, 0;
	mul.wide.u32 	%rd1253, %r807, 4;
	mov.u64 	%rd1254, jaclog_table;
	add.s64 	%rd1255, %rd1254, %rd1253;
	ld.const.f32 	%f2276, [%rd1255];
$L__BB0_479:
	neg.f32 	%f1147, %f261;
	setp.lt.f32 	%p426, %f261, 0fC1F00000;
	or.pred  	%p427, %p426, %p423;
	selp.f32 	%f2277, %f1147, 0f00000000, %p426;
	@%p427 bra 	$L__BB0_481;
	mov.f32 	%f1148, 0f41F00000;
	sub.f32 	%f1149, %f1148, %f261;
	mul.f32 	%f1150, %f1149, 0f4208851F;
	cvt.rzi.s32.f32 	%r808, %f1150;
	min.s32 	%r809, %r808, 2047;
	max.s32 	%r810, %r809, 0;
	mul.wide.u32 	%rd1256, %r810, 4;
	mov.u64 	%rd1257, jaclog_table;
	add.s64 	%rd1258, %rd1257, %rd1256;
	ld.const.f32 	%f2277, [%rd1258];
$L__BB0_481:
	sub.f32 	%f1151, %f2276, %f2277;
	add.f32 	%f2275, %f2275, %f1151;
$L__BB0_482:
	ld.local.u8 	%rs548, [%rd302+2];
	setp.ne.s16 	%p428, %rs548, 1;
	@%p428 bra 	$L__BB0_489;
	ld.local.f32 	%f269, [%rd303+8];
	setp.gt.f32 	%p429, %f269, 0f41F00000;
	mov.f32 	%f2279, %f269;
	@%p429 bra 	$L__BB0_486;
	setp.lt.f32 	%p430, %f269, 0fC1F00000;
	mov.f32 	%f2279, 0f00000000;
	@%p430 bra 	$L__BB0_486;
	add.f32 	%f1153, %f269, 0f41F00000;
	mul.f32 	%f1154, %f1153, 0f4208851F;
	cvt.rzi.s32.f32 	%r811, %f1154;
	min.s32 	%r812, %r811, 2047;
	max.s32 	%r813, %r812, 0;
	mul.wide.u32 	%rd1259, %r813, 4;
	mov.u64 	%rd1260, jaclog_table;
	add.s64 	%rd1261, %rd1260, %rd1259;
	ld.const.f32 	%f2279, [%rd1261];
$L__BB0_486:
	neg.f32 	%f1155, %f269;
	setp.lt.f32 	%p432, %f269, 0fC1F00000;
	or.pred  	%p433, %p432, %p429;
	selp.f32 	%f2280, %f1155, 0f00000000, %p432;
	@%p433 bra 	$L__BB0_488;
	mov.f32 	%f1156, 0f41F00000;
	sub.f32 	%f1157, %f1156, %f269;
	mul.f32 	%f1158, %f1157, 0f4208851F;
	cvt.rzi.s32.f32 	%r814, %f1158;
	min.s32 	%r815, %r814, 2047;
	max.s32 	%r816, %r815, 0;
	mul.wide.u32 	%rd1262, %r816, 4;
	mov.u64 	%rd1263, jaclog_table;
	add.s64 	%rd1264, %rd1263, %rd1262;
	ld.const.f32 	%f2280, [%rd1264];
$L__BB0_488:
	sub.f32 	%f1159, %f2279, %f2280;
	add.f32 	%f2275, %f2275, %f1159;
$L__BB0_489:
	ld.local.u8 	%rs549, [%rd302+3];
	setp.ne.s16 	%p434, %rs549, 1;
	@%p434 bra 	$L__BB0_496;
	ld.local.f32 	%f277, [%rd303+12];
	setp.gt.f32 	%p435, %f277, 0f41F00000;
	mov.f32 	%f2282, %f277;
	@%p435 bra 	$L__BB0_493;
	setp.lt.f32 	%p436, %f277, 0fC1F00000;
	mov.f32 	%f2282, 0f00000000;
	@%p436 bra 	$L__BB0_493;
	add.f32 	%f1161, %f277, 0f41F00000;
	mul.f32 	%f1162, %f1161, 0f4208851F;
	cvt.rzi.s32.f32 	%r817, %f1162;
	min.s32 	%r818, %r817, 2047;
	max.s32 	%r819, %r818, 0;
	mul.wide.u32 	%rd1265, %r819, 4;
	mov.u64 	%rd1266, jaclog_table;
	add.s64 	%rd1267, %rd1266, %rd1265;
	ld.const.f32 	%f2282, [%rd1267];
$L__BB0_493:
	neg.f32 	%f1163, %f277;
	setp.lt.f32 	%p438, %f277, 0fC1F00000;
	or.pred  	%p439, %p438, %p435;
	selp.f32 	%f2283, %f1163, 0f00000000, %p438;
	@%p439 bra 	$L__BB0_495;
	mov.f32 	%f1164, 0f41F00000;
	sub.f32 	%f1165, %f1164, %f277;
	mul.f32 	%f1166, %f1165, 0f4208851F;
	cvt.rzi.s32.f32 	%r820, %f1166;
	min.s32 	%r821, %r820, 2047;
	max.s32 	%r822, %r821, 0;
	mul.wide.u32 	%rd1268, %r822, 4;
	mov.u64 	%rd1269, jaclog_table;
	add.s64 	%rd1270, %rd1269, %rd1268;
	ld.const.f32 	%f2283, [%rd1270];
$L__BB0_495:
	sub.f32 	%f1167, %f2282, %f2283;
	add.f32 	%f2275, %f2275, %f1167;
$L__BB0_496:
	add.s64 	%rd1709, %rd1709, 4;
	and.b64  	%rd1708, %rd23, -4;
	setp.eq.s64 	%p440, %rd1709, %rd1708;
	@%p440 bra 	$L__BB0_497;
	bra.uni 	$L__BB0_468;
$L__BB0_497:
	setp.eq.s32 	%p441, %r89, 0;
	@%p441 bra 	$L__BB0_521;
	add.s64 	%rd298, %rd5, %rd1708;
	ld.local.u8 	%rs550, [%rd298];
	setp.ne.s16 	%p442, %rs550, 1;
	shl.b64 	%rd1271, %rd1708, 2;
	add.s64 	%rd299, %rd7, %rd1271;
	@%p442 bra 	$L__BB0_505;
	ld.local.f32 	%f228, [%rd299];
	setp.gt.f32 	%p443, %f228, 0f41F00000;
	mov.f32 	%f2263, %f228;
	@%p443 bra 	$L__BB0_502;
	setp.lt.f32 	%p444, %f228, 0fC1F00000;
	mov.f32 	%f2263, 0f00000000;
	@%p444 bra 	$L__BB0_502;
	add.f32 	%f1169, %f228, 0f41F00000;
	mul.f32 	%f1170, %f1169, 0f4208851F;
	cvt.rzi.s32.f32 	%r823, %f1170;
	min.s32 	%r824, %r823, 2047;
	max.s32 	%r825, %r824, 0;
	mul.wide.u32 	%rd1272, %r825, 4;
	mov.u64 	%rd1273, jaclog_table;
	add.s64 	%rd1274, %rd1273, %rd1272;
	ld.const.f32 	%f2263, [%rd1274];
$L__BB0_502:
	neg.f32 	%f1171, %f228;
	setp.lt.f32 	%p446, %f228, 0fC1F00000;
	or.pred  	%p447, %p446, %p443;
	selp.f32 	%f2264, %f1171, 0f00000000, %p446;
	@%p447 bra 	$L__BB0_504;
	mov.f32 	%f1172, 0f41F00000;
	sub.f32 	%f1173, %f1172, %f228;
	mul.f32 	%f1174, %f1173, 0f4208851F;
	cvt.rzi.s32.f32 	%r826, %f1174;
	min.s32 	%r827, %r826, 2047;
	max.s32 	%r828, %r827, 0;
	mul.wide.u32 	%rd1275, %r828, 4;
	mov.u64 	%rd1276, jaclog_table;
	add.s64 	%rd1277, %rd1276, %rd1275;
	ld.const.f32 	%f2264, [%rd1277];
$L__BB0_504:
	sub.f32 	%f1175, %f2263, %f2264;
	add.f32 	%f2275, %f2275, %f1175;
$L__BB0_505:
	setp.eq.s32 	%p448, %r89, 1;
	@%p448 bra 	$L__BB0_521;
	ld.local.u8 	%rs551, [%rd298+1];
	setp.ne.s16 	%p449, %rs551, 1;
	@%p449 bra 	$L__BB0_513;
	ld.local.f32 	%f236, [%rd299+4];
	setp.gt.f32 	%p450, %f236, 0f41F00000;
	mov.f32 	%f2266, %f236;
	@%p450 bra 	$L__BB0_510;
	setp.lt.f32 	%p451, %f236, 0fC1F00000;
	mov.f32 	%f2266, 0f00000000;
	@%p451 bra 	$L__BB0_510;
	add.f32 	%f1177, %f236, 0f41F00000;
	mul.f32 	%f1178, %f1177, 0f4208851F;
	cvt.rzi.s32.f32 	%r829, %f1178;
	min.s32 	%r830, %r829, 2047;
	max.s32 	%r831, %r830, 0;
	mul.wide.u32 	%rd1278, %r831, 4;
	mov.u64 	%rd1279, jaclog_table;
	add.s64 	%rd1280, %rd1279, %rd1278;
	ld.const.f32 	%f2266, [%rd1280];
$L__BB0_510:
	neg.f32 	%f1179, %f236;
	setp.lt.f32 	%p453, %f236, 0fC1F00000;
	or.pred  	%p454, %p453, %p450;
	selp.f32 	%f2267, %f1179, 0f00000000, %p453;
	@%p454 bra 	$L__BB0_512;
	mov.f32 	%f1180, 0f41F00000;
	sub.f32 	%f1181, %f1180, %f236;
	mul.f32 	%f1182, %f1181, 0f4208851F;
	cvt.rzi.s32.f32 	%r832, %f1182;
	min.s32 	%r833, %r832, 2047;
	max.s32 	%r834, %r833, 0;
	mul.wide.u32 	%rd1281, %r834, 4;
	mov.u64 	%rd1282, jaclog_table;
	add.s64 	%rd1283, %rd1282, %rd1281;
	ld.const.f32 	%f2267, [%rd1283];
$L__BB0_512:
	sub.f32 	%f1183, %f2266, %f2267;
	add.f32 	%f2275, %f2275, %f1183;
$L__BB0_513:
	setp.eq.s32 	%p455, %r89, 2;
	@%p455 bra 	$L__BB0_521;
	ld.local.u8 	%rs552, [%rd298+2];
	setp.ne.s16 	%p456, %rs552, 1;
	@%p456 bra 	$L__BB0_521;
	ld.local.f32 	%f244, [%rd299+8];
	setp.gt.f32 	%p457, %f244, 0f41F00000;
	mov.f32 	%f2269, %f244;
	@%p457 bra 	$L__BB0_518;
	setp.lt.f32 	%p458, %f244, 0fC1F00000;
	mov.f32 	%f2269, 0f00000000;
	@%p458 bra 	$L__BB0_518;
	add.f32 	%f1185, %f244, 0f41F00000;
	mul.f32 	%f1186, %f1185, 0f4208851F;
	cvt.rzi.s32.f32 	%r835, %f1186;
	min.s32 	%r836, %r835, 2047;
	max.s32 	%r837, %r836, 0;
	mul.wide.u32 	%rd1284, %r837, 4;
	mov.u64 	%rd1285, jaclog_table;
	add.s64 	%rd1286, %rd1285, %rd1284;
	ld.const.f32 	%f2269, [%rd1286];
$L__BB0_518:
	neg.f32 	%f1187, %f244;
	setp.lt.f32 	%p460, %f244, 0fC1F00000;
	or.pred  	%p461, %p460, %p457;
	selp.f32 	%f2270, %f1187, 0f00000000, %p460;
	@%p461 bra 	$L__BB0_520;
	mov.f32 	%f1188, 0f41F00000;
	sub.f32 	%f1189, %f1188, %f244;
	mul.f32 	%f1190, %f1189, 0f4208851F;
	cvt.rzi.s32.f32 	%r838, %f1190;
	min.s32 	%r839, %r838, 2047;
	max.s32 	%r840, %r839, 0;
	mul.wide.u32 	%rd1287, %r840, 4;
	mov.u64 	%rd1288, jaclog_table;
	add.s64 	%rd1289, %rd1288, %rd1287;
	ld.const.f32 	%f2270, [%rd1289];
$L__BB0_520:
	sub.f32 	%f1191, %f2269, %f2270;
	add.f32 	%f2275, %f2275, %f1191;
$L__BB0_521:
	setp.eq.s32 	%p462, %r358, 0;
	@%p462 bra 	$L__BB0_535;
	add.s64 	%rd1291, %rd23, -1;
	setp.lt.u64 	%p463, %rd1291, 15;
	mul.lo.s64 	%rd300, %rd1739, %rd23;
	mov.b64 	%rd1712, 0;
	@%p463 bra 	$L__BB0_525;
	mov.b64 	%rd1710, 0;
$L__BB0_524:
	.pragma "nounroll";
	add.s64 	%rd1293, %rd6, %rd1710;
	ld.local.u8 	%rs553, [%rd1293];
	cvt.rn.f32.u16 	%f1192, %rs553;
	add.s64 	%rd1294, %rd1710, %rd300;
	shl.b64 	%rd1295, %rd1294, 2;
	add.s64 	%rd1296, %rd11, %rd1295;
	st.local.f32 	[%rd1296], %f1192;
	ld.local.u8 	%rs554, [%rd1293+1];
	cvt.rn.f32.u16 	%f1193, %rs554;
	st.local.f32 	[%rd1296+4], %f1193;
	ld.local.u8 	%rs555, [%rd1293+2];
	cvt.rn.f32.u16 	%f1194, %rs555;
	st.local.f32 	[%rd1296+8], %f1194;
	ld.local.u8 	%rs556, [%rd1293+3];
	cvt.rn.f32.u16 	%f1195, %rs556;
	st.local.f32 	[%rd1296+12], %f1195;
	ld.local.u8 	%rs557, [%rd1293+4];
	cvt.rn.f32.u16 	%f1196, %rs557;
	st.local.f32 	[%rd1296+16], %f1196;
	ld.local.u8 	%rs558, [%rd1293+5];
	cvt.rn.f32.u16 	%f1197, %rs558;
	st.local.f32 	[%rd1296+20], %f1197;
	ld.local.u8 	%rs559, [%rd1293+6];
	cvt.rn.f32.u16 	%f1198, %rs559;
	st.local.f32 	[%rd1296+24], %f1198;
	ld.local.u8 	%rs560, [%rd1293+7];
	cvt.rn.f32.u16 	%f1199, %rs560;
	st.local.f32 	[%rd1296+28], %f1199;
	ld.local.u8 	%rs561, [%rd1293+8];
	cvt.rn.f32.u16 	%f1200, %rs561;
	st.local.f32 	[%rd1296+32], %f1200;
	ld.local.u8 	%rs562, [%rd1293+9];
	cvt.rn.f32.u16 	%f1201, %rs562;
	st.local.f32 	[%rd1296+36], %f1201;
	ld.local.u8 	%rs563, [%rd1293+10];
	cvt.rn.f32.u16 	%f1202, %rs563;
	st.local.f32 	[%rd1296+40], %f1202;
	ld.local.u8 	%rs564, [%rd1293+11];
	cvt.rn.f32.u16 	%f1203, %rs564;
	st.local.f32 	[%rd1296+44], %f1203;
	ld.local.u8 	%rs565, [%rd1293+12];
	cvt.rn.f32.u16 	%f1204, %rs565;
	st.local.f32 	[%rd1296+48], %f1204;
	ld.local.u8 	%rs566, [%rd1293+13];
	cvt.rn.f32.u16 	%f1205, %rs566;
	st.local.f32 	[%rd1296+52], %f1205;
	ld.local.u8 	%rs567, [%rd1293+14];
	cvt.rn.f32.u16 	%f1206, %rs567;
	st.local.f32 	[%rd1296+56], %f1206;
	ld.local.u8 	%rs568, [%rd1293+15];
	cvt.rn.f32.u16 	%f1207, %rs568;
	st.local.f32 	[%rd1296+60], %f1207;
	add.s64 	%rd1710, %rd1710, 16;
	setp.ne.s64 	%p464, %rd1710, %rd176;
	mov.u64 	%rd1712, %rd176;
	@%p464 bra 	$L__BB0_524;
$L__BB0_525:
	setp.eq.s32 	%p465, %r88, 0;
	@%p465 bra 	$L__BB0_535;
	cvt.u64.u32 	%rd1297, %r88;
	add.s64 	%rd1298, %rd1297, -1;
	setp.lt.u64 	%p466, %rd1298, 7;
	@%p466 bra 	$L__BB0_528;
	add.s64 	%rd1299, %rd6, %rd1712;
	ld.local.u8 	%rs569, [%rd1299];
	cvt.rn.f32.u16 	%f1208, %rs569;
	add.s64 	%rd1300, %rd1712, %rd300;
	shl.b64 	%rd1301, %rd1300, 2;
	add.s64 	%rd1302, %rd11, %rd1301;
	st.local.f32 	[%rd1302], %f1208;
	ld.local.u8 	%rs570, [%rd1299+1];
	cvt.rn.f32.u16 	%f1209, %rs570;
	st.local.f32 	[%rd1302+4], %f1209;
	ld.local.u8 	%rs571, [%rd1299+2];
	cvt.rn.f32.u16 	%f1210, %rs571;
	st.local.f32 	[%rd1302+8], %f1210;
	ld.local.u8 	%rs572, [%rd1299+3];
	cvt.rn.f32.u16 	%f1211, %rs572;
	st.local.f32 	[%rd1302+12], %f1211;
	ld.local.u8 	%rs573, [%rd1299+4];
	cvt.rn.f32.u16 	%f1212, %rs573;
	st.local.f32 	[%rd1302+16], %f1212;
	ld.local.u8 	%rs574, [%rd1299+5];
	cvt.rn.f32.u16 	%f1213, %rs574;
	st.local.f32 	[%rd1302+20], %f1213;
	ld.local.u8 	%rs575, [%rd1299+6];
	cvt.rn.f32.u16 	%f1214, %rs575;
	st.local.f32 	[%rd1302+24], %f1214;
	ld.local.u8 	%rs576, [%rd1299+7];
	cvt.rn.f32.u16 	%f1215, %rs576;
	st.local.f32 	[%rd1302+28], %f1215;
	add.s64 	%rd1712, %rd1712, 8;
$L__BB0_528:
	cvt.u64.u32 	%rd1303, %r88;
	and.b64  	%rd1304, %rd1303, 7;
	setp.eq.s64 	%p467, %rd1304, 0;
	@%p467 bra 	$L__BB0_535;
	setp.lt.u64 	%p468, %rd175, 3;
	@%p468 bra 	$L__BB0_531;
	add.s64 	%rd1305, %rd6, %rd1712;
	ld.local.u8 	%rs577, [%rd1305];
	cvt.rn.f32.u16 	%f1216, %rs577;
	add.s64 	%rd1306, %rd1712, %rd300;
	shl.b64 	%rd1307, %rd1306, 2;
	add.s64 	%rd1308, %rd11, %rd1307;
	st.local.f32 	[%rd1308], %f1216;
	ld.local.u8 	%rs578, [%rd1305+1];
	cvt.rn.f32.u16 	%f1217, %rs578;
	st.local.f32 	[%rd1308+4], %f1217;
	ld.local.u8 	%rs579, [%rd1305+2];
	cvt.rn.f32.u16 	%f1218, %rs579;
	st.local.f32 	[%rd1308+8], %f1218;
	ld.local.u8 	%rs580, [%rd1305+3];
	cvt.rn.f32.u16 	%f1219, %rs580;
	st.local.f32 	[%rd1308+12], %f1219;
	add.s64 	%rd1712, %rd1712, 4;
$L__BB0_531:
	setp.eq.s64 	%p469, %rd177, 0;
	@%p469 bra 	$L__BB0_535;
	setp.eq.s64 	%p470, %rd177, 1;
	add.s64 	%rd313, %rd6, %rd1712;
	ld.local.u8 	%rs581, [%rd313];
	cvt.rn.f32.u16 	%f1220, %rs581;
	add.s64 	%rd1309, %rd1712, %rd300;
	shl.b64 	%rd1310, %rd1309, 2;
	add.s64 	%rd314, %rd11, %rd1310;
	st.local.f32 	[%rd314], %f1220;
	@%p470 bra 	$L__BB0_535;
	setp.eq.s64 	%p471, %rd177, 2;
	ld.local.u8 	%rs582, [%rd313+1];
	cvt.rn.f32.u16 	%f1221, %rs582;
	st.local.f32 	[%rd314+4], %f1221;
	@%p471 bra 	$L__BB0_535;
	ld.local.u8 	%rs583, [%rd313+2];
	cvt.rn.f32.u16 	%f1222, %rs583;
	st.local.f32 	[%rd314+8], %f1222;
$L__BB0_535:
	shl.b64 	%rd1312, %rd1739, 4;
	add.s64 	%rd315, %rd12, %rd1312;
	st.local.v2.f32 	[%rd315], {%f2275, %f2275};
	st.local.f32 	[%rd315+8], %f2295;
	add.s64 	%rd316, %rd1739, 1;
	and.b64  	%rd317, %rd316, 7;
	setp.lt.u64 	%p472, %rd1739, 7;
	mov.f32 	%f2292, 0f00000000;
	mov.b64 	%rd1716, 0;
	@%p472 bra 	$L__BB0_538;
	mov.f32 	%f2292, 0f00000000;
	mov.b64 	%rd1714, 0;
$L__BB0_537:
	.pragma "nounroll";
	shl.b64 	%rd1314, %rd1714, 4;
	add.s64 	%rd1315, %rd12, %rd1314;
	ld.local.f32 	%f1226, [%rd1315+4];
	fma.rn.f32 	%f1227, %f1226, 0fBBBB989D, 0f3F000000;
	cvt.sat.f32.f32 	%f1228, %f1227;
	mov.f32 	%f1229, 0f4B400001;
	mov.f32 	%f1230, 0f437C0000;
	fma.rm.f32 	%f1231, %f1228, %f1230, %f1229;
	add.f32 	%f1232, %f1231, 0fCB40007F;
	neg.f32 	%f1233, %f1232;
	fma.rn.f32 	%f1234, %f1226, 0fBFB8AA3B, %f1233;
	fma.rn.f32 	%f1235, %f1226, 0fB2A57060, %f1234;
	mov.b32 	%r841, %f1231;
	shl.b32 	%r842, %r841, 23;
	mov.b32 	%f1236, %r842;
	ex2.approx.ftz.f32 	%f1237, %f1235;
	fma.rn.f32 	%f1238, %f1237, %f1236, %f2292;
	ld.local.f32 	%f1239, [%rd1315+20];
	fma.rn.f32 	%f1240, %f1239, 0fBBBB989D, 0f3F000000;
	cvt.sat.f32.f32 	%f1241, %f1240;
	fma.rm.f32 	%f1242, %f1241, %f1230, %f1229;
	add.f32 	%f1243, %f1242, 0fCB40007F;
	neg.f32 	%f1244, %f1243;
	fma.rn.f32 	%f1245, %f1239, 0fBFB8AA3B, %f1244;
	fma.rn.f32 	%f1246, %f1239, 0fB2A57060, %f1245;
	mov.b32 	%r843, %f1242;
	shl.b32 	%r844, %r843, 23;
	mov.b32 	%f1247, %r844;
	ex2.approx.ftz.f32 	%f1248, %f1246;
	fma.rn.f32 	%f1249, %f1248, %f1247, %f1238;
	ld.local.f32 	%f1250, [%rd1315+36];
	fma.rn.f32 	%f1251, %f1250, 0fBBBB989D, 0f3F000000;
	cvt.sat.f32.f32 	%f1252, %f1251;
	fma.rm.f32 	%f1253, %f1252, %f1230, %f1229;
	add.f32 	%f1254, %f1253, 0fCB40007F;
	neg.f32 	%f1255, %f1254;
	fma.rn.f32 	%f1256, %f1250, 0fBFB8AA3B, %f1255;
	fma.rn.f32 	%f1257, %f1250, 0fB2A57060, %f1256;
	mov.b32 	%r845, %f1253;
	shl.b32 	%r846, %r845, 23;
	mov.b32 	%f1258, %r846;
	ex2.approx.ftz.f32 	%f1259, %f1257;
	fma.rn.f32 	%f1260, %f1259, %f1258, %f1249;
	ld.local.f32 	%f1261, [%rd1315+52];
	fma.rn.f32 	%f1262, %f1261, 0fBBBB989D, 0f3F000000;
	cvt.sat.f32.f32 	%f1263, %f1262;
	fma.rm.f32 	%f1264, %f1263, %f1230, %f1229;
	add.f32 	%f1265, %f1264, 0fCB40007F;
	neg.f32 	%f1266, %f1265;
	fma.rn.f32 	%f1267, %f1261, 0fBFB8AA3B, %f1266;
	fma.rn.f32 	%f1268, %f1261, 0fB2A57060, %f1267;
	mov.b32 	%r847, %f1264;
	shl.b32 	%r848, %r847, 23;
	mov.b32 	%f1269, %r848;
	ex2.approx.ftz.f32 	%f1270, %f1268;
	fma.rn.f32 	%f1271, %f1270, %f1269, %f1260;
	ld.local.f32 	%f1272, [%rd1315+68];
	fma.rn.f32 	%f1273, %f1272, 0fBBBB989D, 0f3F000000;
	cvt.sat.f32.f32 	%f1274, %f1273;
	fma.rm.f32 	%f1275, %f1274, %f1230, %f1229;
	add.f32 	%f1276, %f1275, 0fCB40007F;
	neg.f32 	%f1277, %f1276;
	fma.rn.f32 	%f1278, %f1272, 0fBFB8AA3B, %f1277;
	fma.rn.f32 	%f1279, %f1272, 0fB2A57060, %f1278;
	mov.b32 	%r849, %f1275;
	shl.b32 	%r850, %r849, 23;
	mov.b32 	%f1280, %r850;
	ex2.approx.ftz.f32 	%f1281, %f1279;
	fma.rn.f32 	%f1282, %f1281, %f1280, %f1271;
	ld.local.f32 	%f1283, [%rd1315+84];
	fma.rn.f32 	%f1284, %f1283, 0fBBBB989D, 0f3F000000;
	cvt.sat.f32.f32 	%f1285, %f1284;
	fma.rm.f32 	%f1286, %f1285, %f1230, %f1229;
	add.f32 	%f1287, %f1286, 0fCB40007F;
	neg.f32 	%f1288, %f1287;
	fma.rn.f32 	%f1289, %f1283, 0fBFB8AA3B, %f1288;
	fma.rn.f32 	%f1290, %f1283, 0fB2A57060, %f1289;
	mov.b32 	%r851, %f1286;
	shl.b32 	%r852, %r851, 23;
	mov.b32 	%f1291, %r852;
	ex2.approx.ftz.f32 	%f1292, %f1290;
	fma.rn.f32 	%f1293, %f1292, %f1291, %f1282;
	ld.local.f32 	%f1294, [%rd1315+100];
	fma.rn.f32 	%f1295, %f1294, 0fBBBB989D, 0f3F000000;
	cvt.sat.f32.f32 	%f1296, %f1295;
	fma.rm.f32 	%f1297, %f1296, %f1230, %f1229;
	add.f32 	%f1298, %f1297, 0fCB40007F;
	neg.f32 	%f1299, %f1298;
	fma.rn.f32 	%f1300, %f1294, 0fBFB8AA3B, %f1299;
	fma.rn.f32 	%f1301, %f1294, 0fB2A57060, %f1300;
	mov.b32 	%r853, %f1297;
	shl.b32 	%r854, %r853, 23;
	mov.b32 	%f1302, %r854;
	ex2.approx.ftz.f32 	%f1303, %f1301;
	fma.rn.f32 	%f1304, %f1303, %f1302, %f1293;
	ld.local.f32 	%f1305, [%rd1315+116];
	fma.rn.f32 	%f1306, %f1305, 0fBBBB989D, 0f3F000000;
	cvt.sat.f32.f32 	%f1307, %f1306;
	fma.rm.f32 	%f1308, %f1307, %f1230, %f1229;
	add.f32 	%f1309, %f1308, 0fCB40007F;
	neg.f32 	%f1310, %f1309;
	fma.rn.f32 	%f1311, %f1305, 0fBFB8AA3B, %f1310;
	fma.rn.f32 	%f1312, %f1305, 0fB2A57060, %f1311;
	mov.b32 	%r855, %f1308;
	shl.b32 	%r856, %r855, 23;
	mov.b32 	%f1313, %r856;
	ex2.approx.ftz.f32 	%f1314, %f1312;
	fma.rn.f32 	%f2292, %f1314, %f1313, %f1304;
	add.s64 	%rd1714, %rd1714, 8;
	and.b64  	%rd1716, %rd316, -8;
	setp.ne.s64 	%p473, %rd1714, %rd1716;
	@%p473 bra 	$L__BB0_537;
$L__BB0_538:
	setp.eq.s64 	%p474, %rd317, 0;
	@%p474 bra 	$L__BB0_546;
	setp.lt.u64 	%p475, %rd317, 4;
	@%p475 bra 	$L__BB0_541;
	shl.b64 	%rd1316, %rd1716, 4;
	add.s64 	%rd1317, %rd12, %rd1316;
	ld.local.f32 	%f1316, [%rd1317+4];
	fma.rn.f32 	%f1317, %f1316, 0fBBBB989D, 0f3F000000;
	cvt.sat.f32.f32 	%f1318, %f1317;
	mov.f32 	%f1319, 0f4B400001;
	mov.f32 	%f1320, 0f437C0000;
	fma.rm.f32 	%f1321, %f1318, %f1320, %f1319;
	add.f32 	%f1322, %f1321, 0fCB40007F;
	neg.f32 	%f1323, %f1322;
	fma.rn.f32 	%f1324, %f1316, 0fBFB8AA3B, %f1323;
	fma.rn.f32 	%f1325, %f1316, 0fB2A57060, %f1324;
	mov.b32 	%r857, %f1321;
	shl.b32 	%r858, %r857, 23;
	mov.b32 	%f1326, %r858;
	ex2.approx.ftz.f32 	%f1327, %f1325;
	fma.rn.f32 	%f1328, %f1327, %f1326, %f2292;
	ld.local.f32 	%f1329, [%rd1317+20];
	fma.rn.f32 	%f1330, %f1329, 0fBBBB989D, 0f3F000000;
	cvt.sat.f32.f32 	%f1331, %f1330;
	fma.rm.f32 	%f1332, %f1331, %f1320, %f1319;
	add.f32 	%f1333, %f1332, 0fCB40007F;
	neg.f32 	%f1334, %f1333;
	fma.rn.f32 	%f1335, %f1329, 0fBFB8AA3B, %f1334;
	fma.rn.f32 	%f1336, %f1329, 0fB2A57060, %f1335;
	mov.b32 	%r859, %f1332;
	shl.b32 	%r860, %r859, 23;
	mov.b32 	%f1337, %r860;
	ex2.approx.ftz.f32 	%f1338, %f1336;
	fma.rn.f32 	%f1339, %f1338, %f1337, %f1328;
	ld.local.f32 	%f1340, [%rd1317+36];
	fma.rn.f32 	%f1341, %f1340, 0fBBBB989D, 0f3F000000;
	cvt.sat.f32.f32 	%f1342, %f1341;
	fma.rm.f32 	%f1343, %f1342, %f1320, %f1319;
	add.f32 	%f1344, %f1343, 0fCB40007F;
	neg.f32 	%f1345, %f1344;
	fma.rn.f32 	%f1346, %f1340, 0fBFB8AA3B, %f1345;
	fma.rn.f32 	%f1347, %f1340, 0fB2A57060, %f1346;
	mov.b32 	%r861, %f1343;
	shl.b32 	%r862, %r861, 23;
	mov.b32 	%f1348, %r862;
	ex2.approx.ftz.f32 	%f1349, %f1347;
	fma.rn.f32 	%f1350, %f1349, %f1348, %f1339;
	ld.local.f32 	%f1351, [%rd1317+52];
	fma.rn.f32 	%f1352, %f1351, 0fBBBB989D, 0f3F000000;
	cvt.sat.f32.f32 	%f1353, %f1352;
	fma.rm.f32 	%f1354, %f1353, %f1320, %f1319;
	add.f32 	%f1355, %f1354, 0fCB40007F;
	neg.f32 	%f1356, %f1355;
	fma.rn.f32 	%f1357, %f1351, 0fBFB8AA3B, %f1356;
	fma.rn.f32 	%f1358, %f1351, 0fB2A57060, %f1357;
	mov.b32 	%r863, %f1354;
	shl.b32 	%r864, %r863, 23;
	mov.b32 	%f1359, %r864;
	ex2.approx.ftz.f32 	%f1360, %f1358;
	fma.rn.f32 	%f2292, %f1360, %f1359, %f1350;
	add.s64 	%rd1716, %rd1716, 4;
$L__BB0_541:
	and.b64  	%rd1318, %rd316, 3;
	setp.eq.s64 	%p476, %rd1318, 0;
	@%p476 bra 	$L__BB0_546;
	setp.eq.s64 	%p477, %rd1318, 1;
	@%p477 bra 	$L__BB0_544;
	shl.b64 	%rd1319, %rd1716, 4;
	add.s64 	%rd1320, %rd12, %rd1319;
	ld.local.f32 	%f1362, [%rd1320+4];
	fma.rn.f32 	%f1363, %f1362, 0fBBBB989D, 0f3F000000;
	cvt.sat.f32.f32 	%f1364, %f1363;
	mov.f32 	%f1365, 0f4B400001;
	mov.f32 	%f1366, 0f437C0000;
	fma.rm.f32 	%f1367, %f1364, %f1366, %f1365;
	add.f32 	%f1368, %f1367, 0fCB40007F;
	neg.f32 	%f1369, %f1368;
	fma.rn.f32 	%f1370, %f1362, 0fBFB8AA3B, %f1369;
	fma.rn.f32 	%f1371, %f1362, 0fB2A57060, %f1370;
	mov.b32 	%r865, %f1367;
	shl.b32 	%r866, %r865, 23;
	mov.b32 	%f1372, %r866;
	ex2.approx.ftz.f32 	%f1373, %f1371;
	fma.rn.f32 	%f1374, %f1373, %f1372, %f2292;
	ld.local.f32 	%f1375, [%rd1320+20];
	fma.rn.f32 	%f1376, %f1375, 0fBBBB989D, 0f3F000000;
	cvt.sat.f32.f32 	%f1377, %f1376;
	fma.rm.f32 	%f1378, %f1377, %f1366, %f1365;
	add.f32 	%f1379, %f1378, 0fCB40007F;
	neg.f32 	%f1380, %f1379;
	fma.rn.f32 	%f1381, %f1375, 0fBFB8AA3B, %f1380;
	fma.rn.f32 	%f1382, %f1375, 0fB2A57060, %f1381;
	mov.b32 	%r867, %f1378;
	shl.b32 	%r868, %r867, 23;
	mov.b32 	%f1383, %r868;
	ex2.approx.ftz.f32 	%f1384, %f1382;
	fma.rn.f32 	%f2292, %f1384, %f1383, %f1374;
	add.s64 	%rd1716, %rd1716, 2;
$L__BB0_544:
	and.b64  	%rd1321, %rd1739, 1;
	setp.eq.b64 	%p478, %rd1321, 1;
	@%p478 bra 	$L__BB0_546;
	shl.b64 	%rd1322, %rd1716, 4;
	add.s64 	%rd1323, %rd12, %rd1322;
	ld.local.f32 	%f1385, [%rd1323+4];
	fma.rn.f32 	%f1386, %f1385, 0fBBBB989D, 0f3F000000;
	cvt.sat.f32.f32 	%f1387, %f1386;
	mov.f32 	%f1388, 0f4B400001;
	mov.f32 	%f1389, 0f437C0000;
	fma.rm.f32 	%f1390, %f1387, %f1389, %f1388;
	add.f32 	%f1391, %f1390, 0fCB40007F;
	neg.f32 	%f1392, %f1391;
	fma.rn.f32 	%f1393, %f1385, 0fBFB8AA3B, %f1392;
	fma.rn.f32 	%f1394, %f1385, 0fB2A57060, %f1393;
	mov.b32 	%r869, %f1390;
	shl.b32 	%r870, %r869, 23;
	mov.b32 	%f1395, %r870;
	ex2.approx.ftz.f32 	%f1396, %f1394;
	fma.rn.f32 	%f2292, %f1396, %f1395, %f2292;
$L__BB0_546:
	setp.ne.s32 	%p479, %r361, 1;
	mul.f32 	%f2301, %f2293, %f156;
	add.f32 	%f1397, %f2292, %f2301;
	setp.gt.f32 	%p480, %f1397, 0f3089705F;
	div.rn.f32 	%f1398, %f2292, %f1397;
	selp.f32 	%f298, %f1398, 0f3F800000, %p480;
	st.local.f32 	[%rd315+12], %f298;
	@%p479 bra 	$L__BB0_548;
	fma.rn.f32 	%f1399, %f2275, 0fBBBB989D, 0f3F000000;
	cvt.sat.f32.f32 	%f1400, %f1399;
	mov.f32 	%f1401, 0f4B400001;
	mov.f32 	%f1402, 0f437C0000;
	fma.rm.f32 	%f1403, %f1400, %f1402, %f1401;
	add.f32 	%f1404, %f1403, 0fCB40007F;
	neg.f32 	%f1405, %f1404;
	fma.rn.f32 	%f1406, %f2275, 0fBFB8AA3B, %f1405;
	fma.rn.f32 	%f1407, %f2275, 0fB2A57060, %f1406;
	mov.b32 	%r871, %f1403;
	shl.b32 	%r872, %r871, 23;
	mov.b32 	%f1408, %r872;
	ex2.approx.ftz.f32 	%f1409, %f1407;
	mul.f32 	%f1410, %f1409, %f1408;
	sub.f32 	%f2293, %f2293, %f1410;
$L__BB0_548:
	ld.param.f32 	%f2166, [_Z25mega_batch_sogrand_kernelPfS_S_PhiiimfiPiiS_i_param_8];
	setp.leu.f32 	%p481, %f298, %f2166;
	setp.ne.s64 	%p482, %rd316, %rd22;
	and.pred  	%p483, %p481, %p482;
	mov.u64 	%rd1739, %rd316;
	@%p483 bra 	$L__BB0_550;
	cvt.rn.f32.u64 	%f2300, %rd316;
	bra.uni 	$L__BB0_607;
$L__BB0_550:
	setp.eq.s32 	%p484, %r1237, 1;
	@%p484 bra 	$L__BB0_558;
	setp.lt.u32 	%p485, %r1237, 5;
	mov.b64 	%rd1720, 0;
	@%p485 bra 	$L__BB0_554;
	ld.local.u32 	%r1239, [%rd8];
	mov.b64 	%rd1719, 0;
$L__BB0_553:
	.pragma "nounroll";
	shl.b64 	%rd1327, %rd1719, 2;
	add.s64 	%rd1328, %rd8, %rd1327;
	ld.local.u32 	%r873, [%rd1328+4];
	sub.s32 	%r874, %r873, %r1239;
	add.s64 	%rd1329, %rd9, %rd1327;
	st.local.u32 	[%rd1329], %r874;
	ld.local.u32 	%r875, [%rd1328+8];
	sub.s32 	%r876, %r875, %r873;
	st.local.u32 	[%rd1329+4], %r876;
	ld.local.u32 	%r877, [%rd1328+12];
	sub.s32 	%r878, %r877, %r875;
	st.local.u32 	[%rd1329+8], %r878;
	add.s64 	%rd1719, %rd1719, 4;
	ld.local.u32 	%r1239, [%rd1328+16];
	sub.s32 	%r879, %r1239, %r877;
	st.local.u32 	[%rd1329+12], %r879;
	setp.ne.s64 	%p486, %rd1719, %rd251;
	mov.u64 	%rd1720, %rd251;
	@%p486 bra 	$L__BB0_553;
$L__BB0_554:
	setp.eq.s64 	%p487, %rd250, 0;
	@%p487 bra 	$L__BB0_558;
	setp.eq.s64 	%p488, %rd250, 1;
	shl.b64 	%rd1330, %rd1720, 2;
	add.s64 	%rd330, %rd8, %rd1330;
	ld.local.u32 	%r107, [%rd330+4];
	ld.local.u32 	%r880, [%rd330];
	sub.s32 	%r881, %r107, %r880;
	add.s64 	%rd331, %rd9, %rd1330;
	st.local.u32 	[%rd331], %r881;
	@%p488 bra 	$L__BB0_558;
	setp.eq.s64 	%p489, %rd250, 2;
	ld.local.u32 	%r108, [%rd330+8];
	sub.s32 	%r882, %r108, %r107;
	st.local.u32 	[%rd331+4], %r882;
	@%p489 bra 	$L__BB0_558;
	ld.local.u32 	%r883, [%rd330+12];
	sub.s32 	%r884, %r883, %r108;
	st.local.u32 	[%rd331+8], %r884;
$L__BB0_558:
	setp.lt.s32 	%p490, %r1237, 2;
	add.s32 	%r885, %r1237, -1;
	mul.wide.u32 	%rd1331, %r885, 4;
	add.s64 	%rd1332, %rd9, %rd1331;
	mov.b32 	%r886, 0;
	st.local.u32 	[%rd1332], %r886;
	add.s64 	%rd1333, %rd10, %rd1331;
	st.local.u32 	[%rd1333], %r886;
	@%p490 bra 	$L__BB0_565;
	add.s32 	%r109, %r1237, -2;
	add.s32 	%r887, %r1237, -1;
	and.b32  	%r110, %r887, 3;
	setp.eq.s32 	%p491, %r110, 0;
	mov.u32 	%r1240, %r109;
	@%p491 bra 	$L__BB0_563;
	add.s32 	%r1240, %r1237, -3;
	setp.eq.s32 	%p492, %r110, 1;
	mul.wide.u32 	%rd1334, %r109, 4;
	add.s64 	%rd1335, %rd9, %rd1334;
	ld.local.u32 	%r112, [%rd1335];
	add.s64 	%rd1336, %rd10, %rd1334;
	st.local.u32 	[%rd1336], %r112;
	@%p492 bra 	$L__BB0_563;
	add.s32 	%r1240, %r1237, -4;
	add.s32 	%r888, %r1237, -1;
	and.b32  	%r889, %r888, 3;
	setp.eq.s32 	%p493, %r889, 2;
	add.s32 	%r890, %r1237, -3;
	mul.wide.u32 	%rd1337, %r890, 4;
	add.s64 	%rd1338, %rd9, %rd1337;
	ld.local.u32 	%r891, [%rd1338];
	add.s32 	%r114, %r891, %r112;
	add.s64 	%rd1339, %rd10, %rd1337;
	st.local.u32 	[%rd1339], %r114;
	@%p493 bra 	$L__BB0_563;
	add.s32 	%r1240, %r1237, -5;
	add.s32 	%r892, %r1237, -4;
	mul.wide.u32 	%rd1340, %r892, 4;
	add.s64 	%rd1341, %rd9, %rd1340;
	ld.local.u32 	%r893, [%rd1341];
	add.s32 	%r894, %r893, %r114;
	add.s64 	%rd1342, %rd10, %rd1340;
	st.local.u32 	[%rd1342], %r894;
$L__BB0_563:
	setp.lt.u32 	%p494, %r109, 3;
	@%p494 bra 	$L__BB0_565;
$L__BB0_564:
	mul.wide.u32 	%rd1343, %r1240, 4;
	add.s64 	%rd1344, %rd10, %rd1343;
	ld.local.u32 	%r895, [%rd1344+4];
	add.s64 	%rd1345, %rd9, %rd1343;
	ld.local.u32 	%r896, [%rd1345];
	add.s32 	%r897, %r896, %r895;
	st.local.u32 	[%rd1344], %r897;
	add.s32 	%r898, %r1240, -1;
	mul.wide.u32 	%rd1346, %r898, 4;
	add.s64 	%rd1347, %rd9, %rd1346;
	ld.local.u32 	%r899, [%rd1347];
	add.s32 	%r900, %r899, %r897;
	add.s64 	%rd1348, %rd10, %rd1346;
	st.local.u32 	[%rd1348], %r900;
	add.s32 	%r901, %r1240, -2;
	mul.wide.u32 	%rd1349, %r901, 4;
	add.s64 	%rd1350, %rd9, %rd1349;
	ld.local.u32 	%r902, [%rd1350];
	add.s32 	%r903, %r902, %r900;
	add.s64 	%rd1351, %rd10, %rd1349;
	st.local.u32 	[%rd1351], %r903;
	add.s32 	%r904, %r1240, -3;
	mul.wide.u32 	%rd1352, %r904, 4;
	add.s64 	%rd1353, %rd9, %rd1352;
	ld.local.u32 	%r905, [%rd1353];
	add.s32 	%r906, %r905, %r903;
	add.s64 	%rd1354, %rd10, %rd1352;
	st.local.u32 	[%rd1354], %r906;
	add.s32 	%r118, %r1240, -4;
	setp.gt.s32 	%p495, %r1240, 3;
	mov.u32 	%r1240, %r118;
	@%p495 bra 	$L__BB0_564;
$L__BB0_565:
	ld.local.u32 	%r907, [%rd10];
	setp.lt.s32 	%p496, %r907, 2;
	@%p496 bra 	$L__BB0_604;
	mov.u32 	%r1242, %r1237;
$L__BB0_567:
	setp.lt.s32 	%p497, %r1242, 2;
	mov.b32 	%r1243, 0;
	@%p497 bra 	$L__BB0_569;
	add.s32 	%r1242, %r1242, -1;
	mul.wide.u32 	%rd1355, %r1242, 4;
	add.s64 	%rd1356, %rd10, %rd1355;
	ld.local.u32 	%r909, [%rd1356];
	setp.lt.s32 	%p498, %r909, 2;
	mov.u32 	%r1243, %r1242;
	@%p498 bra 	$L__BB0_567;
$L__BB0_569:
	mul.wide.u32 	%rd1357, %r1243, 4;
	add.s64 	%rd332, %rd8, %rd1357;
	ld.local.u32 	%r910, [%rd332];
	add.s32 	%r1244, %r910, 1;
	st.local.u32 	[%rd332], %r1244;
	add.s32 	%r123, %r1243, 1;
	setp.ge.u32 	%p499, %r123, %r1237;
	@%p499 bra 	$L__BB0_575;
	cvt.u64.u32 	%rd333, %r123;
	sub.s64 	%rd1358, %rd180, %rd333;
	and.b64  	%rd334, %rd1358, 3;
	setp.eq.s64 	%p500, %rd334, 0;
	mov.u64 	%rd1721, %rd333;
	@%p500 bra 	$L__BB0_574;
	st.local.u32 	[%rd332+4], %r1244;
	add.s64 	%rd1721, %rd333, 1;
	setp.eq.s64 	%p501, %rd334, 1;
	@%p501 bra 	$L__BB0_574;
	st.local.u32 	[%rd332+8], %r1244;
	add.s64 	%rd1721, %rd333, 2;
	setp.eq.s64 	%p502, %rd334, 2;
	@%p502 bra 	$L__BB0_574;
	st.local.u32 	[%rd332+12], %r1244;
	add.s64 	%rd1721, %rd333, 3;
$L__BB0_574:
	sub.s64 	%rd1359, %rd333, %rd180;
	setp.gt.u64 	%p503, %rd1359, -4;
	@%p503 bra 	$L__BB0_575;
	bra.uni 	$L__BB0_751;
$L__BB0_575:
	mov.b64 	%rd1729, 0;
	mov.u64 	%rd1734, %rd204;
	@%p288 bra 	$L__BB0_578;
	mov.b64 	%rd1723, 0;
	mov.u64 	%rd1734, %rd204;
$L__BB0_577:
	.pragma "nounroll";
	shl.b64 	%rd1365, %rd1723, 2;
	add.s64 	%rd1366, %rd8, %rd1365;
	ld.local.s32 	%rd1367, [%rd1366];
	ld.local.s32 	%rd1368, [%rd1366+4];
	add.s64 	%rd1369, %rd1367, %rd1368;
	ld.local.s32 	%rd1370, [%rd1366+8];
	add.s64 	%rd1371, %rd1369, %rd1370;
	ld.local.s32 	%rd1372, [%rd1366+12];
	add.s64 	%rd1373, %rd1371, %rd1372;
	ld.local.s32 	%rd1374, [%rd1366+16];
	add.s64 	%rd1375, %rd1373, %rd1374;
	ld.local.s32 	%rd1376, [%rd1366+20];
	add.s64 	%rd1377, %rd1375, %rd1376;
	ld.local.s32 	%rd1378, [%rd1366+24];
	add.s64 	%rd1379, %rd1377, %rd1378;
	ld.local.s32 	%rd1380, [%rd1366+28];
	add.s64 	%rd1381, %rd1379, %rd1380;
	ld.local.s32 	%rd1382, [%rd1366+32];
	add.s64 	%rd1383, %rd1381, %rd1382;
	ld.local.s32 	%rd1384, [%rd1366+36];
	add.s64 	%rd1385, %rd1383, %rd1384;
	ld.local.s32 	%rd1386, [%rd1366+40];
	add.s64 	%rd1387, %rd1385, %rd1386;
	ld.local.s32 	%rd1388, [%rd1366+44];
	add.s64 	%rd1389, %rd1387, %rd1388;
	ld.local.s32 	%rd1390, [%rd1366+48];
	add.s64 	%rd1391, %rd1389, %rd1390;
	ld.local.s32 	%rd1392, [%rd1366+52];
	add.s64 	%rd1393, %rd1391, %rd1392;
	ld.local.s32 	%rd1394, [%rd1366+56];
	add.s64 	%rd1395, %rd1393, %rd1394;
	ld.local.s32 	%rd1396, [%rd1366+60];
	add.s64 	%rd1397, %rd1395, %rd1396;
	sub.s64 	%rd1734, %rd1734, %rd1397;
	add.s64 	%rd1723, %rd1723, 16;
	setp.ne.s64 	%p506, %rd1723, %rd252;
	mov.u64 	%rd1729, %rd252;
	@%p506 bra 	$L__BB0_577;
$L__BB0_578:
	setp.eq.s64 	%p507, %rd246, 0;
	@%p507 bra 	$L__BB0_588;
	add.s64 	%rd1399, %rd246, -1;
	setp.lt.u64 	%p508, %rd1399, 7;
	@%p508 bra 	$L__BB0_581;
	shl.b64 	%rd1400, %rd1729, 2;
	add.s64 	%rd1401, %rd8, %rd1400;
	ld.local.s32 	%rd1402, [%rd1401];
	ld.local.s32 	%rd1403, [%rd1401+4];
	add.s64 	%rd1404, %rd1402, %rd1403;
	ld.local.s32 	%rd1405, [%rd1401+8];
	add.s64 	%rd1406, %rd1404, %rd1405;
	ld.local.s32 	%rd1407, [%rd1401+12];
	add.s64 	%rd1408, %rd1406, %rd1407;
	ld.local.s32 	%rd1409, [%rd1401+16];
	add.s64 	%rd1410, %rd1408, %rd1409;
	ld.local.s32 	%rd1411, [%rd1401+20];
	add.s64 	%rd1412, %rd1410, %rd1411;
	ld.local.s32 	%rd1413, [%rd1401+24];
	add.s64 	%rd1414, %rd1412, %rd1413;
	ld.local.s32 	%rd1415, [%rd1401+28];
	add.s64 	%rd1416, %rd1414, %rd1415;
	sub.s64 	%rd1734, %rd1734, %rd1416;
	add.s64 	%rd1729, %rd1729, 8;
$L__BB0_581:
	setp.eq.s64 	%p509, %rd247, 0;
	@%p509 bra 	$L__BB0_588;
	add.s64 	%rd1418, %rd247, -1;
	setp.lt.u64 	%p510, %rd1418, 3;
	@%p510 bra 	$L__BB0_584;
	shl.b64 	%rd1419, %rd1729, 2;
	add.s64 	%rd1420, %rd8, %rd1419;
	ld.local.s32 	%rd1421, [%rd1420];
	ld.local.s32 	%rd1422, [%rd1420+4];
	add.s64 	%rd1423, %rd1421, %rd1422;
	ld.local.s32 	%rd1424, [%rd1420+8];
	add.s64 	%rd1425, %rd1423, %rd1424;
	ld.local.s32 	%rd1426, [%rd1420+12];
	add.s64 	%rd1427, %rd1425, %rd1426;
	sub.s64 	%rd1734, %rd1734, %rd1427;
	add.s64 	%rd1729, %rd1729, 4;
$L__BB0_584:
	@%p339 bra 	$L__BB0_588;
	setp.eq.s64 	%p512, %rd248, 1;
	shl.b64 	%rd1428, %rd1729, 2;
	add.s64 	%rd358, %rd8, %rd1428;
	ld.local.s32 	%rd1429, [%rd358];
	sub.s64 	%rd1734, %rd1734, %rd1429;
	@%p512 bra 	$L__BB0_588;
	setp.eq.s64 	%p513, %rd248, 2;
	ld.local.s32 	%rd1430, [%rd358+4];
	sub.s64 	%rd1734, %rd1734, %rd1430;
	@%p513 bra 	$L__BB0_588;
	ld.local.s32 	%rd1431, [%rd358+8];
	sub.s64 	%rd1734, %rd1734, %rd1431;
$L__BB0_588:
	cvt.rn.f32.u64 	%f1411, %rd1734;
	sub.s32 	%r912, %r97, %r1244;
	cvt.rn.f32.s32 	%f1412, %r912;
	div.rn.f32 	%f1413, %f1411, %f1412;
	cvt.rmi.f32.f32 	%f1414, %f1413;
	cvt.rzi.u64.f32 	%rd363, %f1414;
	cvt.u64.u32 	%rd1432, %r912;
	mul.lo.s64 	%rd1433, %rd363, %rd1432;
	sub.s64 	%rd364, %rd1734, %rd1433;
	sub.s64 	%rd1736, %rd180, %rd363;
	add.s64 	%rd1434, %rd363, -1;
	setp.ge.u64 	%p514, %rd1434, %rd180;
	@%p514 bra 	$L__BB0_601;
	sub.s64 	%rd366, %rd363, %rd180;
	sub.s64 	%rd1435, %rd180, %rd363;
	add.s64 	%rd1436, %rd1435, 1;
	max.u64 	%rd1437, %rd1436, %rd180;
	add.s64 	%rd367, %rd366, %rd1437;
	and.b64  	%rd368, %rd367, 15;
	add.s64 	%rd1438, %rd363, %rd1437;
	sub.s64 	%rd1439, %rd180, %rd1438;
	setp.gt.u64 	%p515, %rd1439, -16;
	@%p515 bra 	$L__BB0_591;
$L__BB0_590:
	.pragma "nounroll";
	shl.b64 	%rd1440, %rd1736, 2;
	add.s64 	%rd1441, %rd8, %rd1440;
	st.local.u32 	[%rd1441], %r97;
	st.local.u32 	[%rd1441+4], %r97;
	st.local.u32 	[%rd1441+8], %r97;
	st.local.u32 	[%rd1441+12], %r97;
	st.local.u32 	[%rd1441+16], %r97;
	st.local.u32 	[%rd1441+20], %r97;
	st.local.u32 	[%rd1441+24], %r97;
	st.local.u32 	[%rd1441+28], %r97;
	st.local.u32 	[%rd1441+32], %r97;
	st.local.u32 	[%rd1441+36], %r97;
	st.local.u32 	[%rd1441+40], %r97;
	st.local.u32 	[%rd1441+44], %r97;
	st.local.u32 	[%rd1441+48], %r97;
	st.local.u32 	[%rd1441+52], %r97;
	st.local.u32 	[%rd1441+56], %r97;
	st.local.u32 	[%rd1441+60], %r97;
	add.s64 	%rd1736, %rd1736, 16;
	add.s64 	%rd1442, %rd1736, %rd366;
	and.b64  	%rd1443, %rd367, -16;
	setp.ne.s64 	%p516, %rd1442, %rd1443;
	@%p516 bra 	$L__BB0_590;
$L__BB0_591:
	setp.eq.s64 	%p517, %rd368, 0;
	@%p517 bra 	$L__BB0_601;
	and.b64  	%rd372, %rd367, 7;
	setp.lt.u64 	%p518, %rd368, 8;
	@%p518 bra 	$L__BB0_594;
	shl.b64 	%rd1444, %rd1736, 2;
	add.s64 	%rd1445, %rd8, %rd1444;
	st.local.u32 	[%rd1445], %r97;
	st.local.u32 	[%rd1445+4], %r97;
	st.local.u32 	[%rd1445+8], %r97;
	st.local.u32 	[%rd1445+12], %r97;
	st.local.u32 	[%rd1445+16], %r97;
	st.local.u32 	[%rd1445+20], %r97;
	st.local.u32 	[%rd1445+24], %r97;
	st.local.u32 	[%rd1445+28], %r97;
	add.s64 	%rd1736, %rd1736, 8;
$L__BB0_594:
	setp.eq.s64 	%p519, %rd372, 0;
	@%p519 bra 	$L__BB0_601;
	and.b64  	%rd375, %rd367, 3;
	setp.lt.u64 	%p520, %rd372, 4;
	@%p520 bra 	$L__BB0_597;
	shl.b64 	%rd1446, %rd1736, 2;
	add.s64 	%rd1447, %rd8, %rd1446;
	st.local.u32 	[%rd1447], %r97;
	st.local.u32 	[%rd1447+4], %r97;
	st.local.u32 	[%rd1447+8], %r97;
	st.local.u32 	[%rd1447+12], %r97;
	add.s64 	%rd1736, %rd1736, 4;
$L__BB0_597:
	setp.eq.s64 	%p521, %rd375, 0;
	@%p521 bra 	$L__BB0_601;
	shl.b64 	%rd1448, %rd1736, 2;
	add.s64 	%rd378, %rd8, %rd1448;
	st.local.u32 	[%rd378], %r97;
	setp.eq.s64 	%p522, %rd375, 1;
	@%p522 bra 	$L__BB0_601;
	st.local.u32 	[%rd378+4], %r97;
	setp.eq.s64 	%p523, %rd375, 2;
	@%p523 bra 	$L__BB0_601;
	st.local.u32 	[%rd378+8], %r97;
$L__BB0_601:
	setp.ge.u64 	%p524, %rd363, %rd180;
	@%p524 bra 	$L__BB0_603;
	not.b64 	%rd1449, %rd363;
	add.s64 	%rd1450, %rd1449, %rd180;
	shl.b64 	%rd1451, %rd1450, 2;
	add.s64 	%rd1452, %rd8, %rd1451;
	ld.local.u32 	%r913, [%rd1452];
	cvt.u32.u64 	%r914, %rd364;
	add.s32 	%r915, %r913, %r914;
	st.local.u32 	[%rd1452], %r915;
$L__BB0_603:
	add.s32 	%r1238, %r1238, 1;
	setp.ne.s32 	%p525, %r1238, %r102;
	@%p525 bra 	$L__BB0_354;
$L__BB0_604:
	setp.eq.s32 	%p526, %r361, 1;
	add.s32 	%r916, %r1237, 1;
	and.b32  	%r917, %r916, 1;
	setp.ne.s32 	%p527, %r917, %r1231;
	add.s32 	%r919, %r1237, 2;
	selp.b32 	%r920, %r919, %r916, %p527;
	selp.b32 	%r1237, %r920, %r916, %p526;
	setp.le.s32 	%p528, %r1237, %r358;
	setp.lt.s32 	%p529, %r1237, 9;
	and.pred  	%p530, %p528, %p529;
	@%p530 bra 	$L__BB0_296;
$L__BB0_605:
	ld.param.u64 	%rd1598, [_Z25mega_batch_sogrand_kernelPfS_S_PhiiimfiPiiS_i_param_7];
	setp.lt.u64 	%p531, %rd1739, %rd22;
	setp.eq.s64 	%p532, %rd1598, 0;
	selp.b64 	%rd1453, 2147483647, %rd1598, %p532;
	cvt.rn.f32.u64 	%f1415, %rd1453;
	setp.lt.f32 	%p533, %f2295, %f1415;
	and.pred  	%p534, %p531, %p533;
	setp.lt.s32 	%p535, %r1236, %r87;
	and.pred  	%p536, %p534, %p535;
	@%p536 bra 	$L__BB0_294;
$L__BB0_606:
	cvt.rn.f32.u64 	%f2300, %rd1739;
	mov.f32 	%f2301, %f2293;
$L__BB0_607:
	cvt.rzi.s32.f32 	%r129, %f2300;
	setp.eq.s32 	%p537, %r129, 0;
	@%p537 bra 	$L__BB0_618;
	setp.lt.s32 	%p538, %r129, 1;
	@%p538 bra 	$L__BB0_615;
	and.b32  	%r130, %r129, 3;
	setp.lt.u32 	%p539, %r129, 4;
	mov.b32 	%r1253, 0;
	@%p539 bra 	$L__BB0_612;
	and.b32  	%r1253, %r129, 2147483644;
	mov.b32 	%r1252, 0;
$L__BB0_611:
	.pragma "nounroll";
	shl.b32 	%r923, %r1252, 2;
	mul.wide.u32 	%rd1454, %r923, 4;
	add.s64 	%rd1455, %rd12, %rd1454;
	ld.local.f32 	%f1417, [%rd1455+4];
	mul.wide.u32 	%rd1456, %r1252, 4;
	add.s64 	%rd1457, %rd13, %rd1456;
	st.local.f32 	[%rd1457], %f1417;
	ld.local.f32 	%f1418, [%rd1455+20];
	st.local.f32 	[%rd1457+4], %f1418;
	ld.local.f32 	%f1419, [%rd1455+36];
	st.local.f32 	[%rd1457+8], %f1419;
	ld.local.f32 	%f1420, [%rd1455+52];
	st.local.f32 	[%rd1457+12], %f1420;
	add.s32 	%r1252, %r1252, 4;
	setp.ne.s32 	%p540, %r1252, %r1253;
	@%p540 bra 	$L__BB0_611;
$L__BB0_612:
	setp.eq.s32 	%p541, %r130, 0;
	@%p541 bra 	$L__BB0_615;
	mov.b32 	%r1255, 0;
$L__BB0_614:
	.pragma "nounroll";
	shl.b32 	%r925, %r1253, 2;
	mul.wide.u32 	%rd1458, %r925, 4;
	add.s64 	%rd1459, %rd12, %rd1458;
	ld.local.f32 	%f1421, [%rd1459+4];
	mul.wide.u32 	%rd1460, %r1253, 4;
	add.s64 	%rd1461, %rd13, %rd1460;
	st.local.f32 	[%rd1461], %f1421;
	add.s32 	%r1253, %r1253, 1;
	add.s32 	%r1255, %r1255, 1;
	setp.ne.s32 	%p542, %r1255, %r130;
	@%p542 bra 	$L__BB0_614;
$L__BB0_615:
	max.f32 	%f311, %f2301, 0f3089705F;
	setp.lt.s32 	%p543, %r358, 1;
	@%p543 bra 	$L__BB0_649;
	add.s32 	%r927, %r358, -1;
	and.b32  	%r159, %r358, 3;
	setp.lt.u32 	%p544, %r927, 3;
	mov.b32 	%r1256, 0;
	@%p544 bra 	$L__BB0_644;
	and.b32  	%r1256, %r358, 2147483644;
	mov.b32 	%r1258, 0;
	bra.uni 	$L__BB0_643;
$L__BB0_618:
	setp.lt.s32 	%p591, %r358, 1;
	@%p591 bra 	$L__BB0_702;
	add.s32 	%r132, %r358, -1;
	and.b32  	%r133, %r358, 15;
	setp.lt.u32 	%p592, %r132, 15;
	mov.b32 	%r1246, 0;
	@%p592 bra 	$L__BB0_622;
	and.b32  	%r1246, %r358, 2147483632;
	neg.s32 	%r1250, %r1246;
	add.s64 	%rd1744, %rd19, 32;
	add.s64 	%rd1743, %rd20, 32;
$L__BB0_621:
	.pragma "nounroll";
	ld.local.f32 	%f1980, [%rd1744+-32];
	st.local.f32 	[%rd1743+-32], %f1980;
	ld.local.f32 	%f1981, [%rd1744+-28];
	st.local.f32 	[%rd1743+-28], %f1981;
	ld.local.f32 	%f1982, [%rd1744+-24];
	st.local.f32 	[%rd1743+-24], %f1982;
	ld.local.f32 	%f1983, [%rd1744+-20];
	st.local.f32 	[%rd1743+-20], %f1983;
	ld.local.f32 	%f1984, [%rd1744+-16];
	st.local.f32 	[%rd1743+-16], %f1984;
	ld.local.f32 	%f1985, [%rd1744+-12];
	st.local.f32 	[%rd1743+-12], %f1985;
	ld.local.f32 	%f1986, [%rd1744+-8];
	st.local.f32 	[%rd1743+-8], %f1986;
	ld.local.f32 	%f1987, [%rd1744+-4];
	st.local.f32 	[%rd1743+-4], %f1987;
	ld.local.f32 	%f1988, [%rd1744];
	st.local.f32 	[%rd1743], %f1988;
	ld.local.f32 	%f1989, [%rd1744+4];
	st.local.f32 	[%rd1743+4], %f1989;
	ld.local.f32 	%f1990, [%rd1744+8];
	st.local.f32 	[%rd1743+8], %f1990;
	ld.local.f32 	%f1991, [%rd1744+12];
	st.local.f32 	[%rd1743+12], %f1991;
	ld.local.f32 	%f1992, [%rd1744+16];
	st.local.f32 	[%rd1743+16], %f1992;
	ld.local.f32 	%f1993, [%rd1744+20];
	st.local.f32 	[%rd1743+20], %f1993;
	ld.local.f32 	%f1994, [%rd1744+24];
	st.local.f32 	[%rd1743+24], %f1994;
	ld.local.f32 	%f1995, [%rd1744+28];
	st.local.f32 	[%rd1743+28], %f1995;
	add.s32 	%r1250, %r1250, 16;
	add.s64 	%rd1744, %rd1744, 64;
	add.s64 	%rd1743, %rd1743, 64;
	setp.eq.s32 	%p593, %r1250, 0;
	@%p593 bra 	$L__BB0_622;
	bra.uni 	$L__BB0_621;
$L__BB0_622:
	setp.eq.s32 	%p594, %r133, 0;
	@%p594 bra 	$L__BB0_631;
	and.b32  	%r137, %r358, 7;
	setp.lt.u32 	%p595, %r133, 8;
	@%p595 bra 	$L__BB0_625;
	mul.wide.u32 	%rd1546, %r1246, 4;
	add.s64 	%rd1547, %rd19, %rd1546;
	ld.local.f32 	%f1996, [%rd1547];
	add.s64 	%rd1548, %rd20, %rd1546;
	st.local.f32 	[%rd1548], %f1996;
	ld.local.f32 	%f1997, [%rd1547+4];
	st.local.f32 	[%rd1548+4], %f1997;
	ld.local.f32 	%f1998, [%rd1547+8];
	st.local.f32 	[%rd1548+8], %f1998;
	ld.local.f32 	%f1999, [%rd1547+12];
	st.local.f32 	[%rd1548+12], %f1999;
	ld.local.f32 	%f2000, [%rd1547+16];
	st.local.f32 	[%rd1548+16], %f2000;
	ld.local.f32 	%f2001, [%rd1547+20];
	st.local.f32 	[%rd1548+20], %f2001;
	ld.local.f32 	%f2002, [%rd1547+24];
	st.local.f32 	[%rd1548+24], %f2002;
	ld.local.f32 	%f2003, [%rd1547+28];
	st.local.f32 	[%rd1548+28], %f2003;
	add.s32 	%r1246, %r1246, 8;
$L__BB0_625:
	setp.eq.s32 	%p596, %r137, 0;
	@%p596 bra 	$L__BB0_631;
	and.b32  	%r140, %r358, 3;
	setp.lt.u32 	%p597, %r137, 4;
	@%p597 bra 	$L__BB0_628;
	mul.wide.u32 	%rd1549, %r1246, 4;
	add.s64 	%rd1550, %rd19, %rd1549;
	ld.local.f32 	%f2004, [%rd1550];
	add.s64 	%rd1551, %rd20, %rd1549;
	st.local.f32 	[%rd1551], %f2004;
	ld.local.f32 	%f2005, [%rd1550+4];
	st.local.f32 	[%rd1551+4], %f2005;
	ld.local.f32 	%f2006, [%rd1550+8];
	st.local.f32 	[%rd1551+8], %f2006;
	ld.local.f32 	%f2007, [%rd1550+12];
	st.local.f32 	[%rd1551+12], %f2007;
	add.s32 	%r1246, %r1246, 4;
$L__BB0_628:
	setp.eq.s32 	%p598, %r140, 0;
	@%p598 bra 	$L__BB0_631;
	mul.wide.u32 	%rd1552, %r1246, 4;
	add.s64 	%rd1742, %rd20, %rd1552;
	add.s64 	%rd1741, %rd19, %rd1552;
	neg.s32 	%r1249, %r140;
$L__BB0_630:
	.pragma "nounroll";
	ld.local.f32 	%f2008, [%rd1741];
	st.local.f32 	[%rd1742], %f2008;
	add.s64 	%rd1742, %rd1742, 4;
	add.s64 	%rd1741, %rd1741, 4;
	add.s32 	%r1249, %r1249, 1;
	setp.ne.s32 	%p599, %r1249, 0;
	@%p599 bra 	$L__BB0_630;
$L__BB0_631:
	setp.lt.u32 	%p600, %r132, 15;
	mov.b32 	%r1287, 0;
	@%p600 bra 	$L__BB0_634;
	and.b32  	%r1287, %r358, 2147483632;
	neg.s32 	%r1251, %r1287;
	add.s64 	%rd1745, %rd21, 32;
$L__BB0_633:
	.pragma "nounroll";
	mov.b32 	%r1003, 0;
	st.local.u32 	[%rd1745+-32], %r1003;
	st.local.u32 	[%rd1745+-28], %r1003;
	st.local.u32 	[%rd1745+-24], %r1003;
	st.local.u32 	[%rd1745+-20], %r1003;
	st.local.u32 	[%rd1745+-16], %r1003;
	st.local.u32 	[%rd1745+-12], %r1003;
	st.local.u32 	[%rd1745+-8], %r1003;
	st.local.u32 	[%rd1745+-4], %r1003;
	st.local.u32 	[%rd1745], %r1003;
	st.local.u32 	[%rd1745+4], %r1003;
	st.local.u32 	[%rd1745+8], %r1003;
	st.local.u32 	[%rd1745+12], %r1003;
	st.local.u32 	[%rd1745+16], %r1003;
	st.local.u32 	[%rd1745+20], %r1003;
	st.local.u32 	[%rd1745+24], %r1003;
	st.local.u32 	[%rd1745+28], %r1003;
	add.s32 	%r1251, %r1251, 16;
	add.s64 	%rd1745, %rd1745, 64;
	setp.eq.s32 	%p601, %r1251, 0;
	@%p601 bra 	$L__BB0_634;
	bra.uni 	$L__BB0_633;
$L__BB0_634:
	setp.eq.s32 	%p602, %r133, 0;
	@%p602 bra 	$L__BB0_702;
	and.b32  	%r252, %r358, 7;
	setp.lt.u32 	%p603, %r133, 8;
	@%p603 bra 	$L__BB0_637;
	mul.wide.u32 	%rd1553, %r1287, 4;
	add.s64 	%rd1554, %rd21, %rd1553;
	mov.b32 	%r1004, 0;
	st.local.u32 	[%rd1554], %r1004;
	st.local.u32 	[%rd1554+4], %r1004;
	st.local.u32 	[%rd1554+8], %r1004;
	st.local.u32 	[%rd1554+12], %r1004;
	st.local.u32 	[%rd1554+16], %r1004;
	st.local.u32 	[%rd1554+20], %r1004;
	st.local.u32 	[%rd1554+24], %r1004;
	st.local.u32 	[%rd1554+28], %r1004;
	add.s32 	%r1287, %r1287, 8;
$L__BB0_637:
	setp.eq.s32 	%p604, %r252, 0;
	@%p604 bra 	$L__BB0_702;
	and.b32  	%r255, %r358, 3;
	setp.lt.u32 	%p605, %r252, 4;
	@%p605 bra 	$L__BB0_640;
	mul.wide.u32 	%rd1555, %r1287, 4;
	add.s64 	%rd1556, %rd21, %rd1555;
	mov.b32 	%r1005, 0;
	st.local.u32 	[%rd1556], %r1005;
	st.local.u32 	[%rd1556+4], %r1005;
	st.local.u32 	[%rd1556+8], %r1005;
	st.local.u32 	[%rd1556+12], %r1005;
	add.s32 	%r1287, %r1287, 4;
$L__BB0_640:
	setp.eq.s32 	%p606, %r255, 0;
	@%p606 bra 	$L__BB0_702;
	mul.wide.u32 	%rd1557, %r1287, 4;
	add.s64 	%rd1761, %rd21, %rd1557;
	neg.s32 	%r1290, %r255;
$L__BB0_642:
	.pragma "nounroll";
	mov.b32 	%r1006, 0;
	st.local.u32 	[%rd1761], %r1006;
	add.s64 	%rd1761, %rd1761, 4;
	add.s32 	%r1290, %r1290, 1;
	setp.eq.s32 	%p607, %r1290, 0;
	@%p607 bra 	$L__BB0_702;
	bra.uni 	$L__BB0_642;
$L__BB0_643:
	.pragma "nounroll";
	mul.wide.u32 	%rd1462, %r1258, 4;
	add.s64 	%rd1463, %rd19, %rd1462;
	ld.local.f32 	%f1422, [%rd1463];
	fma.rn.f32 	%f1423, %f1422, 0f3BBB989D, 0f3F000000;
	cvt.sat.f32.f32 	%f1424, %f1423;
	mov.f32 	%f1425, 0f4B400001;
	mov.f32 	%f1426, 0f437C0000;
	fma.rm.f32 	%f1427, %f1424, %f1426, %f1425;
	add.f32 	%f1428, %f1427, 0fCB40007F;
	neg.f32 	%f1429, %f1428;
	fma.rn.f32 	%f1430, %f1422, 0f3FB8AA3B, %f1429;
	fma.rn.f32 	%f1431, %f1422, 0f32A57060, %f1430;
	mov.b32 	%r929, %f1427;
	shl.b32 	%r930, %r929, 23;
	mov.b32 	%f1432, %r930;
	ex2.approx.ftz.f32 	%f1433, %f1431;
	fma.rn.f32 	%f1434, %f1433, %f1432, 0f3F800000;
	rcp.rn.f32 	%f1435, %f1434;
	add.s64 	%rd1464, %rd14, %rd1462;
	mov.f32 	%f1436, 0f3F800000;
	sub.f32 	%f1437, %f1436, %f1435;
	add.s64 	%rd1465, %rd15, %rd1462;
	max.f32 	%f1438, %f1435, 0f3089705F;
	min.f32 	%f1439, %f1438, 0f3F800000;
	st.local.f32 	[%rd1464], %f1439;
	max.f32 	%f1440, %f1437, 0f3089705F;
	min.f32 	%f1441, %f1440, 0f3F800000;
	st.local.f32 	[%rd1465], %f1441;
	ld.local.f32 	%f1442, [%rd1463+4];
	fma.rn.f32 	%f1443, %f1442, 0f3BBB989D, 0f3F000000;
	cvt.sat.f32.f32 	%f1444, %f1443;
	fma.rm.f32 	%f1445, %f1444, %f1426, %f1425;
	add.f32 	%f1446, %f1445, 0fCB40007F;
	neg.f32 	%f1447, %f1446;
	fma.rn.f32 	%f1448, %f1442, 0f3FB8AA3B, %f1447;
	fma.rn.f32 	%f1449, %f1442, 0f32A57060, %f1448;
	mov.b32 	%r931, %f1445;
	shl.b32 	%r932, %r931, 23;
	mov.b32 	%f1450, %r932;
	ex2.approx.ftz.f32 	%f1451, %f1449;
	fma.rn.f32 	%f1452, %f1451, %f1450, 0f3F800000;
	rcp.rn.f32 	%f1453, %f1452;
	sub.f32 	%f1454, %f1436, %f1453;
	max.f32 	%f1455, %f1453, 0f3089705F;
	min.f32 	%f1456, %f1455, 0f3F800000;
	st.local.f32 	[%rd1464+4], %f1456;
	max.f32 	%f1457, %f1454, 0f3089705F;
	min.f32 	%f1458, %f1457, 0f3F800000;
	st.local.f32 	[%rd1465+4], %f1458;
	ld.local.f32 	%f1459, [%rd1463+8];
	fma.rn.f32 	%f1460, %f1459, 0f3BBB989D, 0f3F000000;
	cvt.sat.f32.f32 	%f1461, %f1460;
	fma.rm.f32 	%f1462, %f1461, %f1426, %f1425;
	add.f32 	%f1463, %f1462, 0fCB40007F;
	neg.f32 	%f1464, %f1463;
	fma.rn.f32 	%f1465, %f1459, 0f3FB8AA3B, %f1464;
	fma.rn.f32 	%f1466, %f1459, 0f32A57060, %f1465;
	mov.b32 	%r933, %f1462;
	shl.b32 	%r934, %r933, 23;
	mov.b32 	%f1467, %r934;
	ex2.approx.ftz.f32 	%f1468, %f1466;
	fma.rn.f32 	%f1469, %f1468, %f1467, 0f3F800000;
	rcp.rn.f32 	%f1470, %f1469;
	sub.f32 	%f1471, %f1436, %f1470;
	max.f32 	%f1472, %f1470, 0f3089705F;
	min.f32 	%f1473, %f1472, 0f3F800000;
	st.local.f32 	[%rd1464+8], %f1473;
	max.f32 	%f1474, %f1471, 0f3089705F;
	min.f32 	%f1475, %f1474, 0f3F800000;
	st.local.f32 	[%rd1465+8], %f1475;
	ld.local.f32 	%f1476, [%rd1463+12];
	fma.rn.f32 	%f1477, %f1476, 0f3BBB989D, 0f3F000000;
	cvt.sat.f32.f32 	%f1478, %f1477;
	fma.rm.f32 	%f1479, %f1478, %f1426, %f1425;
	add.f32 	%f1480, %f1479, 0fCB40007F;
	neg.f32 	%f1481, %f1480;
	fma.rn.f32 	%f1482, %f1476, 0f3FB8AA3B, %f1481;
	fma.rn.f32 	%f1483, %f1476, 0f32A57060, %f1482;
	mov.b32 	%r935, %f1479;
	shl.b32 	%r936, %r935, 23;
	mov.b32 	%f1484, %r936;
	ex2.approx.ftz.f32 	%f1485, %f1483;
	fma.rn.f32 	%f1486, %f1485, %f1484, 0f3F800000;
	rcp.rn.f32 	%f1487, %f1486;
	sub.f32 	%f1488, %f1436, %f1487;
	max.f32 	%f1489, %f1487, 0f3089705F;
	min.f32 	%f1490, %f1489, 0f3F800000;
	st.local.f32 	[%rd1464+12], %f1490;
	max.f32 	%f1491, %f1488, 0f3089705F;
	min.f32 	%f1492, %f1491, 0f3F800000;
	st.local.f32 	[%rd1465+12], %f1492;
	add.s32 	%r1258, %r1258, 4;
	setp.eq.s32 	%p545, %r1258, %r1256;
	@%p545 bra 	$L__BB0_644;
	bra.uni 	$L__BB0_643;
$L__BB0_644:
	setp.eq.s32 	%p546, %r159, 0;
	@%p546 bra 	$L__BB0_649;
	setp.eq.s32 	%p547, %r159, 1;
	@%p547 bra 	$L__BB0_647;
	mul.wide.u32 	%rd1466, %r1256, 4;
	add.s64 	%rd1467, %rd19, %rd1466;
	ld.local.f32 	%f1493, [%rd1467];
	fma.rn.f32 	%f1494, %f1493, 0f3BBB989D, 0f3F000000;
	cvt.sat.f32.f32 	%f1495, %f1494;
	mov.f32 	%f1496, 0f4B400001;
	mov.f32 	%f1497, 0f437C0000;
	fma.rm.f32 	%f1498, %f1495, %f1497, %f1496;
	add.f32 	%f1499, %f1498, 0fCB40007F;
	neg.f32 	%f1500, %f1499;
	fma.rn.f32 	%f1501, %f1493, 0f3FB8AA3B, %f1500;
	fma.rn.f32 	%f1502, %f1493, 0f32A57060, %f1501;
	mov.b32 	%r937, %f1498;
	shl.b32 	%r938, %r937, 23;
	mov.b32 	%f1503, %r938;
	ex2.approx.ftz.f32 	%f1504, %f1502;
	fma.rn.f32 	%f1505, %f1504, %f1503, 0f3F800000;
	rcp.rn.f32 	%f1506, %f1505;
	add.s64 	%rd1468, %rd14, %rd1466;
	mov.f32 	%f1507, 0f3F800000;
	sub.f32 	%f1508, %f1507, %f1506;
	add.s64 	%rd1469, %rd15, %rd1466;
	max.f32 	%f1509, %f1506, 0f3089705F;
	min.f32 	%f1510, %f1509, 0f3F800000;
	st.local.f32 	[%rd1468], %f1510;
	max.f32 	%f1511, %f1508, 0f3089705F;
	min.f32 	%f1512, %f1511, 0f3F800000;
	st.local.f32 	[%rd1469], %f1512;
	ld.local.f32 	%f1513, [%rd1467+4];
	fma.rn.f32 	%f1514, %f1513, 0f3BBB989D, 0f3F000000;
	cvt.sat.f32.f32 	%f1515, %f1514;
	fma.rm.f32 	%f1516, %f1515, %f1497, %f1496;
	add.f32 	%f1517, %f1516, 0fCB40007F;
	neg.f32 	%f1518, %f1517;
	fma.rn.f32 	%f1519, %f1513, 0f3FB8AA3B, %f1518;
	fma.rn.f32 	%f1520, %f1513, 0f32A57060, %f1519;
	mov.b32 	%r939, %f1516;
	shl.b32 	%r940, %r939, 23;
	mov.b32 	%f1521, %r940;
	ex2.approx.ftz.f32 	%f1522, %f1520;
	fma.rn.f32 	%f1523, %f1522, %f1521, 0f3F800000;
	rcp.rn.f32 	%f1524, %f1523;
	sub.f32 	%f1525, %f1507, %f1524;
	max.f32 	%f1526, %f1524, 0f3089705F;
	min.f32 	%f1527, %f1526, 0f3F800000;
	st.local.f32 	[%rd1468+4], %f1527;
	max.f32 	%f1528, %f1525, 0f3089705F;
	min.f32 	%f1529, %f1528, 0f3F800000;
	st.local.f32 	[%rd1469+4], %f1529;
	add.s32 	%r1256, %r1256, 2;
$L__BB0_647:
	and.b32  	%r941, %r358, 1;
	setp.eq.b32 	%p548, %r941, 1;
	not.pred 	%p549, %p548;
	@%p549 bra 	$L__BB0_649;
	mul.wide.u32 	%rd1470, %r1256, 4;
	add.s64 	%rd1471, %rd19, %rd1470;
	ld.local.f32 	%f1530, [%rd1471];
	fma.rn.f32 	%f1531, %f1530, 0f3BBB989D, 0f3F000000;
	cvt.sat.f32.f32 	%f1532, %f1531;
	mov.f32 	%f1533, 0f4B400001;
	mov.f32 	%f1534, 0f437C0000;
	fma.rm.f32 	%f1535, %f1532, %f1534, %f1533;
	add.f32 	%f1536, %f1535, 0fCB40007F;
	neg.f32 	%f1537, %f1536;
	fma.rn.f32 	%f1538, %f1530, 0f3FB8AA3B, %f1537;
	fma.rn.f32 	%f1539, %f1530, 0f32A57060, %f1538;
	mov.b32 	%r942, %f1535;
	shl.b32 	%r943, %r942, 23;
	mov.b32 	%f1540, %r943;
	ex2.approx.ftz.f32 	%f1541, %f1539;
	fma.rn.f32 	%f1542, %f1541, %f1540, 0f3F800000;
	rcp.rn.f32 	%f1543, %f1542;
	add.s64 	%rd1472, %rd14, %rd1470;
	mov.f32 	%f1544, 0f3F800000;
	sub.f32 	%f1545, %f1544, %f1543;
	add.s64 	%rd1473, %rd15, %rd1470;
	max.f32 	%f1546, %f1543, 0f3089705F;
	min.f32 	%f1547, %f1546, 0f3F800000;
	st.local.f32 	[%rd1472], %f1547;
	max.f32 	%f1548, %f1545, 0f3089705F;
	min.f32 	%f1549, %f1548, 0f3F800000;
	st.local.f32 	[%rd1473], %f1549;
$L__BB0_649:
	setp.lt.s32 	%p550, %r129, 1;
	@%p550 bra 	$L__BB0_656;
	and.b32  	%r164, %r129, 3;
	setp.lt.u32 	%p551, %r129, 4;
	mov.b32 	%r1259, 0;
	@%p551 bra 	$L__BB0_653;
	and.b32  	%r1259, %r129, 2147483644;
	mov.b32 	%r1262, 0;
$L__BB0_652:
	.pragma "nounroll";
	mul.wide.u32 	%rd1474, %r1262, 4;
	add.s64 	%rd1475, %rd13, %rd1474;
	ld.local.f32 	%f1550, [%rd1475];
	fma.rn.f32 	%f1551, %f1550, 0fBBBB989D, 0f3F000000;
	cvt.sat.f32.f32 	%f1552, %f1551;
	mov.f32 	%f1553, 0f4B400001;
	mov.f32 	%f1554, 0f437C0000;
	fma.rm.f32 	%f1555, %f1552, %f1554, %f1553;
	add.f32 	%f1556, %f1555, 0fCB40007F;
	neg.f32 	%f1557, %f1556;
	fma.rn.f32 	%f1558, %f1550, 0fBFB8AA3B, %f1557;
	fma.rn.f32 	%f1559, %f1550, 0fB2A57060, %f1558;
	mov.b32 	%r946, %f1555;
	shl.b32 	%r947, %r946, 23;
	mov.b32 	%f1560, %r947;
	ex2.approx.ftz.f32 	%f1561, %f1559;
	mul.f32 	%f1562, %f1561, %f1560;
	add.s64 	%rd1476, %rd16, %rd1474;
	st.local.f32 	[%rd1476], %f1562;
	ld.local.f32 	%f1563, [%rd1475+4];
	fma.rn.f32 	%f1564, %f1563, 0fBBBB989D, 0f3F000000;
	cvt.sat.f32.f32 	%f1565, %f1564;
	fma.rm.f32 	%f1566, %f1565, %f1554, %f1553;
	add.f32 	%f1567, %f1566, 0fCB40007F;
	neg.f32 	%f1568, %f1567;
	fma.rn.f32 	%f1569, %f1563, 0fBFB8AA3B, %f1568;
	fma.rn.f32 	%f1570, %f1563, 0fB2A57060, %f1569;
	mov.b32 	%r948, %f1566;
	shl.b32 	%r949, %r948, 23;
	mov.b32 	%f1571, %r949;
	ex2.approx.ftz.f32 	%f1572, %f1570;
	mul.f32 	%f1573, %f1572, %f1571;
	st.local.f32 	[%rd1476+4], %f1573;
	ld.local.f32 	%f1574, [%rd1475+8];
	fma.rn.f32 	%f1575, %f1574, 0fBBBB989D, 0f3F000000;
	cvt.sat.f32.f32 	%f1576, %f1575;
	fma.rm.f32 	%f1577, %f1576, %f1554, %f1553;
	add.f32 	%f1578, %f1577, 0fCB40007F;
	neg.f32 	%f1579, %f1578;
	fma.rn.f32 	%f1580, %f1574, 0fBFB8AA3B, %f1579;
	fma.rn.f32 	%f1581, %f1574, 0fB2A57060, %f1580;
	mov.b32 	%r950, %f1577;
	shl.b32 	%r951, %r950, 23;
	mov.b32 	%f1582, %r951;
	ex2.approx.ftz.f32 	%f1583, %f1581;
	mul.f32 	%f1584, %f1583, %f1582;
	st.local.f32 	[%rd1476+8], %f1584;
	ld.local.f32 	%f1585, [%rd1475+12];
	fma.rn.f32 	%f1586, %f1585, 0fBBBB989D, 0f3F000000;
	cvt.sat.f32.f32 	%f1587, %f1586;
	fma.rm.f32 	%f1588, %f1587, %f1554, %f1553;
	add.f32 	%f1589, %f1588, 0fCB40007F;
	neg.f32 	%f1590, %f1589;
	fma.rn.f32 	%f1591, %f1585, 0fBFB8AA3B, %f1590;
	fma.rn.f32 	%f1592, %f1585, 0fB2A57060, %f1591;
	mov.b32 	%r952, %f1588;
	shl.b32 	%r953, %r952, 23;
	mov.b32 	%f1593, %r953;
	ex2.approx.ftz.f32 	%f1594, %f1592;
	mul.f32 	%f1595, %f1594, %f1593;
	st.local.f32 	[%rd1476+12], %f1595;
	add.s32 	%r1262, %r1262, 4;
	setp.eq.s32 	%p552, %r1262, %r1259;
	@%p552 bra 	$L__BB0_653;
	bra.uni 	$L__BB0_652;
$L__BB0_653:
	setp.eq.s32 	%p553, %r164, 0;
	@%p553 bra 	$L__BB0_656;
	mov.b32 	%r1261, 0;
$L__BB0_655:
	.pragma "nounroll";
	mul.wide.u32 	%rd1477, %r1259, 4;
	add.s64 	%rd1478, %rd13, %rd1477;
	ld.local.f32 	%f1596, [%rd1478];
	fma.rn.f32 	%f1597, %f1596, 0fBBBB989D, 0f3F000000;
	cvt.sat.f32.f32 	%f1598, %f1597;
	mov.f32 	%f1599, 0f4B400001;
	mov.f32 	%f1600, 0f437C0000;
	fma.rm.f32 	%f1601, %f1598, %f1600, %f1599;
	add.f32 	%f1602, %f1601, 0fCB40007F;
	neg.f32 	%f1603, %f1602;
	fma.rn.f32 	%f1604, %f1596, 0fBFB8AA3B, %f1603;
	fma.rn.f32 	%f1605, %f1596, 0fB2A57060, %f1604;
	mov.b32 	%r955, %f1601;
	shl.b32 	%r956, %r955, 23;
	mov.b32 	%f1606, %r956;
	ex2.approx.ftz.f32 	%f1607, %f1605;
	mul.f32 	%f1608, %f1607, %f1606;
	add.s64 	%rd1479, %rd16, %rd1477;
	st.local.f32 	[%rd1479], %f1608;
	add.s32 	%r1259, %r1259, 1;
	add.s32 	%r1261, %r1261, 1;
	setp.ne.s32 	%p554, %r1261, %r164;
	@%p554 bra 	$L__BB0_655;
$L__BB0_656:
	setp.lt.s32 	%p555, %r358, 1;
	@%p555 bra 	$L__BB0_702;
	add.s32 	%r173, %r358, -1;
	and.b32  	%r174, %r358, 15;
	setp.lt.u32 	%p556, %r173, 15;
	mov.b32 	%r1263, 0;
	@%p556 bra 	$L__BB0_660;
	and.b32  	%r1263, %r358, 2147483632;
	mov.b32 	%r1268, 0;
$L__BB0_659:
	.pragma "nounroll";
	mul.wide.u32 	%rd1480, %r1268, 4;
	add.s64 	%rd1481, %rd17, %rd1480;
	mov.b32 	%r959, 0;
	st.local.u32 	[%rd1481], %r959;
	add.s64 	%rd1482, %rd18, %rd1480;
	st.local.u32 	[%rd1482], %r959;
	st.local.u32 	[%rd1481+4], %r959;
	st.local.u32 	[%rd1482+4], %r959;
	st.local.u32 	[%rd1481+8], %r959;
	st.local.u32 	[%rd1482+8], %r959;
	st.local.u32 	[%rd1481+12], %r959;
	st.local.u32 	[%rd1482+12], %r959;
	st.local.u32 	[%rd1481+16], %r959;
	st.local.u32 	[%rd1482+16], %r959;
	st.local.u32 	[%rd1481+20], %r959;
	st.local.u32 	[%rd1482+20], %r959;
	st.local.u32 	[%rd1481+24], %r959;
	st.local.u32 	[%rd1482+24], %r959;
	st.local.u32 	[%rd1481+28], %r959;
	st.local.u32 	[%rd1482+28], %r959;
	st.local.u32 	[%rd1481+32], %r959;
	st.local.u32 	[%rd1482+32], %r959;
	st.local.u32 	[%rd1481+36], %r959;
	st.local.u32 	[%rd1482+36], %r959;
	st.local.u32 	[%rd1481+40], %r959;
	st.local.u32 	[%rd1482+40], %r959;
	st.local.u32 	[%rd1481+44], %r959;
	st.local.u32 	[%rd1482+44], %r959;
	st.local.u32 	[%rd1481+48], %r959;
	st.local.u32 	[%rd1482+48], %r959;
	st.local.u32 	[%rd1481+52], %r959;
	st.local.u32 	[%rd1482+52], %r959;
	st.local.u32 	[%rd1481+56], %r959;
	st.local.u32 	[%rd1482+56], %r959;
	st.local.u32 	[%rd1481+60], %r959;
	st.local.u32 	[%rd1482+60], %r959;
	add.s32 	%r1268, %r1268, 16;
	setp.eq.s32 	%p557, %r1268, %r1263;
	@%p557 bra 	$L__BB0_660;
	bra.uni 	$L__BB0_659;
$L__BB0_660:
	setp.eq.s32 	%p558, %r174, 0;
	@%p558 bra 	$L__BB0_669;
	and.b32  	%r179, %r358, 7;
	setp.lt.u32 	%p559, %r174, 8;
	@%p559 bra 	$L__BB0_663;
	mul.wide.u32 	%rd1483, %r1263, 4;
	add.s64 	%rd1484, %rd17, %rd1483;
	mov.b32 	%r960, 0;
	st.local.u32 	[%rd1484], %r960;
	add.s64 	%rd1485, %rd18, %rd1483;
	st.local.u32 	[%rd1485], %r960;
	st.local.u32 	[%rd1484+4], %r960;
	st.local.u32 	[%rd1485+4], %r960;
	st.local.u32 	[%rd1484+8], %r960;
	st.local.u32 	[%rd1485+8], %r960;
	st.local.u32 	[%rd1484+12], %r960;
	st.local.u32 	[%rd1485+12], %r960;
	st.local.u32 	[%rd1484+16], %r960;
	st.local.u32 	[%rd1485+16], %r960;
	st.local.u32 	[%rd1484+20], %r960;
	st.local.u32 	[%rd1485+20], %r960;
	st.local.u32 	[%rd1484+24], %r960;
	st.local.u32 	[%rd1485+24], %r960;
	st.local.u32 	[%rd1484+28], %r960;
	st.local.u32 	[%rd1485+28], %r960;
	add.s32 	%r1263, %r1263, 8;
$L__BB0_663:
	setp.eq.s32 	%p560, %r179, 0;
	@%p560 bra 	$L__BB0_669;
	and.b32  	%r182, %r358, 3;
	setp.lt.u32 	%p561, %r179, 4;
	@%p561 bra 	$L__BB0_666;
	mul.wide.u32 	%rd1486, %r1263, 4;
	add.s64 	%rd1487, %rd17, %rd1486;
	mov.b32 	%r961, 0;
	st.local.u32 	[%rd1487], %r961;
	add.s64 	%rd1488, %rd18, %rd1486;
	st.local.u32 	[%rd1488], %r961;
	st.local.u32 	[%rd1487+4], %r961;
	st.local.u32 	[%rd1488+4], %r961;
	st.local.u32 	[%rd1487+8], %r961;
	st.local.u32 	[%rd1488+8], %r961;
	st.local.u32 	[%rd1487+12], %r961;
	st.local.u32 	[%rd1488+12], %r961;
	add.s32 	%r1263, %r1263, 4;
$L__BB0_666:
	setp.eq.s32 	%p562, %r182, 0;
	@%p562 bra 	$L__BB0_669;
	mov.b32 	%r1267, 0;
$L__BB0_668:
	.pragma "nounroll";
	mul.wide.u32 	%rd1489, %r1263, 4;
	add.s64 	%rd1490, %rd17, %rd1489;
	mov.b32 	%r963, 0;
	st.local.u32 	[%rd1490], %r963;
	add.s64 	%rd1491, %rd18, %rd1489;
	st.local.u32 	[%rd1491], %r963;
	add.s32 	%r1263, %r1263, 1;
	add.s32 	%r1267, %r1267, 1;
	setp.ne.s32 	%p563, %r1267, %r182;
	@%p563 bra 	$L__BB0_668;
$L__BB0_669:
	and.b32  	%r189, %r129, 7;
	add.s32 	%r190, %r189, -1;
	and.b32  	%r191, %r129, 3;
	and.b32  	%r192, %r129, 2147483640;
	and.b32  	%r193, %r129, 1;
	neg.s32 	%r194, %r192;
	shl.b32 	%r195, %r358, 3;
	mul.wide.u32 	%rd396, %r195, 4;
	mul.lo.s32 	%r196, %r358, 7;
	mul.lo.s32 	%r197, %r358, 6;
	mul.lo.s32 	%r198, %r358, 5;
	shl.b32 	%r199, %r358, 2;
	mul.lo.s32 	%r200, %r358, 3;
	shl.b32 	%r201, %r358, 1;
	add.s64 	%rd397, %rd16, 16;
	mov.b32 	%r1269, 0;
$L__BB0_670:
	setp.lt.s32 	%p564, %r129, 1;
	@%p564 bra 	$L__BB0_683;
	setp.lt.u32 	%p565, %r129, 8;
	mul.wide.u32 	%rd1492, %r1269, 4;
	add.s64 	%rd398, %rd17, %rd1492;
	add.s64 	%rd399, %rd18, %rd1492;
	ld.local.f32 	%f2316, [%rd398];
	ld.local.f32 	%f2317, [%rd399];
	mov.b32 	%r1279, 0;
	@%p565 bra 	$L__BB0_674;
	add.s64 	%rd1747, %rd11, %rd1492;
	add.s32 	%r1276, %r196, %r1269;
	add.s32 	%r1275, %r197, %r1269;
	add.s32 	%r1274, %r198, %r1269;
	add.s32 	%r1273, %r199, %r1269;
	add.s32 	%r1272, %r200, %r1269;
	add.s32 	%r1271, %r201, %r1269;
	add.s32 	%r1270, %r358, %r1269;
	mov.u64 	%rd1746, %rd397;
	mov.u32 	%r1277, %r194;
$L__BB0_673:
	.pragma "nounroll";
	ld.local.f32 	%f1610, [%rd1747];
	ld.local.f32 	%f1611, [%rd1746+-16];
	fma.rn.f32 	%f1612, %f1610, %f1611, %f2316;
	mov.f32 	%f1613, 0f3F800000;
	sub.f32 	%f1614, %f1613, %f1610;
	fma.rn.f32 	%f1615, %f1614, %f1611, %f2317;
	mul.wide.u32 	%rd1494, %r1270, 4;
	add.s64 	%rd1495, %rd11, %rd1494;
	ld.local.f32 	%f1616, [%rd1495];
	ld.local.f32 	%f1617, [%rd1746+-12];
	fma.rn.f32 	%f1618, %f1616, %f1617, %f1612;
	sub.f32 	%f1619, %f1613, %f1616;
	fma.rn.f32 	%f1620, %f1619, %f1617, %f1615;
	mul.wide.u32 	%rd1496, %r1271, 4;
	add.s64 	%rd1497, %rd11, %rd1496;
	ld.local.f32 	%f1621, [%rd1497];
	ld.local.f32 	%f1622, [%rd1746+-8];
	fma.rn.f32 	%f1623, %f1621, %f1622, %f1618;
	sub.f32 	%f1624, %f1613, %f1621;
	fma.rn.f32 	%f1625, %f1624, %f1622, %f1620;
	mul.wide.u32 	%rd1498, %r1272, 4;
	add.s64 	%rd1499, %rd11, %rd1498;
	ld.local.f32 	%f1626, [%rd1499];
	ld.local.f32 	%f1627, [%rd1746+-4];
	fma.rn.f32 	%f1628, %f1626, %f1627, %f1623;
	sub.f32 	%f1629, %f1613, %f1626;
	fma.rn.f32 	%f1630, %f1629, %f1627, %f1625;
	mul.wide.u32 	%rd1500, %r1273, 4;
	add.s64 	%rd1501, %rd11, %rd1500;
	ld.local.f32 	%f1631, [%rd1501];
	ld.local.f32 	%f1632, [%rd1746];
	fma.rn.f32 	%f1633, %f1631, %f1632, %f1628;
	sub.f32 	%f1634, %f1613, %f1631;
	fma.rn.f32 	%f1635, %f1634, %f1632, %f1630;
	mul.wide.u32 	%rd1502, %r1274, 4;
	add.s64 	%rd1503, %rd11, %rd1502;
	ld.local.f32 	%f1636, [%rd1503];
	ld.local.f32 	%f1637, [%rd1746+4];
	fma.rn.f32 	%f1638, %f1636, %f1637, %f1633;
	sub.f32 	%f1639, %f1613, %f1636;
	fma.rn.f32 	%f1640, %f1639, %f1637, %f1635;
	mul.wide.u32 	%rd1504, %r1275, 4;
	add.s64 	%rd1505, %rd11, %rd1504;
	ld.local.f32 	%f1641, [%rd1505];
	ld.local.f32 	%f1642, [%rd1746+8];
	fma.rn.f32 	%f1643, %f1641, %f1642, %f1638;
	sub.f32 	%f1644, %f1613, %f1641;
	fma.rn.f32 	%f1645, %f1644, %f1642, %f1640;
	mul.wide.u32 	%rd1506, %r1276, 4;
	add.s64 	%rd1507, %rd11, %rd1506;
	ld.local.f32 	%f1646, [%rd1507];
	ld.local.f32 	%f1647, [%rd1746+12];
	fma.rn.f32 	%f2316, %f1646, %f1647, %f1643;
	sub.f32 	%f1648, %f1613, %f1646;
	fma.rn.f32 	%f2317, %f1648, %f1647, %f1645;
	add.s32 	%r1277, %r1277, 8;
	add.s64 	%rd1747, %rd1747, %rd396;
	add.s32 	%r1276, %r1276, %r195;
	add.s32 	%r1275, %r1275, %r195;
	add.s32 	%r1274, %r1274, %r195;
	add.s32 	%r1273, %r1273, %r195;
	add.s32 	%r1272, %r1272, %r195;
	add.s32 	%r1271, %r1271, %r195;
	add.s64 	%rd1746, %rd1746, 32;
	add.s32 	%r1270, %r1270, %r195;
	setp.ne.s32 	%p566, %r1277, 0;
	mov.u32 	%r1279, %r192;
	@%p566 bra 	$L__BB0_673;
$L__BB0_674:
	setp.eq.s32 	%p567, %r189, 0;
	@%p567 bra 	$L__BB0_682;
	setp.lt.u32 	%p568, %r190, 3;
	@%p568 bra 	$L__BB0_677;
	mad.lo.s32 	%r966, %r1279, %r358, %r1269;
	mul.wide.u32 	%rd1508, %r966, 4;
	add.s64 	%rd1509, %rd11, %rd1508;
	ld.local.f32 	%f1650, [%rd1509];
	mul.wide.u32 	%rd1510, %r1279, 4;
	add.s64 	%rd1511, %rd16, %rd1510;
	ld.local.f32 	%f1651, [%rd1511];
	fma.rn.f32 	%f1652, %f1650, %f1651, %f2316;
	mov.f32 	%f1653, 0f3F800000;
	sub.f32 	%f1654, %f1653, %f1650;
	fma.rn.f32 	%f1655, %f1654, %f1651, %f2317;
	add.s32 	%r967, %r966, %r358;
	mul.wide.u32 	%rd1512, %r967, 4;
	add.s64 	%rd1513, %rd11, %rd1512;
	ld.local.f32 	%f1656, [%rd1513];
	ld.local.f32 	%f1657, [%rd1511+4];
	fma.rn.f32 	%f1658, %f1656, %f1657, %f1652;
	sub.f32 	%f1659, %f1653, %f1656;
	fma.rn.f32 	%f1660, %f1659, %f1657, %f1655;
	add.s32 	%r968, %r967, %r358;
	mul.wide.u32 	%rd1514, %r968, 4;
	add.s64 	%rd1515, %rd11, %rd1514;
	ld.local.f32 	%f1661, [%rd1515];
	ld.local.f32 	%f1662, [%rd1511+8];
	fma.rn.f32 	%f1663, %f1661, %f1662, %f1658;
	sub.f32 	%f1664, %f1653, %f1661;
	fma.rn.f32 	%f1665, %f1664, %f1662, %f1660;
	add.s32 	%r969, %r968, %r358;
	mul.wide.u32 	%rd1516, %r969, 4;
	add.s64 	%rd1517, %rd11, %rd1516;
	ld.local.f32 	%f1666, [%rd1517];
	ld.local.f32 	%f1667, [%rd1511+12];
	fma.rn.f32 	%f2316, %f1666, %f1667, %f1663;
	sub.f32 	%f1668, %f1653, %f1666;
	fma.rn.f32 	%f2317, %f1668, %f1667, %f1665;
	add.s32 	%r1279, %r1279, 4;
$L__BB0_677:
	setp.eq.s32 	%p569, %r191, 0;
	@%p569 bra 	$L__BB0_682;
	setp.eq.s32 	%p570, %r191, 1;
	@%p570 bra 	$L__BB0_680;
	mad.lo.s32 	%r970, %r1279, %r358, %r1269;
	mul.wide.u32 	%rd1518, %r970, 4;
	add.s64 	%rd1519, %rd11, %rd1518;
	ld.local.f32 	%f1670, [%rd1519];
	mul.wide.u32 	%rd1520, %r1279, 4;
	add.s64 	%rd1521, %rd16, %rd1520;
	ld.local.f32 	%f1671, [%rd1521];
	fma.rn.f32 	%f1672, %f1670, %f1671, %f2316;
	mov.f32 	%f1673, 0f3F800000;
	sub.f32 	%f1674, %f1673, %f1670;
	fma.rn.f32 	%f1675, %f1674, %f1671, %f2317;
	add.s32 	%r971, %r970, %r358;
	mul.wide.u32 	%rd1522, %r971, 4;
	add.s64 	%rd1523, %rd11, %rd1522;
	ld.local.f32 	%f1676, [%rd1523];
	ld.local.f32 	%f1677, [%rd1521+4];
	fma.rn.f32 	%f2316, %f1676, %f1677, %f1672;
	sub.f32 	%f1678, %f1673, %f1676;
	fma.rn.f32 	%f2317, %f1678, %f1677, %f1675;
	add.s32 	%r1279, %r1279, 2;
$L__BB0_680:
	setp.eq.s32 	%p571, %r193, 0;
	@%p571 bra 	$L__BB0_682;
	mad.lo.s32 	%r972, %r1279, %r358, %r1269;
	mul.wide.u32 	%rd1524, %r972, 4;
	add.s64 	%rd1525, %rd11, %rd1524;
	ld.local.f32 	%f1679, [%rd1525];
	mul.wide.u32 	%rd1526, %r1279, 4;
	add.s64 	%rd1527, %rd16, %rd1526;
	ld.local.f32 	%f1680, [%rd1527];
	fma.rn.f32 	%f2316, %f1679, %f1680, %f2316;
	mov.f32 	%f1681, 0f3F800000;
	sub.f32 	%f1682, %f1681, %f1679;
	fma.rn.f32 	%f2317, %f1682, %f1680, %f2317;
$L__BB0_682:
	st.local.f32 	[%rd398], %f2316;
	st.local.f32 	[%rd399], %f2317;
$L__BB0_683:
	add.s32 	%r1269, %r1269, 1;
	setp.eq.s32 	%p572, %r1269, %r358;
	@%p572 bra 	$L__BB0_684;
	bra.uni 	$L__BB0_670;
$L__BB0_684:
	setp.lt.u32 	%p573, %r173, 15;
	mov.b32 	%r1281, 0;
	@%p573 bra 	$L__BB0_687;
	and.b32  	%r1281, %r358, 2147483632;
	neg.s32 	%r1285, %r1281;
	add.s64 	%rd1755, %rd15, 32;
	add.s64 	%rd1754, %rd18, 32;
	add.s64 	%rd1753, %rd14, 32;
	add.s64 	%rd1752, %rd17, 32;
$L__BB0_686:
	.pragma "nounroll";
	ld.local.f32 	%f1683, [%rd1755+-32];
	ld.local.f32 	%f1684, [%rd1754+-32];
	fma.rn.f32 	%f1685, %f311, %f1683, %f1684;
	st.local.f32 	[%rd1754+-32], %f1685;
	ld.local.f32 	%f1686, [%rd1753+-32];
	ld.local.f32 	%f1687, [%rd1752+-32];
	fma.rn.f32 	%f1688, %f311, %f1686, %f1687;
	st.local.f32 	[%rd1752+-32], %f1688;
	ld.local.f32 	%f1689, [%rd1755+-28];
	ld.local.f32 	%f1690, [%rd1754+-28];
	fma.rn.f32 	%f1691, %f311, %f1689, %f1690;
	st.local.f32 	[%rd1754+-28], %f1691;
	ld.local.f32 	%f1692, [%rd1753+-28];
	ld.local.f32 	%f1693, [%rd1752+-28];
	fma.rn.f32 	%f1694, %f311, %f1692, %f1693;
	st.local.f32 	[%rd1752+-28], %f1694;
	ld.local.f32 	%f1695, [%rd1755+-24];
	ld.local.f32 	%f1696, [%rd1754+-24];
	fma.rn.f32 	%f1697, %f311, %f1695, %f1696;
	st.local.f32 	[%rd1754+-24], %f1697;
	ld.local.f32 	%f1698, [%rd1753+-24];
	ld.local.f32 	%f1699, [%rd1752+-24];
	fma.rn.f32 	%f1700, %f311, %f1698, %f1699;
	st.local.f32 	[%rd1752+-24], %f1700;
	ld.local.f32 	%f1701, [%rd1755+-20];
	ld.local.f32 	%f1702, [%rd1754+-20];
	fma.rn.f32 	%f1703, %f311, %f1701, %f1702;
	st.local.f32 	[%rd1754+-20], %f1703;
	ld.local.f32 	%f1704, [%rd1753+-20];
	ld.local.f32 	%f1705, [%rd1752+-20];
	fma.rn.f32 	%f1706, %f311, %f1704, %f1705;
	st.local.f32 	[%rd1752+-20], %f1706;
	ld.local.f32 	%f1707, [%rd1755+-16];
	ld.local.f32 	%f1708, [%rd1754+-16];
	fma.rn.f32 	%f1709, %f311, %f1707, %f1708;
	st.local.f32 	[%rd1754+-16], %f1709;
	ld.local.f32 	%f1710, [%rd1753+-16];
	ld.local.f32 	%f1711, [%rd1752+-16];
	fma.rn.f32 	%f1712, %f311, %f1710, %f1711;
	st.local.f32 	[%rd1752+-16], %f1712;
	ld.local.f32 	%f1713, [%rd1755+-12];
	ld.local.f32 	%f1714, [%rd1754+-12];
	fma.rn.f32 	%f1715, %f311, %f1713, %f1714;
	st.local.f32 	[%rd1754+-12], %f1715;
	ld.local.f32 	%f1716, [%rd1753+-12];
	ld.local.f32 	%f1717, [%rd1752+-12];
	fma.rn.f32 	%f1718, %f311, %f1716, %f1717;
	st.local.f32 	[%rd1752+-12], %f1718;
	ld.local.f32 	%f1719, [%rd1755+-8];
	ld.local.f32 	%f1720, [%rd1754+-8];
	fma.rn.f32 	%f1721, %f311, %f1719, %f1720;
	st.local.f32 	[%rd1754+-8], %f1721;
	ld.local.f32 	%f1722, [%rd1753+-8];
	ld.local.f32 	%f1723, [%rd1752+-8];
	fma.rn.f32 	%f1724, %f311, %f1722, %f1723;
	st.local.f32 	[%rd1752+-8], %f1724;
	ld.local.f32 	%f1725, [%rd1755+-4];
	ld.local.f32 	%f1726, [%rd1754+-4];
	fma.rn.f32 	%f1727, %f311, %f1725, %f1726;
	st.local.f32 	[%rd1754+-4], %f1727;
	ld.local.f32 	%f1728, [%rd1753+-4];
	ld.local.f32 	%f1729, [%rd1752+-4];
	fma.rn.f32 	%f1730, %f311, %f1728, %f1729;
	st.local.f32 	[%rd1752+-4], %f1730;
	ld.local.f32 	%f1731, [%rd1755];
	ld.local.f32 	%f1732, [%rd1754];
	fma.rn.f32 	%f1733, %f311, %f1731, %f1732;
	st.local.f32 	[%rd1754], %f1733;
	ld.local.f32 	%f1734, [%rd1753];
	ld.local.f32 	%f1735, [%rd1752];
	fma.rn.f32 	%f1736, %f311, %f1734, %f1735;
	st.local.f32 	[%rd1752], %f1736;
	ld.local.f32 	%f1737, [%rd1755+4];
	ld.local.f32 	%f1738, [%rd1754+4];
	fma.rn.f32 	%f1739, %f311, %f1737, %f1738;
	st.local.f32 	[%rd1754+4], %f1739;
	ld.local.f32 	%f1740, [%rd1753+4];
	ld.local.f32 	%f1741, [%rd1752+4];
	fma.rn.f32 	%f1742, %f311, %f1740, %f1741;
	st.local.f32 	[%rd1752+4], %f1742;
	ld.local.f32 	%f1743, [%rd1755+8];
	ld.local.f32 	%f1744, [%rd1754+8];
	fma.rn.f32 	%f1745, %f311, %f1743, %f1744;
	st.local.f32 	[%rd1754+8], %f1745;
	ld.local.f32 	%f1746, [%rd1753+8];
	ld.local.f32 	%f1747, [%rd1752+8];
	fma.rn.f32 	%f1748, %f311, %f1746, %f1747;
	st.local.f32 	[%rd1752+8], %f1748;
	ld.local.f32 	%f1749, [%rd1755+12];
	ld.local.f32 	%f1750, [%rd1754+12];
	fma.rn.f32 	%f1751, %f311, %f1749, %f1750;
	st.local.f32 	[%rd1754+12], %f1751;
	ld.local.f32 	%f1752, [%rd1753+12];
	ld.local.f32 	%f1753, [%rd1752+12];
	fma.rn.f32 	%f1754, %f311, %f1752, %f1753;
	st.local.f32 	[%rd1752+12], %f1754;
	ld.local.f32 	%f1755, [%rd1755+16];
	ld.local.f32 	%f1756, [%rd1754+16];
	fma.rn.f32 	%f1757, %f311, %f1755, %f1756;
	st.local.f32 	[%rd1754+16], %f1757;
	ld.local.f32 	%f1758, [%rd1753+16];
	ld.local.f32 	%f1759, [%rd1752+16];
	fma.rn.f32 	%f1760, %f311, %f1758, %f1759;
	st.local.f32 	[%rd1752+16], %f1760;
	ld.local.f32 	%f1761, [%rd1755+20];
	ld.local.f32 	%f1762, [%rd1754+20];
	fma.rn.f32 	%f1763, %f311, %f1761, %f1762;
	st.local.f32 	[%rd1754+20], %f1763;
	ld.local.f32 	%f1764, [%rd1753+20];
	ld.local.f32 	%f1765, [%rd1752+20];
	fma.rn.f32 	%f1766, %f311, %f1764, %f1765;
	st.local.f32 	[%rd1752+20], %f1766;
	ld.local.f32 	%f1767, [%rd1755+24];
	ld.local.f32 	%f1768, [%rd1754+24];
	fma.rn.f32 	%f1769, %f311, %f1767, %f1768;
	st.local.f32 	[%rd1754+24], %f1769;
	ld.local.f32 	%f1770, [%rd1753+24];
	ld.local.f32 	%f1771, [%rd1752+24];
	fma.rn.f32 	%f1772, %f311, %f1770, %f1771;
	st.local.f32 	[%rd1752+24], %f1772;
	ld.local.f32 	%f1773, [%rd1755+28];
	ld.local.f32 	%f1774, [%rd1754+28];
	fma.rn.f32 	%f1775, %f311, %f1773, %f1774;
	st.local.f32 	[%rd1754+28], %f1775;
	ld.local.f32 	%f1776, [%rd1753+28];
	ld.local.f32 	%f1777, [%rd1752+28];
	fma.rn.f32 	%f1778, %f311, %f1776, %f1777;
	st.local.f32 	[%rd1752+28], %f1778;
	add.s32 	%r1285, %r1285, 16;
	add.s64 	%rd1755, %rd1755, 64;
	add.s64 	%rd1754, %rd1754, 64;
	add.s64 	%rd1753, %rd1753, 64;
	add.s64 	%rd1752, %rd1752, 64;
	setp.eq.s32 	%p574, %r1285, 0;
	@%p574 bra 	$L__BB0_687;
	bra.uni 	$L__BB0_686;
$L__BB0_687:
	setp.eq.s32 	%p575, %r174, 0;
	@%p575 bra 	$L__BB0_696;
	and.b32  	%r237, %r358, 7;
	setp.lt.u32 	%p576, %r174, 8;
	@%p576 bra 	$L__BB0_690;
	mul.wide.u32 	%rd1528, %r1281, 4;
	add.s64 	%rd1529, %rd15, %rd1528;
	ld.local.f32 	%f1779, [%rd1529];
	add.s64 	%rd1530, %rd18, %rd1528;
	ld.local.f32 	%f1780, [%rd1530];
	fma.rn.f32 	%f1781, %f311, %f1779, %f1780;
	st.local.f32 	[%rd1530], %f1781;
	add.s64 	%rd1531, %rd14, %rd1528;
	ld.local.f32 	%f1782, [%rd1531];
	add.s64 	%rd1532, %rd17, %rd1528;
	ld.local.f32 	%f1783, [%rd1532];
	fma.rn.f32 	%f1784, %f311, %f1782, %f1783;
	st.local.f32 	[%rd1532], %f1784;
	ld.local.f32 	%f1785, [%rd1529+4];
	ld.local.f32 	%f1786, [%rd1530+4];
	fma.rn.f32 	%f1787, %f311, %f1785, %f1786;
	st.local.f32 	[%rd1530+4], %f1787;
	ld.local.f32 	%f1788, [%rd1531+4];
	ld.local.f32 	%f1789, [%rd1532+4];
	fma.rn.f32 	%f1790, %f311, %f1788, %f1789;
	st.local.f32 	[%rd1532+4], %f1790;
	ld.local.f32 	%f1791, [%rd1529+8];
	ld.local.f32 	%f1792, [%rd1530+8];
	fma.rn.f32 	%f1793, %f311, %f1791, %f1792;
	st.local.f32 	[%rd1530+8], %f1793;
	ld.local.f32 	%f1794, [%rd1531+8];
	ld.local.f32 	%f1795, [%rd1532+8];
	fma.rn.f32 	%f1796, %f311, %f1794, %f1795;
	st.local.f32 	[%rd1532+8], %f1796;
	ld.local.f32 	%f1797, [%rd1529+12];
	ld.local.f32 	%f1798, [%rd1530+12];
	fma.rn.f32 	%f1799, %f311, %f1797, %f1798;
	st.local.f32 	[%rd1530+12], %f1799;
	ld.local.f32 	%f1800, [%rd1531+12];
	ld.local.f32 	%f1801, [%rd1532+12];
	fma.rn.f32 	%f1802, %f311, %f1800, %f1801;
	st.local.f32 	[%rd1532+12], %f1802;
	ld.local.f32 	%f1803, [%rd1529+16];
	ld.local.f32 	%f1804, [%rd1530+16];
	fma.rn.f32 	%f1805, %f311, %f1803, %f1804;
	st.local.f32 	[%rd1530+16], %f1805;
	ld.local.f32 	%f1806, [%rd1531+16];
	ld.local.f32 	%f1807, [%rd1532+16];
	fma.rn.f32 	%f1808, %f311, %f1806, %f1807;
	st.local.f32 	[%rd1532+16], %f1808;
	ld.local.f32 	%f1809, [%rd1529+20];
	ld.local.f32 	%f1810, [%rd1530+20];
	fma.rn.f32 	%f1811, %f311, %f1809, %f1810;
	st.local.f32 	[%rd1530+20], %f1811;
	ld.local.f32 	%f1812, [%rd1531+20];
	ld.local.f32 	%f1813, [%rd1532+20];
	fma.rn.f32 	%f1814, %f311, %f1812, %f1813;
	st.local.f32 	[%rd1532+20], %f1814;
	ld.local.f32 	%f1815, [%rd1529+24];
	ld.local.f32 	%f1816, [%rd1530+24];
	fma.rn.f32 	%f1817, %f311, %f1815, %f1816;
	st.local.f32 	[%rd1530+24], %f1817;
	ld.local.f32 	%f1818, [%rd1531+24];
	ld.local.f32 	%f1819, [%rd1532+24];
	fma.rn.f32 	%f1820, %f311, %f1818, %f1819;
	st.local.f32 	[%rd1532+24], %f1820;
	ld.local.f32 	%f1821, [%rd1529+28];
	ld.local.f32 	%f1822, [%rd1530+28];
	fma.rn.f32 	%f1823, %f311, %f1821, %f1822;
	st.local.f32 	[%rd1530+28], %f1823;
	ld.local.f32 	%f1824, [%rd1531+28];
	ld.local.f32 	%f1825, [%rd1532+28];
	fma.rn.f32 	%f1826, %f311, %f1824, %f1825;
	st.local.f32 	[%rd1532+28], %f1826;
	add.s32 	%r1281, %r1281, 8;
$L__BB0_690:
	setp.eq.s32 	%p577, %r237, 0;
	@%p577 bra 	$L__BB0_696;
	and.b32  	%r240, %r358, 3;
	setp.lt.u32 	%p578, %r237, 4;
	@%p578 bra 	$L__BB0_693;
	mul.wide.u32 	%rd1533, %r1281, 4;
	add.s64 	%rd1534, %rd15, %rd1533;
	ld.local.f32 	%f1827, [%rd1534];
	add.s64 	%rd1535, %rd18, %rd1533;
	ld.local.f32 	%f1828, [%rd1535];
	fma.rn.f32 	%f1829, %f311, %f1827, %f1828;
	st.local.f32 	[%rd1535], %f1829;
	add.s64 	%rd1536, %rd14, %rd1533;
	ld.local.f32 	%f1830, [%rd1536];
	add.s64 	%rd1537, %rd17, %rd1533;
	ld.local.f32 	%f1831, [%rd1537];
	fma.rn.f32 	%f1832, %f311, %f1830, %f1831;
	st.local.f32 	[%rd1537], %f1832;
	ld.local.f32 	%f1833, [%rd1534+4];
	ld.local.f32 	%f1834, [%rd1535+4];
	fma.rn.f32 	%f1835, %f311, %f1833, %f1834;
	st.local.f32 	[%rd1535+4], %f1835;
	ld.local.f32 	%f1836, [%rd1536+4];
	ld.local.f32 	%f1837, [%rd1537+4];
	fma.rn.f32 	%f1838, %f311, %f1836, %f1837;
	st.local.f32 	[%rd1537+4], %f1838;
	ld.local.f32 	%f1839, [%rd1534+8];
	ld.local.f32 	%f1840, [%rd1535+8];
	fma.rn.f32 	%f1841, %f311, %f1839, %f1840;
	st.local.f32 	[%rd1535+8], %f1841;
	ld.local.f32 	%f1842, [%rd1536+8];
	ld.local.f32 	%f1843, [%rd1537+8];
	fma.rn.f32 	%f1844, %f311, %f1842, %f1843;
	st.local.f32 	[%rd1537+8], %f1844;
	ld.local.f32 	%f1845, [%rd1534+12];
	ld.local.f32 	%f1846, [%rd1535+12];
	fma.rn.f32 	%f1847, %f311, %f1845, %f1846;
	st.local.f32 	[%rd1535+12], %f1847;
	ld.local.f32 	%f1848, [%rd1536+12];
	ld.local.f32 	%f1849, [%rd1537+12];
	fma.rn.f32 	%f1850, %f311, %f1848, %f1849;
	st.local.f32 	[%rd1537+12], %f1850;
	add.s32 	%r1281, %r1281, 4;
$L__BB0_693:
	setp.eq.s32 	%p579, %r240, 0;
	@%p579 bra 	$L__BB0_696;
	mul.wide.u32 	%rd1538, %r1281, 4;
	add.s64 	%rd1751, %rd17, %rd1538;
	add.s64 	%rd1750, %rd14, %rd1538;
	add.s64 	%rd1749, %rd18, %rd1538;
	add.s64 	%rd1748, %rd15, %rd1538;
	neg.s32 	%r1284, %r240;
$L__BB0_695:
	.pragma "nounroll";
	ld.local.f32 	%f1851, [%rd1748];
	ld.local.f32 	%f1852, [%rd1749];
	fma.rn.f32 	%f1853, %f311, %f1851, %f1852;
	st.local.f32 	[%rd1749], %f1853;
	ld.local.f32 	%f1854, [%rd1750];
	ld.local.f32 	%f1855, [%rd1751];
	fma.rn.f32 	%f1856, %f311, %f1854, %f1855;
	st.local.f32 	[%rd1751], %f1856;
	add.s64 	%rd1751, %rd1751, 4;
	add.s64 	%rd1750, %rd1750, 4;
	add.s64 	%rd1749, %rd1749, 4;
	add.s64 	%rd1748, %rd1748, 4;
	add.s32 	%r1284, %r1284, 1;
	setp.ne.s32 	%p580, %r1284, 0;
	@%p580 bra 	$L__BB0_695;
$L__BB0_696:
	setp.eq.s32 	%p581, %r358, 1;
	mov.b64 	%rd1762, 0;
	@%p581 bra 	$L__BB0_700;
	and.b32  	%r974, %r358, 2147483646;
	neg.s32 	%r1286, %r974;
	add.s64 	%rd1760, %rd18, 4;
	add.s64 	%rd1759, %rd21, 4;
	add.s64 	%rd1758, %rd17, 4;
	add.s64 	%rd1757, %rd19, 4;
	add.s64 	%rd1756, %rd20, 4;
$L__BB0_698:
	.pragma "nounroll";
	ld.local.f32 	%f1857, [%rd1760+-4];
	max.f32 	%f1858, %f1857, 0f0DA24260;
	mov.b32 	%r975, %f1858;
	add.s32 	%r976, %r975, -1059760811;
	and.b32  	%r977, %r976, -8388608;
	sub.s32 	%r978, %r975, %r977;
	mov.b32 	%f1859, %r978;
	cvt.rn.f32.s32 	%f1860, %r977;
	fma.rn.f32 	%f1861, %f1860, 0f34000000, 0f00000000;
	add.f32 	%f1862, %f1859, 0fBF800000;
	fma.rn.f32 	%f1863, %f1862, 0fBE055027, 0f3E1039F6;
	fma.rn.f32 	%f1864, %f1863, %f1862, 0fBDF8CDCC;
	fma.rn.f32 	%f1865, %f1864, %f1862, 0f3E0F2955;
	fma.rn.f32 	%f1866, %f1865, %f1862, 0fBE2AD8B9;
	fma.rn.f32 	%f1867, %f1866, %f1862, 0f3E4CED0B;
	fma.rn.f32 	%f1868, %f1867, %f1862, 0fBE7FFF22;
	fma.rn.f32 	%f1869, %f1868, %f1862, 0f3EAAAA78;
	fma.rn.f32 	%f1870, %f1869, %f1862, 0fBF000000;
	mul.f32 	%f1871, %f1862, %f1870;
	fma.rn.f32 	%f1872, %f1871, %f1862, %f1862;
	fma.rn.f32 	%f1873, %f1861, 0f3F317218, %f1872;
	setp.gt.u32 	%p582, %r975, 2139095039;
	fma.rn.f32 	%f1874, %f1858, 0f7F800000, 0f7F800000;
	selp.f32 	%f1875, %f1874, %f1873, %p582;
	ld.local.f32 	%f1876, [%rd1758+-4];
	max.f32 	%f1877, %f1876, 0f0DA24260;
	mov.b32 	%r979, %f1877;
	add.s32 	%r980, %r979, -1059760811;
	and.b32  	%r981, %r980, -8388608;
	sub.s32 	%r982, %r979, %r981;
	mov.b32 	%f1878, %r982;
	cvt.rn.f32.s32 	%f1879, %r981;
	fma.rn.f32 	%f1880, %f1879, 0f34000000, 0f00000000;
	add.f32 	%f1881, %f1878, 0fBF800000;
	fma.rn.f32 	%f1882, %f1881, 0fBE055027, 0f3E1039F6;
	fma.rn.f32 	%f1883, %f1882, %f1881, 0fBDF8CDCC;
	fma.rn.f32 	%f1884, %f1883, %f1881, 0f3E0F2955;
	fma.rn.f32 	%f1885, %f1884, %f1881, 0fBE2AD8B9;
	fma.rn.f32 	%f1886, %f1885, %f1881, 0f3E4CED0B;
	fma.rn.f32 	%f1887, %f1886, %f1881, 0fBE7FFF22;
	fma.rn.f32 	%f1888, %f1887, %f1881, 0f3EAAAA78;
	fma.rn.f32 	%f1889, %f1888, %f1881, 0fBF000000;
	mul.f32 	%f1890, %f1881, %f1889;
	fma.rn.f32 	%f1891, %f1890, %f1881, %f1881;
	fma.rn.f32 	%f1892, %f1880, 0f3F317218, %f1891;
	setp.gt.u32 	%p583, %r979, 2139095039;
	fma.rn.f32 	%f1893, %f1877, 0f7F800000, 0f7F800000;
	selp.f32 	%f1894, %f1893, %f1892, %p583;
	sub.f32 	%f1895, %f1875, %f1894;
	st.local.f32 	[%rd1756+-4], %f1895;
	ld.local.f32 	%f1896, [%rd1757+-4];
	sub.f32 	%f1897, %f1895, %f1896;
	st.local.f32 	[%rd1759+-4], %f1897;
	ld.local.f32 	%f1898, [%rd1760];
	max.f32 	%f1899, %f1898, 0f0DA24260;
	mov.b32 	%r983, %f1899;
	add.s32 	%r984, %r983, -1059760811;
	and.b32  	%r985, %r984, -8388608;
	sub.s32 	%r986, %r983, %r985;
	mov.b32 	%f1900, %r986;
	cvt.rn.f32.s32 	%f1901, %r985;
	fma.rn.f32 	%f1902, %f1901, 0f34000000, 0f00000000;
	add.f32 	%f1903, %f1900, 0fBF800000;
	fma.rn.f32 	%f1904, %f1903, 0fBE055027, 0f3E1039F6;
	fma.rn.f32 	%f1905, %f1904, %f1903, 0fBDF8CDCC;
	fma.rn.f32 	%f1906, %f1905, %f1903, 0f3E0F2955;
	fma.rn.f32 	%f1907, %f1906, %f1903, 0fBE2AD8B9;
	fma.rn.f32 	%f1908, %f1907, %f1903, 0f3E4CED0B;
	fma.rn.f32 	%f1909, %f1908, %f1903, 0fBE7FFF22;
	fma.rn.f32 	%f1910, %f1909, %f1903, 0f3EAAAA78;
	fma.rn.f32 	%f1911, %f1910, %f1903, 0fBF000000;
	mul.f32 	%f1912, %f1903, %f1911;
	fma.rn.f32 	%f1913, %f1912, %f1903, %f1903;
	fma.rn.f32 	%f1914, %f1902, 0f3F317218, %f1913;
	setp.gt.u32 	%p584, %r983, 2139095039;
	fma.rn.f32 	%f1915, %f1899, 0f7F800000, 0f7F800000;
	selp.f32 	%f1916, %f1915, %f1914, %p584;
	ld.local.f32 	%f1917, [%rd1758];
	max.f32 	%f1918, %f1917, 0f0DA24260;
	mov.b32 	%r987, %f1918;
	add.s32 	%r988, %r987, -1059760811;
	and.b32  	%r989, %r988, -8388608;
	sub.s32 	%r990, %r987, %r989;
	mov.b32 	%f1919, %r990;
	cvt.rn.f32.s32 	%f1920, %r989;
	fma.rn.f32 	%f1921, %f1920, 0f34000000, 0f00000000;
	add.f32 	%f1922, %f1919, 0fBF800000;
	fma.rn.f32 	%f1923, %f1922, 0fBE055027, 0f3E1039F6;
	fma.rn.f32 	%f1924, %f1923, %f1922, 0fBDF8CDCC;
	fma.rn.f32 	%f1925, %f1924, %f1922, 0f3E0F2955;
	fma.rn.f32 	%f1926, %f1925, %f1922, 0fBE2AD8B9;
	fma.rn.f32 	%f1927, %f1926, %f1922, 0f3E4CED0B;
	fma.rn.f32 	%f1928, %f1927, %f1922, 0fBE7FFF22;
	fma.rn.f32 	%f1929, %f1928, %f1922, 0f3EAAAA78;
	fma.rn.f32 	%f1930, %f1929, %f1922, 0fBF000000;
	mul.f32 	%f1931, %f1922, %f1930;
	fma.rn.f32 	%f1932, %f1931, %f1922, %f1922;
	fma.rn.f32 	%f1933, %f1921, 0f3F317218, %f1932;
	setp.gt.u32 	%p585, %r987, 2139095039;
	fma.rn.f32 	%f1934, %f1918, 0f7F800000, 0f7F800000;
	selp.f32 	%f1935, %f1934, %f1933, %p585;
	sub.f32 	%f1936, %f1916, %f1935;
	st.local.f32 	[%rd1756], %f1936;
	ld.local.f32 	%f1937, [%rd1757];
	sub.f32 	%f1938, %f1936, %f1937;
	st.local.f32 	[%rd1759], %f1938;
	add.s32 	%r1286, %r1286, 2;
	add.s64 	%rd1760, %rd1760, 8;
	add.s64 	%rd1759, %rd1759, 8;
	add.s64 	%rd1758, %rd1758, 8;
	add.s64 	%rd1757, %rd1757, 8;
	add.s64 	%rd1756, %rd1756, 8;
	setp.eq.s32 	%p586, %r1286, 0;
	@%p586 bra 	$L__BB0_699;
	bra.uni 	$L__BB0_698;
$L__BB0_699:
	cvt.u64.u32 	%rd1762, %r974;
$L__BB0_700:
	and.b32  	%r992, %r358, 1;
	setp.eq.b32 	%p587, %r992, 1;
	not.pred 	%p588, %p587;
	@%p588 bra 	$L__BB0_702;
	shl.b64 	%rd1540, %rd1762, 2;
	add.s64 	%rd1541, %rd18, %rd1540;
	ld.local.f32 	%f1939, [%rd1541];
	max.f32 	%f1940, %f1939, 0f0DA24260;
	mov.b32 	%r993, %f1940;
	add.s32 	%r994, %r993, -1059760811;
	and.b32  	%r995, %r994, -8388608;
	sub.s32 	%r996, %r993, %r995;
	mov.b32 	%f1941, %r996;
	cvt.rn.f32.s32 	%f1942, %r995;
	fma.rn.f32 	%f1943, %f1942, 0f34000000, 0f00000000;
	add.f32 	%f1944, %f1941, 0fBF800000;
	fma.rn.f32 	%f1945, %f1944, 0fBE055027, 0f3E1039F6;
	fma.rn.f32 	%f1946, %f1945, %f1944, 0fBDF8CDCC;
	fma.rn.f32 	%f1947, %f1946, %f1944, 0f3E0F2955;
	fma.rn.f32 	%f1948, %f1947, %f1944, 0fBE2AD8B9;
	fma.rn.f32 	%f1949, %f1948, %f1944, 0f3E4CED0B;
	fma.rn.f32 	%f1950, %f1949, %f1944, 0fBE7FFF22;
	fma.rn.f32 	%f1951, %f1950, %f1944, 0f3EAAAA78;
	fma.rn.f32 	%f1952, %f1951, %f1944, 0fBF000000;
	mul.f32 	%f1953, %f1944, %f1952;
	fma.rn.f32 	%f1954, %f1953, %f1944, %f1944;
	fma.rn.f32 	%f1955, %f1943, 0f3F317218, %f1954;
	setp.gt.u32 	%p589, %r993, 2139095039;
	fma.rn.f32 	%f1956, %f1940, 0f7F800000, 0f7F800000;
	selp.f32 	%f1957, %f1956, %f1955, %p589;
	add.s64 	%rd1542, %rd17, %rd1540;
	ld.local.f32 	%f1958, [%rd1542];
	max.f32 	%f1959, %f1958, 0f0DA24260;
	mov.b32 	%r997, %f1959;
	add.s32 	%r998, %r997, -1059760811;
	and.b32  	%r999, %r998, -8388608;
	sub.s32 	%r1000, %r997, %r999;
	mov.b32 	%f1960, %r1000;
	cvt.rn.f32.s32 	%f1961, %r999;
	fma.rn.f32 	%f1962, %f1961, 0f34000000, 0f00000000;
	add.f32 	%f1963, %f1960, 0fBF800000;
	fma.rn.f32 	%f1964, %f1963, 0fBE055027, 0f3E1039F6;
	fma.rn.f32 	%f1965, %f1964, %f1963, 0fBDF8CDCC;
	fma.rn.f32 	%f1966, %f1965, %f1963, 0f3E0F2955;
	fma.rn.f32 	%f1967, %f1966, %f1963, 0fBE2AD8B9;
	fma.rn.f32 	%f1968, %f1967, %f1963, 0f3E4CED0B;
	fma.rn.f32 	%f1969, %f1968, %f1963, 0fBE7FFF22;
	fma.rn.f32 	%f1970, %f1969, %f1963, 0f3EAAAA78;
	fma.rn.f32 	%f1971, %f1970, %f1963, 0fBF000000;
	mul.f32 	%f1972, %f1963, %f1971;
	fma.rn.f32 	%f1973, %f1972, %f1963, %f1963;
	fma.rn.f32 	%f1974, %f1962, 0f3F317218, %f1973;
	setp.gt.u32 	%p590, %r997, 2139095039;
	fma.rn.f32 	%f1975, %f1959, 0f7F800000, 0f7F800000;
	selp.f32 	%f1976, %f1975, %f1974, %p590;
	sub.f32 	%f1977, %f1957, %f1976;
	add.s64 	%rd1543, %rd20, %rd1540;
	st.local.f32 	[%rd1543], %f1977;
	add.s64 	%rd1544, %rd19, %rd1540;
	ld.local.f32 	%f1978, [%rd1544];
	sub.f32 	%f1979, %f1977, %f1978;
	add.s64 	%rd1545, %rd21, %rd1540;
	st.local.f32 	[%rd1545], %f1979;
$L__BB0_702:
	ld.param.u32 	%r1201, [_Z25mega_batch_sogrand_kernelPfS_S_PhiiimfiPiiS_i_param_13];
	setp.eq.s32 	%p608, %r1201, 0;
	@%p608 bra 	$L__BB0_717;
	ld.param.u32 	%r1202, [_Z25mega_batch_sogrand_kernelPfS_S_PhiiimfiPiiS_i_param_13];
	setp.ne.s32 	%p609, %r1202, 1;
	@%p609 bra 	$L__BB0_730;
	setp.lt.s32 	%p610, %r358, 1;
	@%p610 bra 	$L__BB0_742;
	mad.lo.s32 	%r1008, %r1219, %r358, %r1220;
	mul.lo.s32 	%r261, %r1008, %r358;
	add.s32 	%r1009, %r358, -1;
	and.b32  	%r262, %r358, 15;
	setp.lt.u32 	%p611, %r1009, 15;
	mov.b32 	%r1306, 0;
	@%p611 bra 	$L__BB0_708;
	and.b32  	%r1306, %r358, 2147483632;
	neg.s32 	%r1295, %r1306;
	shl.b32 	%r1010, %r261, 2;
	add.s32 	%r1011, %r1010, 32;
	mov.u32 	%r1012, _ZZ25mega_batch_sogrand_kernelPfS_S_PhiiimfiPiiS_iE12shared_L_APP;
	add.s32 	%r1294, %r1012, %r1011;
	mov.u32 	%r1013, _ZZ25mega_batch_sogrand_kernelPfS_S_PhiiimfiPiiS_iE10shared_L_E;
	add.s32 	%r1293, %r1013, %r1011;
	add.s64 	%rd1766, %rd20, 32;
	add.s64 	%rd1765, %rd21, 32;
$L__BB0_707:
	.pragma "nounroll";
	ld.local.f32 	%f2009, [%rd1766+-32];
	st.shared.f32 	[%r1294+-32], %f2009;
	ld.local.f32 	%f2010, [%rd1765+-32];
	st.shared.f32 	[%r1293+-32], %f2010;
	ld.local.f32 	%f2011, [%rd1766+-28];
	st.shared.f32 	[%r1294+-28], %f2011;
	ld.local.f32 	%f2012, [%rd1765+-28];
	st.shared.f32 	[%r1293+-28], %f2012;
	ld.local.f32 	%f2013, [%rd1766+-24];
	st.shared.f32 	[%r1294+-24], %f2013;
	ld.local.f32 	%f2014, [%rd1765+-24];
	st.shared.f32 	[%r1293+-24], %f2014;
	ld.local.f32 	%f2015, [%rd1766+-20];
	st.shared.f32 	[%r1294+-20], %f2015;
	ld.local.f32 	%f2016, [%rd1765+-20];
	st.shared.f32 	[%r1293+-20], %f2016;
	ld.local.f32 	%f2017, [%rd1766+-16];
	st.shared.f32 	[%r1294+-16], %f2017;
	ld.local.f32 	%f2018, [%rd1765+-16];
	st.shared.f32 	[%r1293+-16], %f2018;
	ld.local.f32 	%f2019, [%rd1766+-12];
	st.shared.f32 	[%r1294+-12], %f2019;
	ld.local.f32 	%f2020, [%rd1765+-12];
	st.shared.f32 	[%r1293+-12], %f2020;
	ld.local.f32 	%f2021, [%rd1766+-8];
	st.shared.f32 	[%r1294+-8], %f2021;
	ld.local.f32 	%f2022, [%rd1765+-8];
	st.shared.f32 	[%r1293+-8], %f2022;
	ld.local.f32 	%f2023, [%rd1766+-4];
	st.shared.f32 	[%r1294+-4], %f2023;
	ld.local.f32 	%f2024, [%rd1765+-4];
	st.shared.f32 	[%r1293+-4], %f2024;
	ld.local.f32 	%f2025, [%rd1766];
	st.shared.f32 	[%r1294], %f2025;
	ld.local.f32 	%f2026, [%rd1765];
	st.shared.f32 	[%r1293], %f2026;
	ld.local.f32 	%f2027, [%rd1766+4];
	st.shared.f32 	[%r1294+4], %f2027;
	ld.local.f32 	%f2028, [%rd1765+4];
	st.shared.f32 	[%r1293+4], %f2028;
	ld.local.f32 	%f2029, [%rd1766+8];
	st.shared.f32 	[%r1294+8], %f2029;
	ld.local.f32 	%f2030, [%rd1765+8];
	st.shared.f32 	[%r1293+8], %f2030;
	ld.local.f32 	%f2031, [%rd1766+12];
	st.shared.f32 	[%r1294+12], %f2031;
	ld.local.f32 	%f2032, [%rd1765+12];
	st.shared.f32 	[%r1293+12], %f2032;
	ld.local.f32 	%f2033, [%rd1766+16];
	st.shared.f32 	[%r1294+16], %f2033;
	ld.local.f32 	%f2034, [%rd1765+16];
	st.shared.f32 	[%r1293+16], %f2034;
	ld.local.f32 	%f2035, [%rd1766+20];
	st.shared.f32 	[%r1294+20], %f2035;
	ld.local.f32 	%f2036, [%rd1765+20];
	st.shared.f32 	[%r1293+20], %f2036;
	ld.local.f32 	%f2037, [%rd1766+24];
	st.shared.f32 	[%r1294+24], %f2037;
	ld.local.f32 	%f2038, [%rd1765+24];
	st.shared.f32 	[%r1293+24], %f2038;
	ld.local.f32 	%f2039, [%rd1766+28];
	st.shared.f32 	[%r1294+28], %f2039;
	ld.local.f32 	%f2040, [%rd1765+28];
	st.shared.f32 	[%r1293+28], %f2040;
	add.s32 	%r1295, %r1295, 16;
	add.s32 	%r1294, %r1294, 64;
	add.s32 	%r1293, %r1293, 64;
	add.s64 	%rd1766, %rd1766, 64;
	add.s64 	%rd1765, %rd1765, 64;
	setp.eq.s32 	%p612, %r1295, 0;
	@%p612 bra 	$L__BB0_708;
	bra.uni 	$L__BB0_707;
$L__BB0_708:
	setp.eq.s32 	%p613, %r262, 0;
	@%p613 bra 	$L__BB0_742;
	and.b32  	%r328, %r358, 7;
	setp.lt.u32 	%p614, %r262, 8;
	@%p614 bra 	$L__BB0_711;
	add.s32 	%r1014, %r1306, %r261;
	mul.wide.u32 	%rd1558, %r1306, 4;
	add.s64 	%rd1559, %rd20, %rd1558;
	ld.local.f32 	%f2041, [%rd1559];
	shl.b32 	%r1015, %r1014, 2;
	mov.u32 	%r1016, _ZZ25mega_batch_sogrand_kernelPfS_S_PhiiimfiPiiS_iE12shared_L_APP;
	add.s32 	%r1017, %r1016, %r1015;
	st.shared.f32 	[%r1017], %f2041;
	add.s64 	%rd1560, %rd21, %rd1558;
	ld.local.f32 	%f2042, [%rd1560];
	mov.u32 	%r1018, _ZZ25mega_batch_sogrand_kernelPfS_S_PhiiimfiPiiS_iE10shared_L_E;
	add.s32 	%r1019, %r1018, %r1015;
	st.shared.f32 	[%r1019], %f2042;
	ld.local.f32 	%f2043, [%rd1559+4];
	st.shared.f32 	[%r1017+4], %f2043;
	ld.local.f32 	%f2044, [%rd1560+4];
	st.shared.f32 	[%r1019+4], %f2044;
	ld.local.f32 	%f2045, [%rd1559+8];
	st.shared.f32 	[%r1017+8], %f2045;
	ld.local.f32 	%f2046, [%rd1560+8];
	st.shared.f32 	[%r1019+8], %f2046;
	ld.local.f32 	%f2047, [%rd1559+12];
	st.shared.f32 	[%r1017+12], %f2047;
	ld.local.f32 	%f2048, [%rd1560+12];
	st.shared.f32 	[%r1019+12], %f2048;
	ld.local.f32 	%f2049, [%rd1559+16];
	st.shared.f32 	[%r1017+16], %f2049;
	ld.local.f32 	%f2050, [%rd1560+16];
	st.shared.f32 	[%r1019+16], %f2050;
	ld.local.f32 	%f2051, [%rd1559+20];
	st.shared.f32 	[%r1017+20], %f2051;
	ld.local.f32 	%f2052, [%rd1560+20];
	st.shared.f32 	[%r1019+20], %f2052;
	ld.local.f32 	%f2053, [%rd1559+24];
	st.shared.f32 	[%r1017+24], %f2053;
	ld.local.f32 	%f2054, [%rd1560+24];
	st.shared.f32 	[%r1019+24], %f2054;
	ld.local.f32 	%f2055, [%rd1559+28];
	st.shared.f32 	[%r1017+28], %f2055;
	ld.local.f32 	%f2056, [%rd1560+28];
	st.shared.f32 	[%r1019+28], %f2056;
	add.s32 	%r1306, %r1306, 8;
$L__BB0_711:
	setp.eq.s32 	%p615, %r328, 0;
	@%p615 bra 	$L__BB0_742;
	and.b32  	%r331, %r358, 3;
	setp.lt.u32 	%p616, %r328, 4;
	@%p616 bra 	$L__BB0_714;
	add.s32 	%r1020, %r1306, %r261;
	mul.wide.u32 	%rd1561, %r1306, 4;
	add.s64 	%rd1562, %rd20, %rd1561;
	ld.local.f32 	%f2057, [%rd1562];
	shl.b32 	%r1021, %r1020, 2;
	mov.u32 	%r1022, _ZZ25mega_batch_sogrand_kernelPfS_S_PhiiimfiPiiS_iE12shared_L_APP;
	add.s32 	%r1023, %r1022, %r1021;
	st.shared.f32 	[%r1023], %f2057;
	add.s64 	%rd1563, %rd21, %rd1561;
	ld.local.f32 	%f2058, [%rd1563];
	mov.u32 	%r1024, _ZZ25mega_batch_sogrand_kernelPfS_S_PhiiimfiPiiS_iE10shared_L_E;
	add.s32 	%r1025, %r1024, %r1021;
	st.shared.f32 	[%r1025], %f2058;
	ld.local.f32 	%f2059, [%rd1562+4];
	st.shared.f32 	[%r1023+4], %f2059;
	ld.local.f32 	%f2060, [%rd1563+4];
	st.shared.f32 	[%r1025+4], %f2060;
	ld.local.f32 	%f2061, [%rd1562+8];
	st.shared.f32 	[%r1023+8], %f2061;
	ld.local.f32 	%f2062, [%rd1563+8];
	st.shared.f32 	[%r1025+8], %f2062;
	ld.local.f32 	%f2063, [%rd1562+12];
	st.shared.f32 	[%r1023+12], %f2063;
	ld.local.f32 	%f2064, [%rd1563+12];
	st.shared.f32 	[%r1025+12], %f2064;
	add.s32 	%r1306, %r1306, 4;
$L__BB0_714:
	setp.eq.s32 	%p617, %r331, 0;
	@%p617 bra 	$L__BB0_742;
	mul.wide.u32 	%rd1564, %r1306, 4;
	add.s64 	%rd1772, %rd21, %rd1564;
	add.s64 	%rd1771, %rd20, %rd1564;
	add.s32 	%r1026, %r1306, %r261;
	shl.b32 	%r1027, %r1026, 2;
	mov.u32 	%r1028, _ZZ25mega_batch_sogrand_kernelPfS_S_PhiiimfiPiiS_iE10shared_L_E;
	add.s32 	%r1311, %r1028, %r1027;
	mov.u32 	%r1029, _ZZ25mega_batch_sogrand_kernelPfS_S_PhiiimfiPiiS_iE12shared_L_APP;
	add.s32 	%r1310, %r1029, %r1027;
	neg.s32 	%r1309, %r331;
$L__BB0_716:
	.pragma "nounroll";
	ld.local.f32 	%f2065, [%rd1771];
	st.shared.f32 	[%r1310], %f2065;
	ld.local.f32 	%f2066, [%rd1772];
	st.shared.f32 	[%r1311], %f2066;
	add.s64 	%rd1772, %rd1772, 4;
	add.s64 	%rd1771, %rd1771, 4;
	add.s32 	%r1311, %r1311, 4;
	add.s32 	%r1310, %r1310, 4;
	add.s32 	%r1309, %r1309, 1;
	setp.ne.s32 	%p618, %r1309, 0;
	@%p618 bra 	$L__BB0_716;
	bra.uni 	$L__BB0_742;
$L__BB0_717:
	setp.lt.s32 	%p619, %r358, 1;
	@%p619 bra 	$L__BB0_742;
	mul.lo.s32 	%r267, %r1219, %r358;
	add.s32 	%r1031, %r358, -1;
	and.b32  	%r268, %r358, 15;
	setp.lt.u32 	%p620, %r1031, 15;
	mov.b32 	%r1301, 0;
	@%p620 bra 	$L__BB0_721;
	and.b32  	%r1301, %r358, 2147483632;
	neg.s32 	%r1292, %r1301;
	mad.lo.s32 	%r1032, %r1219, %r5, %r1221;
	shl.b32 	%r1291, %r1032, 2;
	shl.b32 	%r272, %r358, 6;
	add.s64 	%rd1764, %rd20, 32;
	add.s64 	%rd1763, %rd21, 32;
	shl.b32 	%r273, %r358, 2;
$L__BB0_720:
	.pragma "nounroll";
	ld.local.f32 	%f2067, [%rd1764+-32];
	mov.u32 	%r1033, _ZZ25mega_batch_sogrand_kernelPfS_S_PhiiimfiPiiS_iE12shared_L_APP;
	add.s32 	%r1034, %r1033, %r1291;
	st.shared.f32 	[%r1034], %f2067;
	ld.local.f32 	%f2068, [%rd1763+-32];
	mov.u32 	%r1035, _ZZ25mega_batch_sogrand_kernelPfS_S_PhiiimfiPiiS_iE10shared_L_E;
	add.s32 	%r1036, %r1035, %r1291;
	st.shared.f32 	[%r1036], %f2068;
	ld.local.f32 	%f2069, [%rd1764+-28];
	add.s32 	%r1037, %r1034, %r273;
	st.shared.f32 	[%r1037], %f2069;
	ld.local.f32 	%f2070, [%rd1763+-28];
	add.s32 	%r1038, %r1036, %r273;
	st.shared.f32 	[%r1038], %f2070;
	ld.local.f32 	%f2071, [%rd1764+-24];
	add.s32 	%r1039, %r1037, %r273;
	st.shared.f32 	[%r1039], %f2071;
	ld.local.f32 	%f2072, [%rd1763+-24];
	add.s32 	%r1040, %r1038, %r273;
	st.shared.f32 	[%r1040], %f2072;
	ld.local.f32 	%f2073, [%rd1764+-20];
	add.s32 	%r1041, %r1039, %r273;
	st.shared.f32 	[%r1041], %f2073;
	ld.local.f32 	%f2074, [%rd1763+-20];
	add.s32 	%r1042, %r1040, %r273;
	st.shared.f32 	[%r1042], %f2074;
	ld.local.f32 	%f2075, [%rd1764+-16];
	add.s32 	%r1043, %r1041, %r273;
	st.shared.f32 	[%r1043], %f2075;
	ld.local.f32 	%f2076, [%rd1763+-16];
	add.s32 	%r1044, %r1042, %r273;
	st.shared.f32 	[%r1044], %f2076;
	ld.local.f32 	%f2077, [%rd1764+-12];
	add.s32 	%r1045, %r1043, %r273;
	st.shared.f32 	[%r1045], %f2077;
	ld.local.f32 	%f2078, [%rd1763+-12];
	add.s32 	%r1046, %r1044, %r273;
	st.shared.f32 	[%r1046], %f2078;
	ld.local.f32 	%f2079, [%rd1764+-8];
	add.s32 	%r1047, %r1045, %r273;
	st.shared.f32 	[%r1047], %f2079;
	ld.local.f32 	%f2080, [%rd1763+-8];
	add.s32 	%r1048, %r1046, %r273;
	st.shared.f32 	[%r1048], %f2080;
	ld.local.f32 	%f2081, [%rd1764+-4];
	add.s32 	%r1049, %r1047, %r273;
	st.shared.f32 	[%r1049], %f2081;
	ld.local.f32 	%f2082, [%rd1763+-4];
	add.s32 	%r1050, %r1048, %r273;
	st.shared.f32 	[%r1050], %f2082;
	ld.local.f32 	%f2083, [%rd1764];
	add.s32 	%r1051, %r1049, %r273;
	st.shared.f32 	[%r1051], %f2083;
	ld.local.f32 	%f2084, [%rd1763];
	add.s32 	%r1052, %r1050, %r273;
	st.shared.f32 	[%r1052], %f2084;
	ld.local.f32 	%f2085, [%rd1764+4];
	add.s32 	%r1053, %r1051, %r273;
	st.shared.f32 	[%r1053], %f2085;
	ld.local.f32 	%f2086, [%rd1763+4];
	add.s32 	%r1054, %r1052, %r273;
	st.shared.f32 	[%r1054], %f2086;
	ld.local.f32 	%f2087, [%rd1764+8];
	add.s32 	%r1055, %r1053, %r273;
	st.shared.f32 	[%r1055], %f2087;
	ld.local.f32 	%f2088, [%rd1763+8];
	add.s32 	%r1056, %r1054, %r273;
	st.shared.f32 	[%r1056], %f2088;
	ld.local.f32 	%f2089, [%rd1764+12];
	add.s32 	%r1057, %r1055, %r273;
	st.shared.f32 	[%r1057], %f2089;
	ld.local.f32 	%f2090, [%rd1763+12];
	add.s32 	%r1058, %r1056, %r273;
	st.shared.f32 	[%r1058], %f2090;
	ld.local.f32 	%f2091, [%rd1764+16];
	add.s32 	%r1059, %r1057, %r273;
	st.shared.f32 	[%r1059], %f2091;
	ld.local.f32 	%f2092, [%rd1763+16];
	add.s32 	%r1060, %r1058, %r273;
	st.shared.f32 	[%r1060], %f2092;
	ld.local.f32 	%f2093, [%rd1764+20];
	add.s32 	%r1061, %r1059, %r273;
	st.shared.f32 	[%r1061], %f2093;
	ld.local.f32 	%f2094, [%rd1763+20];
	add.s32 	%r1062, %r1060, %r273;
	st.shared.f32 	[%r1062], %f2094;
	ld.local.f32 	%f2095, [%rd1764+24];
	add.s32 	%r1063, %r1061, %r273;
	st.shared.f32 	[%r1063], %f2095;
	ld.local.f32 	%f2096, [%rd1763+24];
	add.s32 	%r1064, %r1062, %r273;
	st.shared.f32 	[%r1064], %f2096;
	ld.local.f32 	%f2097, [%rd1764+28];
	add.s32 	%r1065, %r1063, %r273;
	st.shared.f32 	[%r1065], %f2097;
	ld.local.f32 	%f2098, [%rd1763+28];
	add.s32 	%r1066, %r1064, %r273;
	st.shared.f32 	[%r1066], %f2098;
	add.s32 	%r1292, %r1292, 16;
	add.s32 	%r1291, %r1291, %r272;
	add.s64 	%rd1764, %rd1764, 64;
	add.s64 	%rd1763, %rd1763, 64;
	setp.eq.s32 	%p621, %r1292, 0;
	@%p621 bra 	$L__BB0_721;
	bra.uni 	$L__BB0_720;
$L__BB0_721:
	setp.eq.s32 	%p622, %r268, 0;
	@%p622 bra 	$L__BB0_742;
	and.b32  	%r314, %r358, 7;
	setp.lt.u32 	%p623, %r268, 8;
	@%p623 bra 	$L__BB0_724;
	add.s32 	%r1067, %r1301, %r267;
	mad.lo.s32 	%r1068, %r1067, %r358, %r1221;
	mul.wide.u32 	%rd1565, %r1301, 4;
	add.s64 	%rd1566, %rd20, %rd1565;
	ld.local.f32 	%f2099, [%rd1566];
	shl.b32 	%r1069, %r1068, 2;
	mov.u32 	%r1070, _ZZ25mega_batch_sogrand_kernelPfS_S_PhiiimfiPiiS_iE12shared_L_APP;
	add.s32 	%r1071, %r1070, %r1069;
	st.shared.f32 	[%r1071], %f2099;
	add.s64 	%rd1567, %rd21, %rd1565;
	ld.local.f32 	%f2100, [%rd1567];
	mov.u32 	%r1072, _ZZ25mega_batch_sogrand_kernelPfS_S_PhiiimfiPiiS_iE10shared_L_E;
	add.s32 	%r1073, %r1072, %r1069;
	st.shared.f32 	[%r1073], %f2100;
	ld.local.f32 	%f2101, [%rd1566+4];
	shl.b32 	%r1074, %r358, 2;
	add.s32 	%r1075, %r1071, %r1074;
	st.shared.f32 	[%r1075], %f2101;
	ld.local.f32 	%f2102, [%rd1567+4];
	add.s32 	%r1076, %r1073, %r1074;
	st.shared.f32 	[%r1076], %f2102;
	ld.local.f32 	%f2103, [%rd1566+8];
	add.s32 	%r1077, %r1075, %r1074;
	st.shared.f32 	[%r1077], %f2103;
	ld.local.f32 	%f2104, [%rd1567+8];
	add.s32 	%r1078, %r1076, %r1074;
	st.shared.f32 	[%r1078], %f2104;
	ld.local.f32 	%f2105, [%rd1566+12];
	add.s32 	%r1079, %r1077, %r1074;
	st.shared.f32 	[%r1079], %f2105;
	ld.local.f32 	%f2106, [%rd1567+12];
	add.s32 	%r1080, %r1078, %r1074;
	st.shared.f32 	[%r1080], %f2106;
	ld.local.f32 	%f2107, [%rd1566+16];
	add.s32 	%r1081, %r1079, %r1074;
	st.shared.f32 	[%r1081], %f2107;
	ld.local.f32 	%f2108, [%rd1567+16];
	add.s32 	%r1082, %r1080, %r1074;
	st.shared.f32 	[%r1082], %f2108;
	ld.local.f32 	%f2109, [%rd1566+20];
	add.s32 	%r1083, %r1081, %r1074;
	st.shared.f32 	[%r1083], %f2109;
	ld.local.f32 	%f2110, [%rd1567+20];
	add.s32 	%r1084, %r1082, %r1074;
	st.shared.f32 	[%r1084], %f2110;
	ld.local.f32 	%f2111, [%rd1566+24];
	add.s32 	%r1085, %r1083, %r1074;
	st.shared.f32 	[%r1085], %f2111;
	ld.local.f32 	%f2112, [%rd1567+24];
	add.s32 	%r1086, %r1084, %r1074;
	st.shared.f32 	[%r1086], %f2112;
	ld.local.f32 	%f2113, [%rd1566+28];
	add.s32 	%r1087, %r1085, %r1074;
	st.shared.f32 	[%r1087], %f2113;
	ld.local.f32 	%f2114, [%rd1567+28];
	add.s32 	%r1088, %r1086, %r1074;
	st.shared.f32 	[%r1088], %f2114;
	add.s32 	%r1301, %r1301, 8;
$L__BB0_724:
	setp.eq.s32 	%p624, %r314, 0;
	@%p624 bra 	$L__BB0_742;
	and.b32  	%r317, %r358, 3;
	setp.lt.u32 	%p625, %r314, 4;
	@%p625 bra 	$L__BB0_727;
	add.s32 	%r1089, %r1301, %r267;
	mad.lo.s32 	%r1090, %r1089, %r358, %r1221;
	mul.wide.u32 	%rd1568, %r1301, 4;
	add.s64 	%rd1569, %rd20, %rd1568;
	ld.local.f32 	%f2115, [%rd1569];
	shl.b32 	%r1091, %r1090, 2;
	mov.u32 	%r1092, _ZZ25mega_batch_sogrand_kernelPfS_S_PhiiimfiPiiS_iE12shared_L_APP;
	add.s32 	%r1093, %r1092, %r1091;
	st.shared.f32 	[%r1093], %f2115;
	add.s64 	%rd1570, %rd21, %rd1568;
	ld.local.f32 	%f2116, [%rd1570];
	mov.u32 	%r1094, _ZZ25mega_batch_sogrand_kernelPfS_S_PhiiimfiPiiS_iE10shared_L_E;
	add.s32 	%r1095, %r1094, %r1091;
	st.shared.f32 	[%r1095], %f2116;
	ld.local.f32 	%f2117, [%rd1569+4];
	shl.b32 	%r1096, %r358, 2;
	add.s32 	%r1097, %r1093, %r1096;
	st.shared.f32 	[%r1097], %f2117;
	ld.local.f32 	%f2118, [%rd1570+4];
	add.s32 	%r1098, %r1095, %r1096;
	st.shared.f32 	[%r1098], %f2118;
	ld.local.f32 	%f2119, [%rd1569+8];
	add.s32 	%r1099, %r1097, %r1096;
	st.shared.f32 	[%r1099], %f2119;
	ld.local.f32 	%f2120, [%rd1570+8];
	add.s32 	%r1100, %r1098, %r1096;
	st.shared.f32 	[%r1100], %f2120;
	ld.local.f32 	%f2121, [%rd1569+12];
	add.s32 	%r1101, %r1099, %r1096;
	st.shared.f32 	[%r1101], %f2121;
	ld.local.f32 	%f2122, [%rd1570+12];
	add.s32 	%r1102, %r1100, %r1096;
	st.shared.f32 	[%r1102], %f2122;
	add.s32 	%r1301, %r1301, 4;
$L__BB0_727:
	setp.eq.s32 	%p626, %r317, 0;
	@%p626 bra 	$L__BB0_742;
	mul.wide.u32 	%rd1571, %r1301, 4;
	add.s64 	%rd1770, %rd21, %rd1571;
	add.s64 	%rd1769, %rd20, %rd1571;
	add.s32 	%r1103, %r1301, %r267;
	mad.lo.s32 	%r1104, %r358, %r1103, %r1221;
	shl.b32 	%r1305, %r1104, 2;
	shl.b32 	%r321, %r358, 2;
	neg.s32 	%r1304, %r317;
$L__BB0_729:
	.pragma "nounroll";
	ld.local.f32 	%f2123, [%rd1769];
	mov.u32 	%r1105, _ZZ25mega_batch_sogrand_kernelPfS_S_PhiiimfiPiiS_iE12shared_L_APP;
	add.s32 	%r1106, %r1105, %r1305;
	st.shared.f32 	[%r1106], %f2123;
	ld.local.f32 	%f2124, [%rd1770];
	mov.u32 	%r1107, _ZZ25mega_batch_sogrand_kernelPfS_S_PhiiimfiPiiS_iE10shared_L_E;
	add.s32 	%r1108, %r1107, %r1305;
	st.shared.f32 	[%r1108], %f2124;
	add.s64 	%rd1770, %rd1770, 4;
	add.s64 	%rd1769, %rd1769, 4;
	add.s32 	%r1305, %r1305, %r321;
	add.s32 	%r1304, %r1304, 1;
	setp.eq.s32 	%p627, %r1304, 0;
	@%p627 bra 	$L__BB0_742;
	bra.uni 	$L__BB0_729;
$L__BB0_730:
	setp.lt.s32 	%p628, %r358, 1;
	@%p628 bra 	$L__BB0_742;
	add.s32 	%r1110, %r358, -1;
	and.b32  	%r274, %r358, 7;
	setp.lt.u32 	%p629, %r1110, 7;
	mov.b32 	%r1298, 0;
	@%p629 bra 	$L__BB0_734;
	and.b32  	%r1298, %r358, 2147483640;
	neg.s32 	%r1297, %r1298;
	mad.lo.s32 	%r1111, %r1220, %r358, %r1221;
	shl.b32 	%r1296, %r1111, 2;
	shl.b32 	%r278, %r5, 5;
	mul.lo.s32 	%r1112, %r5, 28;
	mov.u32 	%r1113, _ZZ25mega_batch_sogrand_kernelPfS_S_PhiiimfiPiiS_iE12shared_L_APP;
	add.s32 	%r279, %r1113, %r1112;
	mul.lo.s32 	%r1114, %r5, 24;
	add.s32 	%r280, %r1113, %r1114;
	mul.lo.s32 	%r1115, %r5, 20;
	add.s32 	%r281, %r1113, %r1115;
	shl.b32 	%r1116, %r5, 4;
	add.s32 	%r282, %r1113, %r1116;
	mul.lo.s32 	%r1117, %r5, 12;
	add.s32 	%r283, %r1113, %r1117;
	shl.b32 	%r1118, %r5, 3;
	add.s32 	%r284, %r1113, %r1118;
	add.s64 	%rd1768, %rd21, 16;
	shl.b32 	%r1119, %r5, 2;
	add.s32 	%r285, %r1113, %r1119;
	mov.u32 	%r1120, _ZZ25mega_batch_sogrand_kernelPfS_S_PhiiimfiPiiS_iE10shared_L_E;
	add.s32 	%r286, %r1120, %r1112;
	add.s32 	%r287, %r1120, %r1114;
	add.s32 	%r288, %r1120, %r1115;
	add.s32 	%r289, %r1120, %r1116;
	add.s32 	%r290, %r1120, %r1117;
	add.s64 	%rd1767, %rd20, 16;
	add.s32 	%r291, %r1120, %r1119;
	add.s32 	%r292, %r1120, %r1118;
$L__BB0_733:
	.pragma "nounroll";
	ld.local.f32 	%f2125, [%rd1767+-16];
	add.s32 	%r1122, %r1113, %r1296;
	st.shared.f32 	[%r1122], %f2125;
	ld.local.f32 	%f2126, [%rd1768+-16];
	add.s32 	%r1124, %r1120, %r1296;
	st.shared.f32 	[%r1124], %f2126;
	ld.local.f32 	%f2127, [%rd1767+-12];
	add.s32 	%r1125, %r285, %r1296;
	st.shared.f32 	[%r1125], %f2127;
	ld.local.f32 	%f2128, [%rd1768+-12];
	add.s32 	%r1126, %r291, %r1296;
	st.shared.f32 	[%r1126], %f2128;
	ld.local.f32 	%f2129, [%rd1767+-8];
	add.s32 	%r1127, %r284, %r1296;
	st.shared.f32 	[%r1127], %f2129;
	ld.local.f32 	%f2130, [%rd1768+-8];
	add.s32 	%r1128, %r292, %r1296;
	st.shared.f32 	[%r1128], %f2130;
	ld.local.f32 	%f2131, [%rd1767+-4];
	add.s32 	%r1129, %r283, %r1296;
	st.shared.f32 	[%r1129], %f2131;
	ld.local.f32 	%f2132, [%rd1768+-4];
	add.s32 	%r1130, %r290, %r1296;
	st.shared.f32 	[%r1130], %f2132;
	ld.local.f32 	%f2133, [%rd1767];
	add.s32 	%r1131, %r282, %r1296;
	st.shared.f32 	[%r1131], %f2133;
	ld.local.f32 	%f2134, [%rd1768];
	add.s32 	%r1132, %r289, %r1296;
	st.shared.f32 	[%r1132], %f2134;
	ld.local.f32 	%f2135, [%rd1767+4];
	add.s32 	%r1133, %r281, %r1296;
	st.shared.f32 	[%r1133], %f2135;
	ld.local.f32 	%f2136, [%rd1768+4];
	add.s32 	%r1134, %r288, %r1296;
	st.shared.f32 	[%r1134], %f2136;
	ld.local.f32 	%f2137, [%rd1767+8];
	add.s32 	%r1135, %r280, %r1296;
	st.shared.f32 	[%r1135], %f2137;
	ld.local.f32 	%f2138, [%rd1768+8];
	add.s32 	%r1136, %r287, %r1296;
	st.shared.f32 	[%r1136], %f2138;
	ld.local.f32 	%f2139, [%rd1767+12];
	add.s32 	%r1137, %r279, %r1296;
	st.shared.f32 	[%r1137], %f2139;
	ld.local.f32 	%f2140, [%rd1768+12];
	add.s32 	%r1138, %r286, %r1296;
	st.shared.f32 	[%r1138], %f2140;
	add.s32 	%r1297, %r1297, 8;
	add.s32 	%r1296, %r1296, %r278;
	add.s64 	%rd1768, %rd1768, 32;
	add.s64 	%rd1767, %rd1767, 32;
	setp.ne.s32 	%p630, %r1297, 0;
	@%p630 bra 	$L__BB0_733;
$L__BB0_734:
	setp.eq.s32 	%p631, %r274, 0;
	@%p631 bra 	$L__BB0_742;
	and.b32  	%r308, %r358, 3;
	setp.lt.u32 	%p632, %r274, 4;
	@%p632 bra 	$L__BB0_737;
	mad.lo.s32 	%r1139, %r1298, %r358, %r1220;
	mad.lo.s32 	%r1140, %r1139, %r358, %r1221;
	mul.wide.u32 	%rd1572, %r1298, 4;
	add.s64 	%rd1573, %rd20, %rd1572;
	ld.local.f32 	%f2141, [%rd1573];
	shl.b32 	%r1141, %r1140, 2;
	mov.u32 	%r1142, _ZZ25mega_batch_sogrand_kernelPfS_S_PhiiimfiPiiS_iE12shared_L_APP;
	add.s32 	%r1143, %r1142, %r1141;
	st.shared.f32 	[%r1143], %f2141;
	add.s64 	%rd1574, %rd21, %rd1572;
	ld.local.f32 	%f2142, [%rd1574];
	mov.u32 	%r1144, _ZZ25mega_batch_sogrand_kernelPfS_S_PhiiimfiPiiS_iE10shared_L_E;
	add.s32 	%r1145, %r1144, %r1141;
	st.shared.f32 	[%r1145], %f2142;
	ld.local.f32 	%f2143, [%rd1573+4];
	shl.b32 	%r1146, %r5, 2;
	add.s32 	%r1147, %r1143, %r1146;
	st.shared.f32 	[%r1147], %f2143;
	ld.local.f32 	%f2144, [%rd1574+4];
	add.s32 	%r1148, %r1145, %r1146;
	st.shared.f32 	[%r1148], %f2144;
	ld.local.f32 	%f2145, [%rd1573+8];
	add.s32 	%r1149, %r1147, %r1146;
	st.shared.f32 	[%r1149], %f2145;
	ld.local.f32 	%f2146, [%rd1574+8];
	add.s32 	%r1150, %r1148, %r1146;
	st.shared.f32 	[%r1150], %f2146;
	ld.local.f32 	%f2147, [%rd1573+12];
	add.s32 	%r1151, %r1149, %r1146;
	st.shared.f32 	[%r1151], %f2147;
	ld.local.f32 	%f2148, [%rd1574+12];
	add.s32 	%r1152, %r1150, %r1146;
	st.shared.f32 	[%r1152], %f2148;
	add.s32 	%r1298, %r1298, 4;
$L__BB0_737:
	setp.eq.s32 	%p633, %r308, 0;
	@%p633 bra 	$L__BB0_742;
	setp.eq.s32 	%p634, %r308, 1;
	@%p634 bra 	$L__BB0_740;
	mad.lo.s32 	%r1153, %r1298, %r358, %r1220;
	mad.lo.s32 	%r1154, %r1153, %r358, %r1221;
	mul.wide.u32 	%rd1575, %r1298, 4;
	add.s64 	%rd1576, %rd20, %rd1575;
	ld.local.f32 	%f2149, [%rd1576];
	shl.b32 	%r1155, %r1154, 2;
	mov.u32 	%r1156, _ZZ25mega_batch_sogrand_kernelPfS_S_PhiiimfiPiiS_iE12shared_L_APP;
	add.s32 	%r1157, %r1156, %r1155;
	st.shared.f32 	[%r1157], %f2149;
	add.s64 	%rd1577, %rd21, %rd1575;
	ld.local.f32 	%f2150, [%rd1577];
	mov.u32 	%r1158, _ZZ25mega_batch_sogrand_kernelPfS_S_PhiiimfiPiiS_iE10shared_L_E;
	add.s32 	%r1159, %r1158, %r1155;
	st.shared.f32 	[%r1159], %f2150;
	ld.local.f32 	%f2151, [%rd1576+4];
	shl.b32 	%r1160, %r5, 2;
	add.s32 	%r1161, %r1157, %r1160;
	st.shared.f32 	[%r1161], %f2151;
	ld.local.f32 	%f2152, [%rd1577+4];
	add.s32 	%r1162, %r1159, %r1160;
	st.shared.f32 	[%r1162], %f2152;
	add.s32 	%r1298, %r1298, 2;
$L__BB0_740:
	and.b32  	%r1163, %r358, 1;
	setp.eq.b32 	%p635, %r1163, 1;
	not.pred 	%p636, %p635;
	@%p636 bra 	$L__BB0_742;
	mad.lo.s32 	%r1164, %r1298, %r358, %r1220;
	mad.lo.s32 	%r1165, %r1164, %r358, %r1221;
	mul.wide.u32 	%rd1578, %r1298, 4;
	add.s64 	%rd1579, %rd20, %rd1578;
	ld.local.f32 	%f2153, [%rd1579];
	shl.b32 	%r1166, %r1165, 2;
	mov.u32 	%r1167, _ZZ25mega_batch_sogrand_kernelPfS_S_PhiiimfiPiiS_iE12shared_L_APP;
	add.s32 	%r1168, %r1167, %r1166;
	st.shared.f32 	[%r1168], %f2153;
	add.s64 	%rd1580, %rd21, %rd1578;
	ld.local.f32 	%f2154, [%rd1580];
	mov.u32 	%r1169, _ZZ25mega_batch_sogrand_kernelPfS_S_PhiiimfiPiiS_iE10shared_L_E;
	add.s32 	%r1170, %r1169, %r1166;
	st.shared.f32 	[%r1170], %f2154;
$L__BB0_742:
	ld.param.u64 	%rd1599, [_Z25mega_batch_sogrand_kernelPfS_S_PhiiimfiPiiS_i_param_10];
	cvta.to.global.u64 	%rd1581, %rd1599;
	cvt.rzi.s32.f32 	%r1171, %f2295;
	atom.global.add.u32 	%r1172, [%rd1581], %r1171;
$L__BB0_743:
	setp.ge.s32 	%p637, %r1316, %r6;
	bar.sync 	0;
	@%p637 bra 	$L__BB0_750;
	ld.param.u64 	%rd1596, [_Z25mega_batch_sogrand_kernelPfS_S_PhiiimfiPiiS_i_param_2];
	ld.param.u64 	%rd1595, [_Z25mega_batch_sogrand_kernelPfS_S_PhiiimfiPiiS_i_param_1];
	cvta.to.global.u64 	%rd479, %rd1595;
	cvta.to.global.u64 	%rd480, %rd1596;
	add.s32 	%r1173, %r1316, %r3;
	max.s32 	%r1174, %r6, %r1173;
	setp.lt.s32 	%p638, %r1173, %r6;
	selp.u32 	%r1175, 1, 0, %p638;
	add.s32 	%r1176, %r1173, %r1175;
	sub.s32 	%r1177, %r1174, %r1176;
	div.u32 	%r1178, %r1177, %r3;
	add.s32 	%r343, %r1178, %r1175;
	and.b32  	%r1179, %r343, 3;
	setp.eq.s32 	%p639, %r1179, 3;
	@%p639 bra 	$L__BB0_747;
	add.s32 	%r1180, %r343, 1;
	and.b32  	%r1181, %r1180, 3;
	shl.b32 	%r1314, %r1316, 2;
	shl.b32 	%r345, %r3, 2;
	add.s32 	%r1313, %r1316, %r4;
	neg.s32 	%r1312, %r1181;
	mad.lo.s32 	%r1316, %r3, %r1181, %r1316;
$L__BB0_746:
	.pragma "nounroll";
	mul.wide.s32 	%rd1582, %r1313, 4;
	add.s64 	%rd1583, %rd480, %rd1582;
	add.s64 	%rd1584, %rd479, %rd1582;
	mov.u32 	%r1182, _ZZ25mega_batch_sogrand_kernelPfS_S_PhiiimfiPiiS_iE12shared_L_APP;
	add.s32 	%r1183, %r1182, %r1314;
	ld.shared.f32 	%f2155, [%r1183];
	st.global.f32 	[%rd1584], %f2155;
	mov.u32 	%r1184, _ZZ25mega_batch_sogrand_kernelPfS_S_PhiiimfiPiiS_iE10shared_L_E;
	add.s32 	%r1185, %r1184, %r1314;
	ld.shared.f32 	%f2156, [%r1185];
	st.global.f32 	[%rd1583], %f2156;
	add.s32 	%r1314, %r1314, %r345;
	add.s32 	%r1313, %r1313, %r3;
	add.s32 	%r1312, %r1312, 1;
	setp.ne.s32 	%p640, %r1312, 0;
	@%p640 bra 	$L__BB0_746;
$L__BB0_747:
	setp.lt.u32 	%p641, %r343, 3;
	@%p641 bra 	$L__BB0_750;
	mov.u32 	%r1187, _ZZ25mega_batch_sogrand_kernelPfS_S_PhiiimfiPiiS_iE12shared_L_APP;
	mov.u32 	%r1190, _ZZ25mega_batch_sogrand_kernelPfS_S_PhiiimfiPiiS_iE10shared_L_E;
	shl.b32 	%r1192, %r3, 2;
	cvt.u64.u32 	%rd1588, %r1192;
$L__BB0_749:
	shl.b32 	%r1186, %r1316, 2;
	add.s32 	%r1188, %r1187, %r1186;
	ld.shared.f32 	%f2157, [%r1188];
	add.s32 	%r1189, %r1316, %r4;
	mul.wide.s32 	%rd1585, %r1189, 4;
	add.s64 	%rd1586, %rd479, %rd1585;
	st.global.f32 	[%rd1586], %f2157;
	add.s32 	%r1191, %r1190, %r1186;
	ld.shared.f32 	%f2158, [%r1191];
	add.s64 	%rd1587, %rd480, %rd1585;
	st.global.f32 	[%rd1587], %f2158;
	add.s32 	%r1193, %r1188, %r1192;
	ld.shared.f32 	%f2159, [%r1193];
	add.s64 	%rd1589, %rd1586, %rd1588;
	st.global.f32 	[%rd1589], %f2159;
	add.s32 	%r1194, %r1191, %r1192;
	ld.shared.f32 	%f2160, [%r1194];
	add.s64 	%rd1590, %rd1587, %rd1588;
	st.global.f32 	[%rd1590], %f2160;
	add.s32 	%r1195, %r1193, %r1192;
	ld.shared.f32 	%f2161, [%r1195];
	add.s64 	%rd1591, %rd1589, %rd1588;
	st.global.f32 	[%rd1591], %f2161;
	add.s32 	%r1196, %r1194, %r1192;
	ld.shared.f32 	%f2162, [%r1196];
	add.s64 	%rd1592, %rd1590, %rd1588;
	st.global.f32 	[%rd1592], %f2162;
	add.s32 	%r1197, %r1195, %r1192;
	ld.shared.f32 	%f2163, [%r1197];
	add.s64 	%rd1593, %rd1591, %rd1588;
	st.global.f32 	[%rd1593], %f2163;
	add.s32 	%r1198, %r1196, %r1192;
	ld.shared.f32 	%f2164, [%r1198];
	add.s64 	%rd1594, %rd1592, %rd1588;
	st.global.f32 	[%rd1594], %f2164;
	add.s32 	%r1316, %r1192, %r1316;
	setp.lt.s32 	%p642, %r1316, %r6;
	@%p642 bra 	$L__BB0_749;
$L__BB0_750:
	ret;
$L__BB0_751:
	.pragma "nounroll";
	shl.b64 	%rd1360, %rd1721, 2;
	add.s64 	%rd1361, %rd8, %rd1360;
	st.local.u32 	[%rd1361], %r1244;
	ld.local.u32 	%r911, [%rd332];
	st.local.u32 	[%rd1361+4], %r911;
	st.local.u32 	[%rd1361+8], %r911;
	ld.local.u32 	%r1244, [%rd332];
	st.local.u32 	[%rd1361+12], %r1244;
	add.s64 	%rd1721, %rd1721, 4;
	setp.lt.u64 	%p504, %rd1721, %rd180;
	@%p504 bra 	$L__BB0_751;
	bra.uni 	$L__BB0_575;

}
	// .globl	_Z19fused_update_kernelPfS_S_fii
.visible .entry _Z19fused_update_kernelPfS_S_fii(
	.param .u64 .ptr .align 1 _Z19fused_update_kernelPfS_S_fii_param_0,
	.param .u64 .ptr .align 1 _Z19fused_update_kernelPfS_S_fii_param_1,
	.param .u64 .ptr .align 1 _Z19fused_update_kernelPfS_S_fii_param_2,
	.param .f32 _Z19fused_update_kernelPfS_S_fii_param_3,
	.param .u32 _Z19fused_update_kernelPfS_S_fii_param_4,
	.param .u32 _Z19fused_update_kernelPfS_S_fii_param_5
)
{
	.reg .pred 	%p<5>;
	.reg .b32 	%r<12>;
	.reg .b32 	%f<14>;
	.reg .b64 	%rd<11>;

	ld.param.u64 	%rd4, [_Z19fused_update_kernelPfS_S_fii_param_0];
	ld.param.u64 	%rd5, [_Z19fused_update_kernelPfS_S_fii_param_1];
	ld.param.u64 	%rd6, [_Z19fused_update_kernelPfS_S_fii_param_2];
	ld.param.f32 	%f1, [_Z19fused_update_kernelPfS_S_fii_param_3];
	ld.param.u32 	%r3, [_Z19fused_update_kernelPfS_S_fii_param_4];
	ld.param.u32 	%r4, [_Z19fused_update_kernelPfS_S_fii_param_5];
	mov.u32 	%r5, %ctaid.x;
	mov.u32 	%r6, %ntid.x;
	mov.u32 	%r7, %tid.x;
	mad.lo.s32 	%r8, %r5, %r6, %r7;
	mul.lo.s32 	%r1, %r4, %r3;
	shl.b32 	%r2, %r8, 2;
	setp.ge.s32 	%p1, %r2, %r1;
	@%p1 bra 	$L__BB1_7;
	cvta.to.global.u64 	%rd7, %rd5;
	cvta.to.global.u64 	%rd8, %rd6;
	cvta.to.global.u64 	%rd9, %rd4;
	mul.wide.s32 	%rd10, %r2, 4;
	add.s64 	%rd1, %rd7, %rd10;
	ld.global.f32 	%f2, [%rd1];
	add.s64 	%rd2, %rd8, %rd10;
	ld.global.f32 	%f3, [%rd2];
	fma.rn.f32 	%f4, %f1, %f3, %f2;
	add.s64 	%rd3, %rd9, %rd10;
	st.global.f32 	[%rd3], %f4;
	add.s32 	%r9, %r2, 1;
	setp.ge.s32 	%p2, %r9, %r1;
	@%p2 bra 	$L__BB1_3;
	ld.global.f32 	%f5, [%rd1+4];
	ld.global.f32 	%f6, [%rd2+4];
	fma.rn.f32 	%f7, %f1, %f6, %f5;
	st.global.f32 	[%rd3+4], %f7;
$L__BB1_3:
	add.s32 	%r10, %r2, 2;
	setp.ge.s32 	%p3, %r10, %r1;
	@%p3 bra 	$L__BB1_5;
	ld.global.f32 	%f8, [%rd1+8];
	ld.global.f32 	%f9, [%rd2+8];
	fma.rn.f32 	%f10, %f1, %f9, %f8;
	st.global.f32 	[%rd3+8], %f10;
$L__BB1_5:
	add.s32 	%r11, %r2, 3;
	setp.ge.s32 	%p4, %r11, %r1;
	@%p4 bra 	$L__BB1_7;
	ld.global.f32 	%f11, [%rd1+12];
	ld.global.f32 	%f12, [%rd2+12];
	fma.rn.f32 	%f13, %f1, %f12, %f11;
	st.global.f32 	[%rd3+12], %f13;
$L__BB1_7:
	ret;

}


// ===== COMPILED SASS (sm_100) =====

	.target	sm_100

	.elftype	@"ET_EXEC"


//--------------------- .note.nv.tkinfo           --------------------------
	.section	.note.nv.tkinfo,"",@"SHT_NOTE"
	.sectionflags	@"SHF_NOTE_NV_TKINFO"
	.tkinfo
        /*0018*/ 	.word	0x00000002
        /*0030*/ 	.string	""
        /*0030*/ 	.string	"ptxas"
        /*0030*/ 	.string	"Cuda compilation tools, release 13.0, V13.0.88"
        /*0030*/ 	.string	"Build cuda_13.0.r13.0/compiler.36424714_0"
        /*0030*/ 	.string	"-arch sm_100 -m 64 "



//--------------------- .note.nv.cuinfo           --------------------------
	.section	.note.nv.cuinfo,"",@"SHT_NOTE"
	.sectionflags	@"SHF_NOTE_NV_CUINFO"
        /*0018*/ 	.short	0x0002
        /*001a*/ 	.short	0x0064
        /*001c*/ 	.short	0x0082
	.zero		2


//--------------------- .nv.info                  --------------------------
	.section	.nv.info,"",@"SHT_CUDA_INFO"
	.align	4


	//----- nvinfo : EIATTR_REGCOUNT
	.align		4
        /*0000*/ 	.byte	0x04, 0x2f
        /*0002*/ 	.short	(.L_2 - .L_1)
	.align		4
.L_1:
        /*0004*/ 	.word	index@(_Z25mega_batch_sogrand_kernelPfS_S_PhiiimfiPiiS_i)
        /*0008*/ 	.word	0x0000004b


	//----- nvinfo : EIATTR_FRAME_SIZE
	.align		4
.L_2:
        /*000c*/ 	.byte	0x04, 0x11
        /*000e*/ 	.short	(.L_4 - .L_3)
	.align		4
.L_3:
        /*0010*/ 	.word	index@($__internal_2_$__cuda_sm3x_div_rn_noftz_f32_slowpath)
        /*0014*/ 	.word	0x00000440


	//----- nvinfo : EIATTR_FRAME_SIZE
	.align		4
.L_4:
        /*0018*/ 	.byte	0x04, 0x11
        /*001a*/ 	.short	(.L_6 - .L_5)
	.align		4
.L_5:
        /*001c*/ 	.word	index@($__internal_1_$__cuda_sm20_sqrt_rn_f32_slowpath)
        /*0020*/ 	.word	0x00000440


	//----- nvinfo : EIATTR_FRAME_SIZE
	.align		4
.L_6:
        /*0024*/ 	.byte	0x04, 0x11
        /*0026*/ 	.short	(.L_8 - .L_7)
	.align		4
.L_7:
        /*0028*/ 	.word	index@($__internal_0_$__cuda_sm20_rcp_rn_f32_slowpath)
        /*002c*/ 	.word	0x00000440


	//----- nvinfo : EIATTR_FRAME_SIZE
	.align		4
.L_8:
        /*0030*/ 	.byte	0x04, 0x11
        /*0032*/ 	.short	(.L_10 - .L_9)
	.align		4
.L_9:
        /*0034*/ 	.word	index@(_Z25mega_batch_sogrand_kernelPfS_S_PhiiimfiPiiS_i)
        /*0038*/ 	.word	0x00000440


	//----- nvinfo : EIATTR_REGCOUNT
	.align		4
.L_10:
        /*003c*/ 	.byte	0x04, 0x2f
        /*003e*/ 	.short	(.L_12 - .L_11)
	.align		4
.L_11:
        /*0040*/ 	.word	index@(_Z19fused_update_kernelPfS_S_fii)
        /*0044*/ 	.word	0x0000000f


	//----- nvinfo : EIATTR_FRAME_SIZE
	.align		4
.L_12:
        /*0048*/ 	.byte	0x04, 0x11
        /*004a*/ 	.short	(.L_14 - .L_13)
	.align		4
.L_13:
        /*004c*/ 	.word	index@(_Z19fused_update_kernelPfS_S_fii)
        /*0050*/ 	.word	0x00000000


	//----- nvinfo : EIATTR_MIN_STACK_SIZE
	.align		4
.L_14:
        /*0054*/ 	.byte	0x04, 0x12
        /*0056*/ 	.short	(.L_16 - .L_15)
	.align		4
.L_15:
        /*0058*/ 	.word	index@(_Z19fused_update_kernelPfS_S_fii)
        /*005c*/ 	.word	0x00000000


	//----- nvinfo : EIATTR_MIN_STACK_SIZE
	.align		4
.L_16:
        /*0060*/ 	.byte	0x04, 0x12
        /*0062*/ 	.short	(.L_18 - .L_17)
	.align		4
.L_17:
        /*0064*/ 	.word	index@(_Z25mega_batch_sogrand_kernelPfS_S_PhiiimfiPiiS_i)
        /*0068*/ 	.word	0x00000440
.L_18:


//--------------------- .nv.compat                --------------------------
	.section	.nv.compat,"",@"SHT_CUDA_COMPAT_INFO"
	.align	4
        /*0000*/ 	.byte	0x02, 0x09, 0x00, 0x00, 0x02, 0x02, 0x01, 0x00, 0x02, 0x05, 0x05, 0x00, 0x03, 0x07, 0x01, 0x01
        /*0010*/ 	.byte	0x02, 0x03, 0x00, 0x00, 0x02, 0x06, 0x01, 0x00, 0x04, 0x0b, 0x08, 0x00, 0x01, 0x00, 0x00, 0x00
        /*0020*/ 	.byte	0x00, 0x00, 0x00, 0x00


//--------------------- .nv.info._Z19fused_update_kernelPfS_S_fii --------------------------
	.section	.nv.info._Z19fused_update_kernelPfS_S_fii,"",@"SHT_CUDA_INFO"
	.sectionflags	@""
	.align	4


	//----- nvinfo : EIATTR_CUDA_API_VERSION
	.align		4
        /*0000*/ 	.byte	0x04, 0x37
        /*0002*/ 	.short	(.L_20 - .L_19)
.L_19:
        /*0004*/ 	.word	0x00000082


	//----- nvinfo : EIATTR_KPARAM_INFO
	.align		4
.L_20:
        /*0008*/ 	.byte	0x04, 0x17
        /*000a*/ 	.short	(.L_22 - .L_21)
.L_21:
        /*000c*/ 	.word	0x00000000
        /*0010*/ 	.short	0x0005
        /*0012*/ 	.short	0x0020
        /*0014*/ 	.byte	0x00, 0xf0, 0x11, 0x00


	//----- nvinfo : EIATTR_KPARAM_INFO
	.align		4
.L_22:
        /*0018*/ 	.byte	0x04, 0x17
        /*001a*/ 	.short	(.L_24 - .L_23)
.L_23:
        /*001c*/ 	.word	0x00000000
        /*0020*/ 	.short	0x0004
        /*0022*/ 	.short	0x001c
        /*0024*/ 	.byte	0x00, 0xf0, 0x11, 0x00


	//----- nvinfo : EIATTR_KPARAM_INFO
	.align		4
.L_24:
        /*0028*/ 	.byte	0x04, 0x17
        /*002a*/ 	.short	(.L_26 - .L_25)
.L_25:
        /*002c*/ 	.word	0x00000000
        /*0030*/ 	.short	0x0003
        /*0032*/ 	.short	0x0018
        /*0034*/ 	.byte	0x00, 0xf0, 0x11, 0x00


	//----- nvinfo : EIATTR_KPARAM_INFO
	.align		4
.L_26:
        /*0038*/ 	.byte	0x04, 0x17
        /*003a*/ 	.short	(.L_28 - .L_27)
.L_27:
        /*003c*/ 	.word	0x00000000
        /*0040*/ 	.short	0x0002
        /*0042*/ 	.short	0x0010
        /*0044*/ 	.byte	0x00, 0xf5, 0x21, 0x00


	//----- nvinfo : EIATTR_KPARAM_INFO
	.align		4
.L_28:
        /*0048*/ 	.byte	0x04, 0x17
        /*004a*/ 	.short	(.L_30 - .L_29)
.L_29:
        /*004c*/ 	.word	0x00000000
        /*0050*/ 	.short	0x0001
        /*0052*/ 	.short	0x0008
        /*0054*/ 	.byte	0x00, 0xf5, 0x21, 0x00


	//----- nvinfo : EIATTR_KPARAM_INFO
	.align		4
.L_30:
        /*0058*/ 	.byte	0x04, 0x17
        /*005a*/ 	.short	(.L_32 - .L_31)
.L_31:
        /*005c*/ 	.word	0x00000000
        /*0060*/ 	.short	0x0000
        /*0062*/ 	.short	0x0000
        /*0064*/ 	.byte	0x00, 0xf5, 0x21, 0x00


	//----- nvinfo : EIATTR_SPARSE_MMA_MASK
	.align		4
.L_32:
        /*0068*/ 	.byte	0x03, 0x50
        /*006a*/ 	.short	0x0000


	//----- nvinfo : EIATTR_MAXREG_COUNT
	.align		4
        /*006c*/ 	.byte	0x03, 0x1b
        /*006e*/ 	.short	0x00ff


	//----- nvinfo : EIATTR_MERCURY_ISA_VERSION
	.align		4
        /*0070*/ 	.byte	0x03, 0x5f
        /*0072*/ 	.short	0x0101


	//----- nvinfo : EIATTR_VRC_CTA_INIT_COUNT
	.align		4
        /*0074*/ 	.byte	0x02, 0x4a
	.zero		1
	.zero		1


	//----- nvinfo : EIATTR_EXIT_INSTR_OFFSETS
	.align		4
        /*0078*/ 	.byte	0x04, 0x1c
        /*007a*/ 	.short	(.L_34 - .L_33)


	//   ....[0]....
.L_33:
        /*007c*/ 	.word	0x000000a0


	//   ....[1]....
        /*0080*/ 	.word	0x000002b0


	//   ....[2]....
        /*0084*/ 	.word	0x00000300


	//----- nvinfo : EIATTR_CRS_STACK_SIZE
	.align		4
.L_34:
        /*0088*/ 	.byte	0x04, 0x1e
        /*008a*/ 	.short	(.L_36 - .L_35)
.L_35:
        /*008c*/ 	.word	0x00000000


	//----- nvinfo : EIATTR_CBANK_PARAM_SIZE
	.align		4
.L_36:
        /*0090*/ 	.byte	0x03, 0x19
        /*0092*/ 	.short	0x0024


	//----- nvinfo : EIATTR_PARAM_CBANK
	.align		4
        /*0094*/ 	.byte	0x04, 0x0a
        /*0096*/ 	.short	(.L_38 - .L_37)
	.align		4
.L_37:
        /*0098*/ 	.word	index@(.nv.constant0._Z19fused_update_kernelPfS_S_fii)
        /*009c*/ 	.short	0x0380
        /*009e*/ 	.short	0x0024


	//----- nvinfo : EIATTR_SW_WAR
	.align		4
.L_38:
        /*00a0*/ 	.byte	0x04, 0x36
        /*00a2*/ 	.short	(.L_40 - .L_39)
.L_39:
        /*00a4*/ 	.word	0x00000008
.L_40:


//--------------------- .nv.info._Z25mega_batch_sogrand_kernelPfS_S_PhiiimfiPiiS_i --------------------------
	.section	.nv.info._Z25mega_batch_sogrand_kernelPfS_S_PhiiimfiPiiS_i,"",@"SHT_CUDA_INFO"
	.sectionflags	@""
	.align	4


	//----- nvinfo : EIATTR_CUDA_API_VERSION
	.align		4
        /*0000*/ 	.byte	0x04, 0x37
        /*0002*/ 	.short	(.L_42 - .L_41)
.L_41:
        /*0004*/ 	.word	0x00000082


	//----- nvinfo : EIATTR_KPARAM_INFO
	.align		4
.L_42:
        /*0008*/ 	.byte	0x04, 0x17
        /*000a*/ 	.short	(.L_44 - .L_43)
.L_43:
        /*000c*/ 	.word	0x00000000
        /*0010*/ 	.short	0x000d
        /*0012*/ 	.short	0x0058
        /*0014*/ 	.byte	0x00, 0xf0, 0x11, 0x00


	//----- nvinfo : EIATTR_KPARAM_INFO
	.align		4
.L_44:
        /*0018*/ 	.byte	0x04, 0x17
        /*001a*/ 	.short	(.L_46 - .L_45)
.L_45:
        /*001c*/ 	.word	0x00000000
        /*0020*/ 	.short	0x000c
        /*0022*/ 	.short	0x0050
        /*0024*/ 	.byte	0x00, 0xf5, 0x21, 0x00


	//----- nvinfo : EIATTR_KPARAM_INFO
	.align		4
.L_46:
        /*0028*/ 	.byte	0x04, 0x17
        /*002a*/ 	.short	(.L_48 - .L_47)
.L_47:
        /*002c*/ 	.word	0x00000000
        /*0030*/ 	.short	0x000b
        /*0032*/ 	.short	0x0048
        /*0034*/ 	.byte	0x00, 0xf0, 0x11, 0x00


	//----- nvinfo : EIATTR_KPARAM_INFO
	.align		4
.L_48:
        /*0038*/ 	.byte	0x04, 0x17
        /*003a*/ 	.short	(.L_50 - .L_49)
.L_49:
        /*003c*/ 	.word	0x00000000
        /*0040*/ 	.short	0x000a
        /*0042*/ 	.short	0x0040
        /*0044*/ 	.byte	0x00, 0xf5, 0x21, 0x00


	//----- nvinfo : EIATTR_KPARAM_INFO
	.align		4
.L_50:
        /*0048*/ 	.byte	0x04, 0x17
        /*004a*/ 	.short	(.L_52 - .L_51)
.L_51:
        /*004c*/ 	.word	0x00000000
        /*0050*/ 	.short	0x0009
        /*0052*/ 	.short	0x003c
        /*0054*/ 	.byte	0x00, 0xf0, 0x11, 0x00


	//----- nvinfo : EIATTR_KPARAM_INFO
	.align		4
.L_52:
        /*0058*/ 	.byte	0x04, 0x17
        /*005a*/ 	.short	(.L_54 - .L_53)
.L_53:
        /*005c*/ 	.word	0x00000000
        /*0060*/ 	.short	0x0008
        /*0062*/ 	.short	0x0038
        /*0064*/ 	.byte	0x00, 0xf0, 0x11, 0x00


	//----- nvinfo : EIATTR_KPARAM_INFO
	.align		4
.L_54:
        /*0068*/ 	.byte	0x04, 0x17
        /*006a*/ 	.short	(.L_56 - .L_55)
.L_55:
        /*006c*/ 	.word	0x00000000
        /*0070*/ 	.short	0x0007
        /*0072*/ 	.short	0x0030
        /*0074*/ 	.byte	0x00, 0xf0, 0x21, 0x00


	//----- nvinfo : EIATTR_KPARAM_INFO
	.align		4
.L_56:
        /*0078*/ 	.byte	0x04, 0x17
        /*007a*/ 	.short	(.L_58 - .L_57)
.L_57:
        /*007c*/ 	.word	0x00000000
        /*0080*/ 	.short	0x0006
        /*0082*/ 	.short	0x0028
        /*0084*/ 	.byte	0x00, 0xf0, 0x11, 0x00


	//----- nvinfo : EIATTR_KPARAM_INFO
	.align		4
.L_58:
        /*0088*/ 	.byte	0x04, 0x17
        /*008a*/ 	.short	(.L_60 - .L_59)
.L_59:
        /*008c*/ 	.word	0x00000000
        /*0090*/ 	.short	0x0005
        /*0092*/ 	.short	0x0024
        /*0094*/ 	.byte	0x00, 0xf0, 0x11, 0x00


	//----- nvinfo : EIATTR_KPARAM_INFO
	.align		4
.L_60:
        /*0098*/ 	.byte	0x04, 0x17
        /*009a*/ 	.short	(.L_62 - .L_61)
.L_61:
        /*009c*/ 	.word	0x00000000
        /*00a0*/ 	.short	0x0004
        /*00a2*/ 	.short	0x0020
        /*00a4*/ 	.byte	0x00, 0xf0, 0x11, 0x00


	//----- nvinfo : EIATTR_KPARAM_INFO
	.align		4
.L_62:
        /*00a8*/ 	.byte	0x04, 0x17
        /*00aa*/ 	.short	(.L_64 - .L_63)
.L_63:
        /*00ac*/ 	.word	0x00000000
        /*00b0*/ 	.short	0x0003
        /*00b2*/ 	.short	0x0018
        /*00b4*/ 	.byte	0x00, 0xf5, 0x21, 0x00


	//----- nvinfo : EIATTR_KPARAM_INFO
	.align		4
.L_64:
        /*00b8*/ 	.byte	0x04, 0x17
        /*00ba*/ 	.short	(.L_66 - .L_65)
.L_65:
        /*00bc*/ 	.word	0x00000000
        /*00c0*/ 	.short	0x0002
        /*00c2*/ 	.short	0x0010
        /*00c4*/ 	.byte	0x00, 0xf5, 0x21, 0x00


	//----- nvinfo : EIATTR_KPARAM_INFO
	.align		4
.L_66:
        /*00c8*/ 	.byte	0x04, 0x17
        /*00ca*/ 	.short	(.L_68 - .L_67)
.L_67:
        /*00cc*/ 	.word	0x00000000
        /*00d0*/ 	.short	0x0001
        /*00d2*/ 	.short	0x0008
        /*00d4*/ 	.byte	0x00, 0xf5, 0x21, 0x00


	//----- nvinfo : EIATTR_KPARAM_INFO
	.align		4
.L_68:
        /*00d8*/ 	.byte	0x04, 0x17
        /*00da*/ 	.short	(.L_70 - .L_69)
.L_69:
        /*00dc*/ 	.word	0x00000000
        /*00e0*/ 	.short	0x0000
        /*00e2*/ 	.short	0x0000
        /*00e4*/ 	.byte	0x00, 0xf5, 0x21, 0x00


	//----- nvinfo : EIATTR_SPARSE_MMA_MASK
	.align		4
.L_70:
        /*00e8*/ 	.byte	0x03, 0x50
        /*00ea*/ 	.short	0x0000


	//----- nvinfo : EIATTR_MAXREG_COUNT
	.align		4
        /*00ec*/ 	.byte	0x03, 0x1b
        /*00ee*/ 	.short	0x00ff


	//----- nvinfo : EIATTR_NUM_BARRIERS
	.align		4
        /*00f0*/ 	.byte	0x02, 0x4c
        /*00f2*/ 	.byte	0x01
	.zero		1


	//----- nvinfo : EIATTR_MERCURY_ISA_VERSION
	.align		4
        /*00f4*/ 	.byte	0x03, 0x5f
        /*00f6*/ 	.short	0x0101


	//----- nvinfo : EIATTR_INT_WARP_WIDE_INSTR_OFFSETS
	.align		4
        /*00f8*/ 	.byte	0x04, 0x31
        /*00fa*/ 	.short	(.L_72 - .L_71)


	//   ....[0]....
.L_71:
        /*00fc*/ 	.word	0x0001bd40


	//   ....[1]....
        /*0100*/ 	.word	0x0001bd60


	//----- nvinfo : EIATTR_VRC_CTA_INIT_COUNT
	.align		4
.L_72:
        /*0104*/ 	.byte	0x02, 0x4a
	.zero		1
	.zero		1


	//----- nvinfo : EIATTR_EXIT_INSTR_OFFSETS
	.align		4
        /*0108*/ 	.byte	0x04, 0x1c
        /*010a*/ 	.short	(.L_74 - .L_73)


	//   ....[0]....
.L_73:
        /*010c*/ 	.word	0x00000050


	//   ....[1]....
        /*0110*/ 	.word	0x0001bde0


	//   ....[2]....
        /*0114*/ 	.word	0x0001c190


	//   ....[3]....
        /*0118*/ 	.word	0x0001c4b0


	//----- nvinfo : EIATTR_CRS_STACK_SIZE
	.align		4
.L_74:
        /*011c*/ 	.byte	0x04, 0x1e
        /*011e*/ 	.short	(.L_76 - .L_75)
.L_75:
        /*0120*/ 	.word	0x00000000


	//----- nvinfo : EIATTR_CBANK_PARAM_SIZE
	.align		4
.L_76:
        /*0124*/ 	.byte	0x03, 0x19
        /*0126*/ 	.short	0x005c


	//----- nvinfo : EIATTR_PARAM_CBANK
	.align		4
        /*0128*/ 	.byte	0x04, 0x0a
        /*012a*/ 	.short	(.L_78 - .L_77)
	.align		4
.L_77:
        /*012c*/ 	.word	index@(.nv.constant0._Z25mega_batch_sogrand_kernelPfS_S_PhiiimfiPiiS_i)
        /*0130*/ 	.short	0x0380
        /*0132*/ 	.short	0x005c


	//----- nvinfo : EIATTR_SW_WAR
	.align		4
.L_78:
        /*0134*/ 	.byte	0x04, 0x36
        /*0136*/ 	.short	(.L_80 - .L_79)
.L_79:
        /*0138*/ 	.word	0x00000008
.L_80:


//--------------------- .nv.callgraph             --------------------------
	.section	.nv.callgraph,"",@"SHT_CUDA_CALLGRAPH"
	.align	4
	.sectionentsize	8
	.align		4
        /*0000*/ 	.word	0x00000000
	.align		4
        /*0004*/ 	.word	0xffffffff
	.align		4
        /*0008*/ 	.word	0x00000000
	.align		4
        /*000c*/ 	.word	0xfffffffe
	.align		4
        /*0010*/ 	.word	0x00000000
	.align		4
        /*0014*/ 	.word	0xfffffffd
	.align		4
        /*0018*/ 	.word	0x00000000
	.align		4
        /*001c*/ 	.word	0xfffffffc


//--------------------- .nv.constant3             --------------------------
	.section	.nv.constant3,"a",@progbits
	.align	4
.nv.constant3:
	.type		jaclog_table,@object
	.size		jaclog_table,(.L_0 - jaclog_table)
jaclog_table:
	.zero		8192
.L_0:


//--------------------- .text._Z19fused_update_kernelPfS_S_fii --------------------------
	.section	.text._Z19fused_update_kernelPfS_S_fii,"ax",@progbits
	.align	128
        .global         _Z19fused_update_kernelPfS_S_fii
        .type           _Z19fused_update_kernelPfS_S_fii,@function
        .size           _Z19fused_update_kernelPfS_S_fii,(.L_x_512 - _Z19fused_update_kernelPfS_S_fii)
        .other          _Z19fused_update_kernelPfS_S_fii,@"STO_CUDA_ENTRY STV_DEFAULT"
_Z19fused_update_kernelPfS_S_fii:
.text._Z19fused_update_kernelPfS_S_fii:
[----:B------:R-:W-:Y:S01]  /*0000*/  LDC R1, c[0x0][0x37c] ;  /* 0x0000df00ff017b82 */ /* 0x000fe20000000800 */
[----:B------:R-:W0:Y:S07]  /*0010*/  S2R R3, SR_TID.X ;  /* 0x0000000000037919 */ /* 0x000e2e0000002100 */
[----:B------:R-:W0:Y:S01]  /*0020*/  S2UR UR6, SR_CTAID.X ;  /* 0x00000000000679c3 */ /* 0x000e220000002500 */
[----:B------:R-:W1:Y:S01]  /*0030*/  LDCU UR4, c[0x0][0x3a0] ;  /* 0x00007400ff0477ac */ /* 0x000e620008000800 */
[----:B------:R-:W1:Y:S06]  /*0040*/  LDCU UR5, c[0x0][0x39c] ;  /* 0x00007380ff0577ac */ /* 0x000e6c0008000800 */
[----:B------:R-:W0:Y:S01]  /*0050*/  LDC R0, c[0x0][0x360] ;  /* 0x0000d800ff007b82 */ /* 0x000e220000000800 */
[----:B-1----:R-:W-:Y:S01]  /*0060*/  UIMAD UR4, UR4, UR5, URZ ;  /* 0x00000005040472a4 */ /* 0x002fe2000f8e02ff */
[----:B0-----:R-:W-:-:S05]  /*0070*/  IMAD R0, R0, UR6, R3 ;  /* 0x0000000600007c24 */ /* 0x001fca000f8e0203 */
[----:B------:R-:W-:-:S04]  /*0080*/  SHF.L.U32 R9, R0, 0x2, RZ ;  /* 0x0000000200097819 */ /* 0x000fc800000006ff */
[----:B------:R-:W-:-:S13]  /*0090*/  ISETP.GE.AND P0, PT, R9, UR4, PT ;  /* 0x0000000409007c0c */ /* 0x000fda000bf06270 */
[----:B------:R-:W-:Y:S05]  /*00a0*/  @P0 EXIT ;  /* 0x000000000000094d */ /* 0x000fea0003800000 */
[----:B------:R-:W0:Y:S01]  /*00b0*/  LDC.64 R2, c[0x0][0x388] ;  /* 0x0000e200ff027b82 */ /* 0x000e220000000a00 */
[----:B------:R-:W1:Y:S01]  /*00c0*/  LDCU.64 UR6, c[0x0][0x358] ;  /* 0x00006b00ff0677ac */ /* 0x000e620008000a00 */
[----:B------:R-:W2:Y:S06]  /*00d0*/  LDCU UR5, c[0x0][0x398] ;  /* 0x00007300ff0577ac */ /* 0x000eac0008000800 */
[----:B------:R-:W3:Y:S08]  /*00e0*/  LDC.64 R4, c[0x0][0x390] ;  /* 0x0000e400ff047b82 */ /* 0x000ef00000000a00 */
[----:B------:R-:W4:Y:S01]  /*00f0*/  LDC.64 R6, c[0x0][0x380] ;  /* 0x0000e000ff067b82 */ /* 0x000f220000000a00 */
[----:B0-----:R-:W-:-:S05]  /*0100*/  IMAD.WIDE R2, R9, 0x4, R2 ;  /* 0x0000000409027825 */ /* 0x001fca00078e0202 */
[----:B-1----:R-:W2:Y:S01]  /*0110*/  LDG.E R0, desc[UR6][R2.64] ;  /* 0x0000000602007981 */ /* 0x002ea2000c1e1900 */
[----:B---3--:R-:W-:-:S05]  /*0120*/  IMAD.WIDE R4, R9, 0x4, R4 ;  /* 0x0000000409047825 */ /* 0x008fca00078e0204 */
[----:B------:R-:W2:Y:S01]  /*0130*/  LDG.E R11, desc[UR6][R4.64] ;  /* 0x00000006040b7981 */ /* 0x000ea2000c1e1900 */
[C---:B----4-:R-:W-:Y:S01]  /*0140*/  IMAD.WIDE R6, R9.reuse, 0x4, R6 ;  /* 0x0000000409067825 */ /* 0x050fe200078e0206 */
[----:B------:R-:W-:-:S04]  /*0150*/  IADD3 R8, PT, PT, R9, 0x1, RZ ;  /* 0x0000000109087810 */ /* 0x000fc80007ffe0ff */
[----:B------:R-:W-:Y:S01]  /*0160*/  ISETP.GE.AND P0, PT, R8, UR4, PT ;  /* 0x0000000408007c0c */ /* 0x000fe2000bf06270 */
[----:B------:R-:W-:Y:S01]  /*0170*/  BSSY.RECONVERGENT B0, `(.L_x_0) ;  /* 0x000000c000007945 */ /* 0x000fe20003800200 */
[C---:B------:R-:W-:Y:S02]  /*0180*/  IADD3 R10, PT, PT, R9.reuse, 0x2, RZ ;  /* 0x00000002090a7810 */ /* 0x040fe40007ffe0ff */
[----:B------:R-:W-:Y:S02]  /*0190*/  IADD3 R12, PT, PT, R9, 0x3, RZ ;  /* 0x00000003090c7810 */ /* 0x000fe40007ffe0ff */
[----:B------:R-:W-:Y:S02]  /*01a0*/  ISETP.GE.AND P1, PT, R10, UR4, PT ;  /* 0x000000040a007c0c */ /* 0x000fe4000bf26270 */
[----:B------:R-:W-:Y:S01]  /*01b0*/  ISETP.GE.AND P2, PT, R12, UR4, PT ;  /* 0x000000040c007c0c */ /* 0x000fe2000bf46270 */
[----:B--2---:R-:W-:-:S05]  /*01c0*/  FFMA R11, R11, UR5, R0 ;  /* 0x000000050b0b7c23 */ /* 0x004fca0008000000 */
[----:B------:R0:W-:Y:S01]  /*01d0*/  STG.E desc[UR6][R6.64], R11 ;  /* 0x0000000b06007986 */ /* 0x0001e2000c101906 */
[----:B------:R-:W-:Y:S06]  /*01e0*/  @P0 BRA `(.L_x_1) ;  /* 0x0000000000100947 */ /* 0x000fec0003800000 */
[----:B------:R-:W2:Y:S04]  /*01f0*/  LDG.E R0, desc[UR6][R2.64+0x4] ;  /* 0x0000040602007981 */ /* 0x000ea8000c1e1900 */
[----:B------:R-:W2:Y:S02]  /*0200*/  LDG.E R9, desc[UR6][R4.64+0x4] ;  /* 0x0000040604097981 */ /* 0x000ea4000c1e1900 */
[----:B--2---:R-:W-:-:S05]  /*0210*/  FFMA R9, R9, UR5, R0 ;  /* 0x0000000509097c23 */ /* 0x004fca0008000000 */
[----:B------:R1:W-:Y:S02]  /*0220*/  STG.E desc[UR6][R6.64+0x4], R9 ;  /* 0x0000040906007986 */ /* 0x0003e4000c101906 */
.L_x_1:
[----:B------:R-:W-:Y:S05]  /*0230*/  BSYNC.RECONVERGENT B0 ;  /* 0x0000000000007941 */ /* 0x000fea0003800200 */
.L_x_0:
[----:B------:R-:W-:Y:S04]  /*0240*/  BSSY.RECONVERGENT B0, `(.L_x_2) ;  /* 0x0000006000007945 */ /* 0x000fe80003800200 */
[----:B------:R-:W-:Y:S05]  /*0250*/  @P1 BRA `(.L_x_3) ;  /* 0x0000000000101947 */ /* 0x000fea0003800000 */
[----:B------:R-:W2:Y:S04]  /*0260*/  LDG.E R0, desc[UR6][R2.64+0x8] ;  /* 0x0000080602007981 */ /* 0x000ea8000c1e1900 */
[----:B-1----:R-:W2:Y:S02]  /*0270*/  LDG.E R9, desc[UR6][R4.64+0x8] ;  /* 0x0000080604097981 */ /* 0x002ea4000c1e1900 */
[----:B--2---:R-:W-:-:S05]  /*0280*/  FFMA R9, R9, UR5, R0 ;  /* 0x0000000509097c23 */ /* 0x004fca0008000000 */
[----:B------:R2:W-:Y:S02]  /*0290*/  STG.E desc[UR6][R6.64+0x8], R9 ;  /* 0x0000080906007986 */ /* 0x0005e4000c101906 */
.L_x_3:
[----:B------:R-:W-:Y:S05]  /*02a0*/  BSYNC.RECONVERGENT B0 ;  /* 0x0000000000007941 */ /* 0x000fea0003800200 */
.L_x_2:
[----:B------:R-:W-:Y:S05]  /*02b0*/  @P2 EXIT ;  /* 0x000000000000294d */ /* 0x000fea0003800000 */
[----:B------:R-:W1:Y:S04]  /*02c0*/  LDG.E R2, desc[UR6][R2.64+0xc] ;  /* 0x00000c0602027981 */ /* 0x000e68000c1e1900 */
[----:B------:R-:W1:Y:S02]  /*02d0*/  LDG.E R5, desc[UR6][R4.64+0xc] ;  /* 0x00000c0604057981 */ /* 0x000e64000c1e1900 */
[----:B-12---:R-:W-:-:S05]  /*02e0*/  FFMA R9, R5, UR5, R2 ;  /* 0x0000000505097c23 */ /* 0x006fca0008000002 */
[----:B------:R-:W-:Y:S01]  /*02f0*/  STG.E desc[UR6][R6.64+0xc], R9 ;  /* 0x00000c0906007986 */ /* 0x000fe2000c101906 */
[----:B------:R-:W-:Y:S05]  /*0300*/  EXIT ;  /* 0x000000000000794d */ /* 0x000fea0003800000 */
.L_x_4:
[----:B------:R-:W-:-:S00]  /*0310*/  BRA `(.L_x_4) ;  /* 0xfffffffc00fc7947 */ /* 0x000fc0000383ffff */
[----:B------:R-:W-:-:S00]  /*0320*/  NOP ;  /* 0x0000000000007918 */ /* 0x000fc00000000000 */
        /* <DEDUP_REMOVED lines=13> */
.L_x_512:


//--------------------- .text._Z25mega_batch_sogrand_kernelPfS_S_PhiiimfiPiiS_i --------------------------
	.section	.text._Z25mega_batch_sogrand_kernelPfS_S_PhiiimfiPiiS_i,"ax",@progbits
	.align	128
        .global         _Z25mega_batch_sogrand_kernelPfS_S_PhiiimfiPiiS_i
        .type           _Z25mega_batch_sogrand_kernelPfS_S_PhiiimfiPiiS_i,@function
        .size           _Z25mega_batch_sogrand_kernelPfS_S_PhiiimfiPiiS_i,(.L_x_511 - _Z25mega_batch_sogrand_kernelPfS_S_PhiiimfiPiiS_i)
        .other          _Z25mega_batch_sogrand_kernelPfS_S_PhiiimfiPiiS_i,@"STO_CUDA_ENTRY STV_DEFAULT"
_Z25mega_batch_sogrand_kernelPfS_S_PhiiimfiPiiS_i:
.text._Z25mega_batch_sogrand_kernelPfS_S_PhiiimfiPiiS_i:
[----:B------:R-:W0:Y:S08]  /*0000*/  LDC R1, c[0x0][0x37c] ;  /* 0x0000df00ff017b82 */ /* 0x000e300000000800 */
[----:B------:R-:W1:Y:S01]  /*0010*/  S2UR UR4, SR_CTAID.X ;  /* 0x00000000000479c3 */ /* 0x000e620000002500 */
[----:B0-----:R-:W-:-:S07]  /*0020*/  VIADD R1, R1, 0xfffffbc0 ;  /* 0xfffffbc001017836 */ /* 0x001fce0000000000 */
[----:B------:R-:W1:Y:S02]  /*0030*/  LDC R0, c[0x0][0x3c8] ;  /* 0x0000f200ff007b82 */ /* 0x000e640000000800 */
[----:B-1----:R-:W-:-:S13]  /*0040*/  ISETP.LE.AND P0, PT, R0, UR4, PT ;  /* 0x0000000400007c0c */ /* 0x002fda000bf03270 */
[----:B------:R-:W-:Y:S05]  /*0050*/  @P0 EXIT ;  /* 0x000000000000094d */ /* 0x000fea0003800000 */
[----:B------:R-:W0:Y:S01]  /*0060*/  LDC R10, c[0x0][0x3a0] ;  /* 0x0000e800ff0a7b82 */ /* 0x000e220000000800 */
[----:B------:R-:W1:Y:S01]  /*0070*/  S2R R51, SR_TID.X ;  /* 0x0000000000337919 */ /* 0x000e620000002100 */
[----:B------:R-:W2:Y:S01]  /*0080*/  LDCU UR6, c[0x0][0x360] ;  /* 0x00006c00ff0677ac */ /* 0x000ea20008000800 */
[----:B------:R-:W-:Y:S01]  /*0090*/  BSSY.RECONVERGENT B0, `(.L_x_5) ;  /* 0x0000056000007945 */ /* 0x000fe20003800200 */
[----:B------:R-:W3:Y:S01]  /*00a0*/  LDCU.64 UR8, c[0x0][0x358] ;  /* 0x00006b00ff0877ac */ /* 0x000ee20008000a00 */
[CC--:B0-----:R-:W-:Y:S02]  /*00b0*/  IMAD R52, R10.reuse, R10.reuse, RZ ;  /* 0x0000000a0a347224 */ /* 0x0c1fe400078e02ff */
[----:B------:R-:W-:Y:S02]  /*00c0*/  IMAD R3, R10, UR4, RZ ;  /* 0x000000040a037c24 */ /* 0x000fe4000f8e02ff */
[----:B------:R-:W-:Y:S02]  /*00d0*/  IMAD R48, R52, R10, RZ ;  /* 0x0000000a34307224 */ /* 0x000fe400078e02ff */
[----:B------:R-:W-:-:S03]  /*00e0*/  IMAD R50, R3, R52, RZ ;  /* 0x0000003403327224 */ /* 0x000fc600078e02ff */
[----:B-1----:R-:W-:-:S13]  /*00f0*/  ISETP.GE.AND P0, PT, R51, R48, PT ;  /* 0x000000303300720c */ /* 0x002fda0003f06270 */
[----:B--23--:R-:W-:Y:S05]  /*0100*/  @P0 BRA `(.L_x_6) ;  /* 0x0000000400380947 */ /* 0x00cfea0003800000 */
[----:B------:R-:W0:Y:S01]  /*0110*/  I2F.U32.RP R6, UR6 ;  /* 0x0000000600067d06 */ /* 0x000e220008209000 */
[----:B------:R-:W-:Y:S01]  /*0120*/  IADD3 R5, PT, PT, R51, UR6, RZ ;  /* 0x0000000633057c10 */ /* 0x000fe2000fffe0ff */
[----:B------:R-:W-:Y:S01]  /*0130*/  BSSY.RECONVERGENT B1, `(.L_x_7) ;  /* 0x000002d000017945 */ /* 0x000fe20003800200 */
[----:B------:R-:W-:Y:S01]  /*0140*/  ISETP.NE.U32.AND P2, PT, RZ, UR6, PT ;  /* 0x00000006ff007c0c */ /* 0x000fe2000bf45070 */
[----:B------:R-:W-:Y:S01]  /*0150*/  IMAD.MOV.U32 R11, RZ, RZ, R51 ;  /* 0x000000ffff0b7224 */ /* 0x000fe200078e0033 */
[----:B------:R-:W-:Y:S02]  /*0160*/  ISETP.GE.U32.AND P0, PT, R5, R48, PT ;  /* 0x000000300500720c */ /* 0x000fe40003f06070 */
[----:B------:R-:W-:Y:S02]  /*0170*/  VIMNMX.U32 R0, PT, PT, R48, R5, !PT ;  /* 0x0000000530007248 */ /* 0x000fe40007fe0000 */
[----:B------:R-:W-:-:S04]  /*0180*/  SEL R4, RZ, 0x1, P0 ;  /* 0x00000001ff047807 */ /* 0x000fc80000000000 */
[----:B------:R-:W-:Y:S01]  /*0190*/  IADD3 R0, PT, PT, R0, -R5, -R4 ;  /* 0x8000000500007210 */ /* 0x000fe20007ffe804 */
[----:B0-----:R-:W0:Y:S02]  /*01a0*/  MUFU.RCP R6, R6 ;  /* 0x0000000600067308 */ /* 0x001e240000001000 */
[----:B0-----:R-:W-:-:S06]  /*01b0*/  VIADD R2, R6, 0xffffffe ;  /* 0x0ffffffe06027836 */ /* 0x001fcc0000000000 */
[----:B------:R0:W1:Y:S02]  /*01c0*/  F2I.FTZ.U32.TRUNC.NTZ R3, R2 ;  /* 0x0000000200037305 */ /* 0x000064000021f000 */
[----:B0-----:R-:W-:Y:S02]  /*01d0*/  IMAD.MOV.U32 R2, RZ, RZ, RZ ;  /* 0x000000ffff027224 */ /* 0x001fe400078e00ff */
[----:B-1----:R-:W-:-:S04]  /*01e0*/  IMAD.MOV R7, RZ, RZ, -R3 ;  /* 0x000000ffff077224 */ /* 0x002fc800078e0a03 */
[----:B------:R-:W-:-:S04]  /*01f0*/  IMAD R7, R7, UR6, RZ ;  /* 0x0000000607077c24 */ /* 0x000fc8000f8e02ff */
[----:B------:R-:W-:-:S06]  /*0200*/  IMAD.HI.U32 R3, R3, R7, R2 ;  /* 0x0000000703037227 */ /* 0x000fcc00078e0002 */
[----:B------:R-:W-:-:S04]  /*0210*/  IMAD.HI.U32 R3, R3, R0, RZ ;  /* 0x0000000003037227 */ /* 0x000fc800078e00ff */
[----:B------:R-:W-:-:S04]  /*0220*/  IMAD.MOV R5, RZ, RZ, -R3 ;  /* 0x000000ffff057224 */ /* 0x000fc800078e0a03 */
[----:B------:R-:W-:-:S05]  /*0230*/  IMAD R0, R5, UR6, R0 ;  /* 0x0000000605007c24 */ /* 0x000fca000f8e0200 */
[----:B------:R-:W-:-:S13]  /*0240*/  ISETP.GE.U32.AND P0, PT, R0, UR6, PT ;  /* 0x0000000600007c0c */ /* 0x000fda000bf06070 */
[----:B------:R-:W-:Y:S01]  /*0250*/  @P0 VIADD R0, R0, -UR6 ;  /* 0x8000000600000c36 */ /* 0x000fe20008000000 */
[----:B------:R-:W-:-:S04]  /*0260*/  @P0 IADD3 R3, PT, PT, R3, 0x1, RZ ;  /* 0x0000000103030810 */ /* 0x000fc80007ffe0ff */
[----:B------:R-:W-:-:S13]  /*0270*/  ISETP.GE.U32.AND P1, PT, R0, UR6, PT ;  /* 0x0000000600007c0c */ /* 0x000fda000bf26070 */
[----:B------:R-:W-:Y:S01]  /*0280*/  @P1 VIADD R3, R3, 0x1 ;  /* 0x0000000103031836 */ /* 0x000fe20000000000 */
[----:B------:R-:W-:-:S05]  /*0290*/  @!P2 LOP3.LUT R3, RZ, UR6, RZ, 0x33, !PT ;  /* 0x00000006ff03ac12 */ /* 0x000fca000f8e33ff */
[----:B------:R-:W-:-:S05]  /*02a0*/  IMAD.IADD R0, R4, 0x1, R3 ;  /* 0x0000000104007824 */ /* 0x000fca00078e0203 */
[C---:B------:R-:W-:Y:S02]  /*02b0*/  LOP3.LUT R2, R0.reuse, 0x3, RZ, 0xc0, !PT ;  /* 0x0000000300027812 */ /* 0x040fe400078ec0ff */
[----:B------:R-:W-:Y:S02]  /*02c0*/  ISETP.GE.U32.AND P1, PT, R0, 0x3, PT ;  /* 0x000000030000780c */ /* 0x000fe40003f26070 */
[----:B------:R-:W-:-:S13]  /*02d0*/  ISETP.NE.AND P0, PT, R2, 0x3, PT ;  /* 0x000000030200780c */ /* 0x000fda0003f05270 */
[----:B------:R-:W-:Y:S05]  /*02e0*/  @!P0 BRA `(.L_x_8) ;  /* 0x0000000000448947 */ /* 0x000fea0003800000 */
[----:B------:R-:W0:Y:S01]  /*02f0*/  S2R R3, SR_CgaCtaId ;  /* 0x0000000000037919 */ /* 0x000e220000008800 */
[----:B------:R-:W1:Y:S01]  /*0300*/  LDC.64 R4, c[0x0][0x380] ;  /* 0x0000e000ff047b82 */ /* 0x000e620000000a00 */
[----:B------:R-:W-:Y:S01]  /*0310*/  MOV R2, 0x400 ;  /* 0x0000040000027802 */ /* 0x000fe20000000f00 */
[----:B------:R-:W-:Y:S01]  /*0320*/  IMAD.MOV.U32 R6, RZ, RZ, RZ ;  /* 0x000000ffff067224 */ /* 0x000fe200078e00ff */
[----:B------:R-:W-:Y:S01]  /*0330*/  IADD3 R0, PT, PT, R0, 0x1, RZ ;  /* 0x0000000100007810 */ /* 0x000fe20007ffe0ff */
[----:B------:R-:W-:-:S03]  /*0340*/  IMAD.MOV.U32 R11, RZ, RZ, R51 ;  /* 0x000000ffff0b7224 */ /* 0x000fc600078e0033 */
[----:B------:R-:W-:Y:S02]  /*0350*/  LOP3.LUT R9, R0, 0x3, RZ, 0xc0, !PT ;  /* 0x0000000300097812 */ /* 0x000fe400078ec0ff */
[----:B0-----:R-:W-:-:S07]  /*0360*/  LEA R8, R3, R2, 0x18 ;  /* 0x0000000203087211 */ /* 0x001fce00078ec0ff */
.L_x_9:
[----:B------:R-:W-:-:S04]  /*0370*/  IMAD.IADD R3, R50, 0x1, R11 ;  /* 0x0000000132037824 */ /* 0x000fc800078e020b */
[----:B01----:R-:W-:-:S06]  /*0380*/  IMAD.WIDE R2, R3, 0x4, R4 ;  /* 0x0000000403027825 */ /* 0x003fcc00078e0204 */
[----:B------:R-:W2:Y:S01]  /*0390*/  LDG.E R2, desc[UR8][R2.64] ;  /* 0x0000000802027981 */ /* 0x000ea2000c1e1900 */
[C---:B------:R-:W-:Y:S01]  /*03a0*/  LEA R7, R11.reuse, R8, 0x2 ;  /* 0x000000080b077211 */ /* 0x040fe200078e10ff */
[----:B------:R-:W-:Y:S02]  /*03b0*/  VIADD R6, R6, 0x1 ;  /* 0x0000000106067836 */ /* 0x000fe40000000000 */
[----:B------:R-:W-:-:S03]  /*03c0*/  VIADD R11, R11, UR6 ;  /* 0x000000060b0b7c36 */ /* 0x000fc60008000000 */
[----:B------:R-:W-:Y:S01]  /*03d0*/  ISETP.NE.AND P0, PT, R6, R9, PT ;  /* 0x000000090600720c */ /* 0x000fe20003f05270 */
[----:B--2---:R0:W-:-:S12]  /*03e0*/  STS [R7], R2 ;  /* 0x0000000207007388 */ /* 0x0041d80000000800 */
[----:B------:R-:W-:Y:S05]  /*03f0*/  @P0 BRA `(.L_x_9) ;  /* 0xfffffffc00dc0947 */ /* 0x000fea000383ffff */
.L_x_8:
[----:B------:R-:W-:Y:S05]  /*0400*/  BSYNC.RECONVERGENT B1 ;  /* 0x0000000000017941 */ /* 0x000fea0003800200 */
.L_x_7:
[----:B------:R-:W-:Y:S05]  /*0410*/  @!P1 BRA `(.L_x_6) ;  /* 0x0000000000749947 */ /* 0x000fea0003800000 */
[----:B------:R-:W1:Y:S01]  /*0420*/  S2R R3, SR_CgaCtaId ;  /* 0x0000000000037919 */ /* 0x000e620000008800 */
[----:B------:R-:W2:Y:S01]  /*0430*/  LDC R15, c[0x0][0x360] ;  /* 0x0000d800ff0f7b82 */ /* 0x000ea20000000800 */
[----:B------:R-:W-:-:S07]  /*0440*/  MOV R0, 0x400 ;  /* 0x0000040000007802 */ /* 0x000fce0000000f00 */
[----:B------:R-:W3:Y:S01]  /*0450*/  LDC.64 R8, c[0x0][0x380] ;  /* 0x0000e000ff087b82 */ /* 0x000ee20000000a00 */
[----:B--2---:R-:W-:Y:S01]  /*0460*/  IMAD.SHL.U32 R15, R15, 0x4, RZ ;  /* 0x000000040f0f7824 */ /* 0x004fe200078e00ff */
[----:B-1----:R-:W-:-:S07]  /*0470*/  LEA R16, R3, R0, 0x18 ;  /* 0x0000000003107211 */ /* 0x002fce00078ec0ff */
.L_x_10:
[----:B------:R-:W-:-:S05]  /*0480*/  IADD3 R13, PT, PT, R50, R11, RZ ;  /* 0x0000000b320d7210 */ /* 0x000fca0007ffe0ff */
[----:B-1-3--:R-:W-:-:S03]  /*0490*/  IMAD.WIDE R12, R13, 0x4, R8 ;  /* 0x000000040d0c7825 */ /* 0x00afc600078e0208 */
[----:B0-----:R-:W-:-:S03]  /*04a0*/  IADD3 R2, P0, PT, R12, R15, RZ ;  /* 0x0000000f0c027210 */ /* 0x001fc60007f1e0ff */
[----:B------:R-:W2:Y:S02]  /*04b0*/  LDG.E R12, desc[UR8][R12.64] ;  /* 0x000000080c0c7981 */ /* 0x000ea4000c1e1900 */
[----:B------:R-:W-:Y:S01]  /*04c0*/  IMAD.X R3, RZ, RZ, R13, P0 ;  /* 0x000000ffff037224 */ /* 0x000fe200000e060d */
[----:B------:R-:W-:-:S04]  /*04d0*/  IADD3 R4, P0, PT, R15, R2, RZ ;  /* 0x000000020f047210 */ /* 0x000fc80007f1e0ff */
[----:B------:R-:W3:Y:S01]  /*04e0*/  LDG.E R2, desc[UR8][R2.64] ;  /* 0x0000000802027981 */ /* 0x000ee2000c1e1900 */
[----:B------:R-:W-:Y:S01]  /*04f0*/  IMAD.X R5, RZ, RZ, R3, P0 ;  /* 0x000000ffff057224 */ /* 0x000fe200000e0603 */
[----:B------:R-:W-:-:S04]  /*0500*/  IADD3 R6, P0, PT, R15, R4, RZ ;  /* 0x000000040f067210 */ /* 0x000fc80007f1e0ff */
[----:B------:R-:W4:Y:S01]  /*0510*/  LDG.E R4, desc[UR8][R4.64] ;  /* 0x0000000804047981 */ /* 0x000f22000c1e1900 */
[----:B------:R-:W-:-:S05]  /*0520*/  IMAD.X R7, RZ, RZ, R5, P0 ;  /* 0x000000ffff077224 */ /* 0x000fca00000e0605 */
[----:B------:R-:W5:Y:S01]  /*0530*/  LDG.E R6, desc[UR8][R6.64] ;  /* 0x0000000806067981 */ /* 0x000f62000c1e1900 */
[----:B------:R-:W-:-:S05]  /*0540*/  LEA R18, R11, R16, 0x2 ;  /* 0x000000100b127211 */ /* 0x000fca00078e10ff */
[----:B------:R-:W-:-:S04]  /*0550*/  IMAD.IADD R0, R18, 0x1, R15 ;  /* 0x0000000112007824 */ /* 0x000fc800078e020f */
[----:B------:R-:W-:-:S04]  /*0560*/  IMAD.IADD R14, R15, 0x1, R0 ;  /* 0x000000010f0e7824 */ /* 0x000fc800078e0200 */
[C---:B------:R-:W-:Y:S01]  /*0570*/  IMAD.IADD R17, R15.reuse, 0x1, R14 ;  /* 0x000000010f117824 */ /* 0x040fe200078e020e */
[----:B------:R-:W-:-:S04]  /*0580*/  IADD3 R11, PT, PT, R15, R11, RZ ;  /* 0x0000000b0f0b7210 */ /* 0x000fc80007ffe0ff */
[----:B------:R-:W-:Y:S01]  /*0590*/  ISETP.GE.AND P0, PT, R11, R48, PT ;  /* 0x000000300b00720c */ /* 0x000fe20003f06270 */
[----:B--2---:R1:W-:Y:S04]  /*05a0*/  STS [R18], R12 ;  /* 0x0000000c12007388 */ /* 0x0043e80000000800 */
[----:B---3--:R1:W-:Y:S04]  /*05b0*/  STS [R0], R2 ;  /* 0x0000000200007388 */ /* 0x0083e80000000800 */
[----:B----4-:R1:W-:Y:S04]  /*05c0*/  STS [R14], R4 ;  /* 0x000000040e007388 */ /* 0x0103e80000000800 */
[----:B-----5:R1:W-:Y:S01]  /*05d0*/  STS [R17], R6 ;  /* 0x0000000611007388 */ /* 0x0203e20000000800 */
[----:B------:R-:W-:Y:S05]  /*05e0*/  @!P0 BRA `(.L_x_10) ;  /* 0xfffffffc00a48947 */ /* 0x000fea000383ffff */
.L_x_6:
[----:B------:R-:W-:Y:S05]  /*05f0*/  BSYNC.RECONVERGENT B0 ;  /* 0x0000000000007941 */ /* 0x000fea0003800200 */
.L_x_5:
[----:B------:R-:W-:Y:S01]  /*0600*/  BAR.SYNC.DEFER_BLOCKING 0x0 ;  /* 0x0000000000007b1d */ /* 0x000fe20000010000 */
[----:B------:R-:W-:-:S05]  /*0610*/  ISETP.GE.U32.AND P0, PT, R51, R52, PT ;  /* 0x000000343300720c */ /* 0x000fca0003f06070 */
[----:B------:R-:W-:Y:S08]  /*0620*/  BSSY.RECONVERGENT B0, `(.L_x_11) ;  /* 0x0001b78000007945 */ /* 0x000ff00003800200 */
[----:B------:R-:W-:Y:S05]  /*0630*/  @P0 BRA `(.L_x_12) ;  /* 0x000001b400d80947 */ /* 0x000fea0003800000 */
[----:B------:R-:W2:Y:S01]  /*0640*/  LDCU UR4, c[0x0][0x3d8] ;  /* 0x00007b00ff0477ac */ /* 0x000ea20008000800 */
[----:B-1----:R-:W-:Y:S01]  /*0650*/  VIADD R4, R1, 0x388 ;  /* 0x0000038801047836 */ /* 0x002fe20000000000 */
[----:B--2---:R-:W-:-:S09]  /*0660*/  UISETP.NE.AND UP0, UPT, UR4, 0x1, UPT ;  /* 0x000000010400788c */ /* 0x004fd2000bf05270 */
[----:B------:R-:W-:Y:S05]  /*0670*/  BRA.U !UP0, `(.L_x_13) ;  /* 0x0000000d08a07547 */ /* 0x000fea000b800000 */
[----:B------:R-:W-:-:S09]  /*0680*/  UISETP.NE.AND UP0, UPT, UR4, URZ, UPT ;  /* 0x000000ff0400728c */ /* 0x000fd2000bf05270 */
[----:B------:R-:W-:Y:S05]  /*0690*/  BRA.U UP0, `(.L_x_14) ;  /* 0x0000000500cc7547 */ /* 0x000fea000b800000 */
[----:B------:R-:W-:-:S04]  /*06a0*/  IABS R5, R10 ;  /* 0x0000000a00057213 */ /* 0x000fc80000000000 */
[----:B------:R-:W1:Y:S08]  /*06b0*/  I2F.RP R0, R5 ;  /* 0x0000000500007306 */ /* 0x000e700000209400 */
[----:B-1----:R-:W0:Y:S02]  /*06c0*/  MUFU.RCP R0, R0 ;  /* 0x0000000000007308 */ /* 0x002e240000001000 */
[----:B0-----:R-:W-:-:S06]  /*06d0*/  VIADD R2, R0, 0xffffffe ;  /* 0x0ffffffe00027836 */ /* 0x001fcc0000000000 */
[----:B------:R0:W1:Y:S02]  /*06e0*/  F2I.FTZ.U32.TRUNC.NTZ R3, R2 ;  /* 0x0000000200037305 */ /* 0x000064000021f000 */
[----:B0-----:R-:W-:Y:S02]  /*06f0*/  HFMA2 R2, -RZ, RZ, 0, 0 ;  /* 0x00000000ff027431 */ /* 0x001fe400000001ff */
[----:B-1----:R-:W-:-:S04]  /*0700*/  IMAD.MOV R6, RZ, RZ, -R3 ;  /* 0x000000ffff067224 */ /* 0x002fc800078e0a03 */
[----:B------:R-:W-:Y:S01]  /*0710*/  IMAD R7, R6, R5, RZ ;  /* 0x0000000506077224 */ /* 0x000fe200078e02ff */
[----:B------:R-:W-:-:S03]  /*0720*/  IABS R6, R51 ;  /* 0x0000003300067213 */ /* 0x000fc60000000000 */
[----:B------:R-:W-:-:S06]  /*0730*/  IMAD.HI.U32 R3, R3, R7, R2 ;  /* 0x0000000703037227 */ /* 0x000fcc00078e0002 */
[----:B------:R-:W-:-:S04]  /*0740*/  IMAD.HI.U32 R3, R3, R6, RZ ;  /* 0x0000000603037227 */ /* 0x000fc800078e00ff */
[----:B------:R-:W-:-:S04]  /*0750*/  IMAD.MOV R0, RZ, RZ, -R3 ;  /* 0x000000ffff007224 */ /* 0x000fc800078e0a03 */
[----:B------:R-:W-:-:S05]  /*0760*/  IMAD R0, R5, R0, R6 ;  /* 0x0000000005007224 */ /* 0x000fca00078e0206 */
[----:B------:R-:W-:-:S13]  /*0770*/  ISETP.GT.U32.AND P1, PT, R5, R0, PT ;  /* 0x000000000500720c */ /* 0x000fda0003f24070 */
[----:B------:R-:W-:Y:S02]  /*0780*/  @!P1 IMAD.IADD R0, R0, 0x1, -R5 ;  /* 0x0000000100009824 */ /* 0x000fe400078e0a05 */
[----:B------:R-:W-:Y:S01]  /*0790*/  @!P1 VIADD R3, R3, 0x1 ;  /* 0x0000000103039836 */ /* 0x000fe20000000000 */
[----:B------:R-:W-:Y:S02]  /*07a0*/  ISETP.NE.AND P1, PT, R10, RZ, PT ;  /* 0x000000ff0a00720c */ /* 0x000fe40003f25270 */
[----:B------:R-:W-:Y:S02]  /*07b0*/  ISETP.GE.U32.AND P0, PT, R0, R5, PT ;  /* 0x000000050000720c */ /* 0x000fe40003f06070 */
[----:B------:R-:W-:-:S04]  /*07c0*/  LOP3.LUT R0, R51, R10, RZ, 0x3c, !PT ;  /* 0x0000000a33007212 */ /* 0x000fc800078e3cff */
[----:B------:R-:W-:-:S07]  /*07d0*/  ISETP.GE.AND P2, PT, R0, RZ, PT ;  /* 0x000000ff0000720c */ /* 0x000fce0003f46270 */
[----:B------:R-:W-:Y:S02]  /*07e0*/  @P0 IADD3 R3, PT, PT, R3, 0x1, RZ ;  /* 0x0000000103030810 */ /* 0x000fe40007ffe0ff */
[----:B------:R-:W-:-:S03]  /*07f0*/  ISETP.GE.AND P0, PT, R10, 0x1, PT ;  /* 0x000000010a00780c */ /* 0x000fc60003f06270 */
[----:B------:R-:W-:-:S04]  /*0800*/  IMAD.MOV.U32 R49, RZ, RZ, R3 ;  /* 0x000000ffff317224 */ /* 0x000fc800078e0003 */
[----:B------:R-:W-:Y:S01]  /*0810*/  @!P2 IMAD.MOV R49, RZ, RZ, -R49 ;  /* 0x000000ffff31a224 */ /* 0x000fe200078e0a31 */
[----:B------:R-:W-:-:S05]  /*0820*/  @!P1 LOP3.LUT R49, RZ, R10, RZ, 0x33, !PT ;  /* 0x0000000aff319212 */ /* 0x000fca00078e33ff */
[----:B------:R-:W-:-:S04]  /*0830*/  IMAD.MOV R47, RZ, RZ, -R49 ;  /* 0x000000ffff2f7224 */ /* 0x000fc800078e0a31 */
[----:B------:R-:W-:Y:S01]  /*0840*/  IMAD R47, R10, R47, R51 ;  /* 0x0000002f0a2f7224 */ /* 0x000fe200078e0233 */
[----:B------:R-:W-:Y:S06]  /*0850*/  @!P0 BRA `(.L_x_15) ;  /* 0x0000001000b88947 */ /* 0x000fec0003800000 */
[C---:B------:R-:W-:Y:S01]  /*0860*/  IADD3 R0, PT, PT, R10.reuse, -0x1, RZ ;  /* 0xffffffff0a007810 */ /* 0x040fe20007ffe0ff */
[----:B------:R-:W-:Y:S01]  /*0870*/  IMAD.MOV.U32 R3, RZ, RZ, RZ ;  /* 0x000000ffff037224 */ /* 0x000fe200078e00ff */
[----:B------:R-:W-:Y:S02]  /*0880*/  LOP3.LUT R2, R10, 0x7, RZ, 0xc0, !PT ;  /* 0x000000070a027812 */ /* 0x000fe400078ec0ff */
[----:B------:R-:W-:Y:S02]  /*0890*/  ISETP.GE.U32.AND P0, PT, R0, 0x7, PT ;  /* 0x000000070000780c */ /* 0x000fe40003f06070 */
[----:B------:R-:W-:-:S11]  /*08a0*/  ISETP.NE.AND P1, PT, R2, RZ, PT ;  /* 0x000000ff0200720c */ /* 0x000fd60003f25270 */
[----:B------:R-:W-:Y:S05]  /*08b0*/  @!P0 BRA `(.L_x_16) ;  /* 0x00000000007c8947 */ /* 0x000fea0003800000 */
[----:B------:R-:W0:Y:S01]  /*08c0*/  S2UR UR5, SR_CgaCtaId ;  /* 0x00000000000579c3 */ /* 0x000e220000008800 */
[----:B------:R-:W-:Y:S01]  /*08d0*/  LOP3.LUT R3, R10, 0x7ffffff8, RZ, 0xc0, !PT ;  /* 0x7ffffff80a037812 */ /* 0x000fe200078ec0ff */
[----:B------:R-:W-:Y:S01]  /*08e0*/  IMAD.MOV.U32 R5, RZ, RZ, RZ ;  /* 0x000000ffff057224 */ /* 0x000fe200078e00ff */
[----:B------:R-:W-:Y:S02]  /*08f0*/  UMOV UR4, 0x400 ;  /* 0x0000040000047882 */ /* 0x000fe40000000000 */
[----:B0-----:R-:W-:-:S12]  /*0900*/  ULEA UR4, UR5, UR4, 0x18 ;  /* 0x0000000405047291 */ /* 0x001fd8000f8ec0ff */
.L_x_17:
[----:B0-----:R-:W-:-:S04]  /*0910*/  IMAD R0, R49, R10, R5 ;  /* 0x0000000a31007224 */ /* 0x001fc800078e0205 */
[----:B------:R-:W-:-:S05]  /*0920*/  IMAD R0, R0, R10, R47 ;  /* 0x0000000a00007224 */ /* 0x000fca00078e022f */
[----:B------:R-:W-:Y:S01]  /*0930*/  LEA R7, R0, UR4, 0x2 ;  /* 0x0000000400077c11 */ /* 0x000fe2000f8e10ff */
[C---:B------:R-:W-:Y:S02]  /*0940*/  IMAD R0, R5.reuse, 0x4, R4 ;  /* 0x0000000405007824 */ /* 0x040fe400078e0204 */
[----:B------:R-:W-:Y:S02]  /*0950*/  VIADD R5, R5, 0x8 ;  /* 0x0000000805057836 */ /* 0x000fe40000000000 */
[C---:B------:R-:W-:Y:S01]  /*0960*/  IMAD R9, R10.reuse, 0x4, R7 ;  /* 0x000000040a097824 */ /* 0x040fe200078e0207 */
[----:B------:R-:W-:Y:S02]  /*0970*/  LDS R8, [R7] ;  /* 0x0000000007087984 */ /* 0x000fe40000000800 */
[----:B------:R-:W-:Y:S02]  /*0980*/  ISETP.NE.AND P0, PT, R5, R3, PT ;  /* 0x000000030500720c */ /* 0x000fe40003f05270 */
[----:B------:R-:W-:-:S02]  /*0990*/  LEA R11, R10, R9, 0x2 ;  /* 0x000000090a0b7211 */ /* 0x000fc400078e10ff */
[----:B------:R-:W0:Y:S03]  /*09a0*/  LDS R9, [R9] ;  /* 0x0000000009097984 */ /* 0x000e260000000800 */
[C---:B------:R-:W-:Y:S01]  /*09b0*/  IMAD R13, R10.reuse, 0x4, R11 ;  /* 0x000000040a0d7824 */ /* 0x040fe200078e020b */
[----:B------:R-:W-:Y:S03]  /*09c0*/  LDS R12, [R11] ;  /* 0x000000000b0c7984 */ /* 0x000fe60000000800 */
[C---:B------:R-:W-:Y:S02]  /*09d0*/  IMAD R15, R10.reuse, 0x4, R13 ;  /* 0x000000040a0f7824 */ /* 0x040fe400078e020d */
[----:B------:R-:W1:Y:S02]  /*09e0*/  LDS R13, [R13] ;  /* 0x000000000d0d7984 */ /* 0x000e640000000800 */
[----:B------:R-:W-:-:S02]  /*09f0*/  IMAD R17, R10, 0x4, R15 ;  /* 0x000000040a117824 */ /* 0x000fc400078e020f */
[----:B------:R-:W-:Y:S03]  /*0a00*/  LDS R16, [R15] ;  /* 0x000000000f107984 */ /* 0x000fe60000000800 */
[C---:B------:R-:W-:Y:S02]  /*0a10*/  LEA R19, R10.reuse, R17, 0x2 ;  /* 0x000000110a137211 */ /* 0x040fe400078e10ff */
[----:B------:R-:W2:Y:S03]  /*0a20*/  LDS R17, [R17] ;  /* 0x0000000011117984 */ /* 0x000ea60000000800 */
[----:B------:R-:W-:Y:S01]  /*0a30*/  IMAD R21, R10, 0x4, R19 ;  /* 0x000000040a157824 */ /* 0x000fe200078e0213 */
[----:B------:R-:W-:Y:S05]  /*0a40*/  LDS R20, [R19] ;  /* 0x0000000013147984 */ /* 0x000fea0000000800 */
[----:B------:R-:W3:Y:S04]  /*0a50*/  LDS R21, [R21] ;  /* 0x0000000015157984 */ /* 0x000ee80000000800 */
[----:B0-----:R0:W-:Y:S04]  /*0a60*/  STL.64 [R0], R8 ;  /* 0x0000000800007387 */ /* 0x0011e80000100a00 */
[----:B-1----:R0:W-:Y:S04]  /*0a70*/  STL.64 [R0+0x8], R12 ;  /* 0x0000080c00007387 */ /* 0x0021e80000100a00 */
[----:B--2---:R0:W-:Y:S04]  /*0a80*/  STL.64 [R0+0x10], R16 ;  /* 0x0000101000007387 */ /* 0x0041e80000100a00 */
[----:B---3--:R0:W-:Y:S01]  /*0a90*/  STL.64 [R0+0x18], R20 ;  /* 0x0000181400007387 */ /* 0x0081e20000100a00 */
[----:B------:R-:W-:Y:S05]  /*0aa0*/  @P0 BRA `(.L_x_17) ;  /* 0xfffffffc00980947 */ /* 0x000fea000383ffff */
.L_x_16:
[----:B------:R-:W-:Y:S05]  /*0ab0*/  @!P1 BRA `(.L_x_15) ;  /* 0x0000001000209947 */ /* 0x000fea0003800000 */
[----:B------:R-:W-:Y:S02]  /*0ac0*/  ISETP.GE.U32.AND P0, PT, R2, 0x4, PT ;  /* 0x000000040200780c */ /* 0x000fe40003f06070 */
[----:B0-----:R-:W-:-:S04]  /*0ad0*/  LOP3.LUT R8, R10, 0x3, RZ, 0xc0, !PT ;  /* 0x000000030a087812 */ /* 0x001fc800078ec0ff */
[----:B------:R-:W-:-:S07]  /*0ae0*/  ISETP.NE.AND P1, PT, R8, RZ, PT ;  /* 0x000000ff0800720c */ /* 0x000fce0003f25270 */
[----:B------:R-:W-:Y:S06]  /*0af0*/  @!P0 BRA `(.L_x_18) ;  /* 0x0000000000448947 */ /* 0x000fec0003800000 */
[----:B------:R-:W0:Y:S01]  /*0b00*/  S2UR UR5, SR_CgaCtaId ;  /* 0x00000000000579c3 */ /* 0x000e220000008800 */
[----:B------:R-:W-:Y:S01]  /*0b10*/  IMAD R0, R49, R10, R3 ;  /* 0x0000000a31007224 */ /* 0x000fe200078e0203 */
[----:B------:R-:W-:-:S03]  /*0b20*/  UMOV UR4, 0x400 ;  /* 0x0000040000047882 */ /* 0x000fc60000000000 */
[----:B------:R-:W-:Y:S01]  /*0b30*/  IMAD R0, R0, R10, R47 ;  /* 0x0000000a00007224 */ /* 0x000fe200078e022f */
[----:B0-----:R-:W-:-:S06]  /*0b40*/  ULEA UR4, UR5, UR4, 0x18 ;  /* 0x0000000405047291 */ /* 0x001fcc000f8ec0ff */
[----:B------:R-:W-:Y:S01]  /*0b50*/  LEA R5, R0, UR4, 0x2 ;  /* 0x0000000400057c11 */ /* 0x000fe2000f8e10ff */
[C---:B------:R-:W-:Y:S01]  /*0b60*/  IMAD R0, R3.reuse, 0x4, R4 ;  /* 0x0000000403007824 */ /* 0x040fe200078e0204 */
[----:B------:R-:W-:Y:S02]  /*0b70*/  IADD3 R3, PT, PT, R3, 0x4, RZ ;  /* 0x0000000403037810 */ /* 0x000fe40007ffe0ff */
[C---:B------:R-:W-:Y:S01]  /*0b80*/  LEA R7, R10.reuse, R5, 0x2 ;  /* 0x000000050a077211 */ /* 0x040fe200078e10ff */
[----:B------:R-:W-:Y:S04]  /*0b90*/  LDS R6, [R5] ;  /* 0x0000000005067984 */ /* 0x000fe80000000800 */
[C---:B------:R-:W-:Y:S02]  /*0ba0*/  IMAD R9, R10.reuse, 0x4, R7 ;  /* 0x000000040a097824 */ /* 0x040fe400078e0207 */
[----:B------:R-:W0:Y:S02]  /*0bb0*/  LDS R7, [R7] ;  /* 0x0000000007077984 */ /* 0x000e240000000800 */
[----:B------:R-:W-:-:S02]  /*0bc0*/  IMAD R13, R10, 0x4, R9 ;  /* 0x000000040a0d7824 */ /* 0x000fc400078e0209 */
[----:B------:R-:W-:Y:S04]  /*0bd0*/  LDS R12, [R9] ;  /* 0x00000000090c7984 */ /* 0x000fe80000000800 */
[----:B------:R-:W1:Y:S04]  /*0be0*/  LDS R13, [R13] ;  /* 0x000000000d0d7984 */ /* 0x000e680000000800 */
[----:B0-----:R0:W-:Y:S04]  /*0bf0*/  STL.64 [R0], R6 ;  /* 0x0000000600007387 */ /* 0x0011e80000100a00 */
[----:B-1----:R0:W-:Y:S02]  /*0c00*/  STL.64 [R0+0x8], R12 ;  /* 0x0000080c00007387 */ /* 0x0021e40000100a00 */
.L_x_18:
[----:B------:R-:W-:Y:S05]  /*0c10*/  @!P1 BRA `(.L_x_15) ;  /* 0x0000000c00c89947 */ /* 0x000fea0003800000 */
[----:B------:R-:W-:Y:S02]  /*0c20*/  ISETP.NE.AND P0, PT, R8, 0x1, PT ;  /* 0x000000010800780c */ /* 0x000fe40003f05270 */
[----:B0-----:R-:W-:-:S04]  /*0c30*/  LOP3.LUT R0, R10, 0x1, RZ, 0xc0, !PT ;  /* 0x000000010a007812 */ /* 0x001fc800078ec0ff */
[----:B------:R-:W-:-:S07]  /*0c40*/  ISETP.NE.U32.AND P1, PT, R0, 0x1, PT ;  /* 0x000000010000780c */ /* 0x000fce0003f25070 */
[----:B------:R-:W-:Y:S06]  /*0c50*/  @!P0 BRA `(.L_x_19) ;  /* 0x0000000000308947 */ /* 0x000fec0003800000 */
[----:B------:R-:W0:Y:S01]  /*0c60*/  S2UR UR5, SR_CgaCtaId ;  /* 0x00000000000579c3 */ /* 0x000e220000008800 */
[----:B------:R-:W-:Y:S01]  /*0c70*/  IMAD R0, R49, R10, R3 ;  /* 0x0000000a31007224 */ /* 0x000fe200078e0203 */
[----:B------:R-:W-:-:S03]  /*0c80*/  UMOV UR4, 0x400 ;  /* 0x0000040000047882 */ /* 0x000fc60000000000 */
[----:B------:R-:W-:Y:S01]  /*0c90*/  IMAD R0, R0, R10, R47 ;  /* 0x0000000a00007224 */ /* 0x000fe200078e022f */
[----:B0-----:R-:W-:-:S06]  /*0ca0*/  ULEA UR4, UR5, UR4, 0x18 ;  /* 0x0000000405047291 */ /* 0x001fcc000f8ec0ff */
[----:B------:R-:W-:Y:S01]  /*0cb0*/  LEA R5, R0, UR4, 0x2 ;  /* 0x0000000400057c11 */ /* 0x000fe2000f8e10ff */
[C---:B------:R-:W-:Y:S02]  /*0cc0*/  IMAD R0, R3.reuse, 0x4, R4 ;  /* 0x0000000403007824 */ /* 0x040fe400078e0204 */
[----:B------:R-:W-:Y:S02]  /*0cd0*/  VIADD R3, R3, 0x2 ;  /* 0x0000000203037836 */ /* 0x000fe40000000000 */
[----:B------:R-:W-:Y:S01]  /*0ce0*/  IMAD R7, R10, 0x4, R5 ;  /* 0x000000040a077824 */ /* 0x000fe200078e0205 */
[----:B------:R-:W-:Y:S05]  /*0cf0*/  LDS R6, [R5] ;  /* 0x0000000005067984 */ /* 0x000fea0000000800 */
[----:B------:R-:W0:Y:S04]  /*0d00*/  LDS R7, [R7] ;  /* 0x0000000007077984 */ /* 0x000e280000000800 */
[----:B0-----:R0:W-:Y:S02]  /*0d10*/  STL.64 [R0], R6 ;  /* 0x0000000600007387 */ /* 0x0011e40000100a00 */
.L_x_19:
[----:B------:R-:W-:Y:S05]  /*0d20*/  @P1 BRA `(.L_x_15) ;  /* 0x0000000c00841947 */ /* 0x000fea0003800000 */
[----:B------:R-:W1:Y:S01]  /*0d30*/  S2UR UR5, SR_CgaCtaId ;  /* 0x00000000000579c3 */ /* 0x000e620000008800 */
[----:B0-----:R-:W-:Y:S01]  /*0d40*/  IMAD R0, R49, R10, R3 ;  /* 0x0000000a31007224 */ /* 0x001fe200078e0203 */
[----:B------:R-:W-:Y:S01]  /*0d50*/  UMOV UR4, 0x400 ;  /* 0x0000040000047882 */ /* 0x000fe20000000000 */
[----:B------:R-:W-:Y:S02]  /*0d60*/  LEA R3, R3, R4, 0x2 ;  /* 0x0000000403037211 */ /* 0x000fe400078e10ff */
[----:B------:R-:W-:Y:S01]  /*0d70*/  IMAD R0, R0, R10, R47 ;  /* 0x0000000a00007224 */ /* 0x000fe200078e022f */
[----:B-1----:R-:W-:-:S06]  /*0d80*/  ULEA UR4, UR5, UR4, 0x18 ;  /* 0x0000000405047291 */ /* 0x002fcc000f8ec0ff */
[----:B------:R-:W-:-:S06]  /*0d90*/  LEA R0, R0, UR4, 0x2 ;  /* 0x0000000400007c11 */ /* 0x000fcc000f8e10ff */
[----:B------:R-:W0:Y:S04]  /*0da0*/  LDS R0, [R0] ;  /* 0x0000000000007984 */ /* 0x000e280000000800 */
[----:B0-----:R2:W-:Y:S01]  /*0db0*/  STL [R3], R0 ;  /* 0x0000000003007387 */ /* 0x0015e20000100800 */
[----:B------:R-:W-:Y:S05]  /*0dc0*/  BRA `(.L_x_15) ;  /* 0x0000000c005c7947 */ /* 0x000fea0003800000 */
.L_x_14:
[----:B------:R-:W-:Y:S02]  /*0dd0*/  IABS R0, R10 ;  /* 0x0000000a00007213 */ /* 0x000fe40000000000 */
[----:B------:R-:W-:Y:S02]  /*0de0*/  IABS R6, R51 ;  /* 0x0000003300067213 */ /* 0x000fe40000000000 */
[----:B------:R-:W1:Y:S08]  /*0df0*/  I2F.RP R5, R0 ;  /* 0x0000000000057306 */ /* 0x000e700000209400 */
[----:B-1----:R-:W0:Y:S02]  /*0e00*/  MUFU.RCP R5, R5 ;  /* 0x0000000500057308 */ /* 0x002e240000001000 */
[----:B0-----:R-:W-:-:S06]  /*0e10*/  VIADD R2, R5, 0xffffffe ;  /* 0x0ffffffe05027836 */ /* 0x001fcc0000000000 */
[----:B------:R0:W1:Y:S02]  /*0e20*/  F2I.FTZ.U32.TRUNC.NTZ R3, R2 ;  /* 0x0000000200037305 */ /* 0x000064000021f000 */
[----:B0-----:R-:W-:Y:S02]  /*0e30*/  IMAD.MOV.U32 R2, RZ, RZ, RZ ;  /* 0x000000ffff027224 */ /* 0x001fe400078e00ff */
[----:B-1----:R-:W-:-:S04]  /*0e40*/  IMAD.MOV R7, RZ, RZ, -R3 ;  /* 0x000000ffff077224 */ /* 0x002fc800078e0a03 */
[----:B------:R-:W-:-:S04]  /*0e50*/  IMAD R7, R7, R0, RZ ;  /* 0x0000000007077224 */ /* 0x000fc800078e02ff */
[----:B------:R-:W-:Y:S01]  /*0e60*/  IMAD.HI.U32 R7, R3, R7, R2 ;  /* 0x0000000703077227 */ /* 0x000fe200078e0002 */
[----:B------:R-:W-:-:S05]  /*0e70*/  MOV R3, R6 ;  /* 0x0000000600037202 */ /* 0x000fca0000000f00 */
        /* <DEDUP_REMOVED lines=10> */
[----:B------:R-:W-:-:S06]  /*0f20*/  @P1 IADD3 R47, PT, PT, R47, 0x1, RZ ;  /* 0x000000012f2f1810 */ /* 0x000fcc0007ffe0ff */
[----:B------:R-:W-:Y:S01]  /*0f30*/  @!P2 IMAD.MOV R47, RZ, RZ, -R47 ;  /* 0x000000ffff2fa224 */ /* 0x000fe200078e0a2f */
[----:B------:R-:W-:Y:S02]  /*0f40*/  @!P0 LOP3.LUT R47, RZ, R10, RZ, 0x33, !PT ;  /* 0x0000000aff2f8212 */ /* 0x000fe400078e33ff */
[----:B------:R-:W-:-:S03]  /*0f50*/  ISETP.GE.AND P0, PT, R10, 0x1, PT ;  /* 0x000000010a00780c */ /* 0x000fc60003f06270 */
[----:B------:R-:W-:-:S04]  /*0f60*/  IMAD.MOV R46, RZ, RZ, -R47 ;  /* 0x000000ffff2e7224 */ /* 0x000fc800078e0a2f */
[----:B------:R-:W-:-:S06]  /*0f70*/  IMAD R46, R10, R46, R51 ;  /* 0x0000002e0a2e7224 */ /* 0x000fcc00078e0233 */
[----:B------:R-:W-:Y:S05]  /*0f80*/  @!P0 BRA `(.L_x_15) ;  /* 0x0000000800ec8947 */ /* 0x000fea0003800000 */
[C---:B------:R-:W-:Y:S01]  /*0f90*/  VIADD R0, R10.reuse, 0xffffffff ;  /* 0xffffffff0a007836 */ /* 0x040fe20000000000 */
[----:B------:R-:W-:Y:S01]  /*0fa0*/  LOP3.LUT R2, R10, 0x7, RZ, 0xc0, !PT ;  /* 0x000000070a027812 */ /* 0x000fe200078ec0ff */
[----:B------:R-:W-:-:S03]  /*0fb0*/  HFMA2 R3, -RZ, RZ, 0, 0 ;  /* 0x00000000ff037431 */ /* 0x000fc600000001ff */
        /* <DEDUP_REMOVED lines=8> */
.L_x_21:
[----:B0-----:R-:W-:-:S04]  /*1040*/  IMAD R0, R5, R10, R46 ;  /* 0x0000000a05007224 */ /* 0x001fc800078e022e */
[----:B------:R-:W-:-:S05]  /*1050*/  IMAD R0, R0, R10, R47 ;  /* 0x0000000a00007224 */ /* 0x000fca00078e022f */
[----:B------:R-:W-:Y:S01]  /*1060*/  LEA R7, R0, UR4, 0x2 ;  /* 0x0000000400077c11 */ /* 0x000fe2000f8e10ff */
[C---:B------:R-:W-:Y:S02]  /*1070*/  IMAD R0, R5.reuse, 0x4, R4 ;  /* 0x0000000405007824 */ /* 0x040fe400078e0204 */
[----:B------:R-:W-:Y:S02]  /*1080*/  VIADD R5, R5, 0x8 ;  /* 0x0000000805057836 */ /* 0x000fe40000000000 */
[C---:B------:R-:W-:Y:S01]  /*1090*/  IMAD R9, R52.reuse, 0x4, R7 ;  /* 0x0000000434097824 */ /* 0x040fe200078e0207 */
[----:B------:R-:W-:Y:S02]  /*10a0*/  LDS R8, [R7] ;  /* 0x0000000007087984 */ /* 0x000fe40000000800 */
[----:B------:R-:W-:Y:S01]  /*10b0*/  ISETP.NE.AND P0, PT, R5, R3, PT ;  /* 0x000000030500720c */ /* 0x000fe20003f05270 */
[C---:B------:R-:W-:Y:S02]  /*10c0*/  IMAD R11, R52.reuse, 0x4, R9 ;  /* 0x00000004340b7824 */ /* 0x040fe400078e0209 */
[----:B------:R-:W0:Y:S03]  /*10d0*/  LDS R9, [R9] ;  /* 0x0000000009097984 */ /* 0x000e260000000800 */
[C---:B------:R-:W-:Y:S01]  /*10e0*/  LEA R13, R52.reuse, R11, 0x2 ;  /* 0x0000000b340d7211 */ /* 0x040fe200078e10ff */
[----:B------:R-:W-:Y:S04]  /*10f0*/  LDS R12, [R11] ;  /* 0x000000000b0c7984 */ /* 0x000fe80000000800 */
[----:B------:R-:W-:-:S02]  /*1100*/  IMAD R15, R52, 0x4, R13 ;  /* 0x00000004340f7824 */ /* 0x000fc400078e020d */
[----:B------:R-:W1:Y:S02]  /*1110*/  LDS R13, [R13] ;  /* 0x000000000d0d7984 */ /* 0x000e640000000800 */
[C---:B------:R-:W-:Y:S02]  /*1120*/  IMAD R17, R52.reuse, 0x4, R15 ;  /* 0x0000000434117824 */ /* 0x040fe400078e020f */
[----:B------:R-:W-:Y:S02]  /*1130*/  LDS R16, [R15] ;  /* 0x000000000f107984 */ /* 0x000fe40000000800 */
[C---:B------:R-:W-:Y:S02]  /*1140*/  IMAD R19, R52.reuse, 0x4, R17 ;  /* 0x0000000434137824 */ /* 0x040fe400078e0211 */
[----:B------:R-:W2:Y:S03]  /*1150*/  LDS R17, [R17] ;  /* 0x0000000011117984 */ /* 0x000ea60000000800 */
[----:B------:R-:W-:Y:S01]  /*1160*/  LEA R21, R52, R19, 0x2 ;  /* 0x0000001334157211 */ /* 0x000fe200078e10ff */
[----:B------:R-:W-:Y:S05]  /*1170*/  LDS R20, [R19] ;  /* 0x0000000013147984 */ /* 0x000fea0000000800 */
[----:B------:R-:W3:Y:S04]  /*1180*/  LDS R21, [R21] ;  /* 0x0000000015157984 */ /* 0x000ee80000000800 */
[----:B0-----:R0:W-:Y:S04]  /*1190*/  STL.64 [R0], R8 ;  /* 0x0000000800007387 */ /* 0x0011e80000100a00 */
[----:B-1----:R0:W-:Y:S04]  /*11a0*/  STL.64 [R0+0x8], R12 ;  /* 0x0000080c00007387 */ /* 0x0021e80000100a00 */
[----:B--2---:R0:W-:Y:S04]  /*11b0*/  STL.64 [R0+0x10], R16 ;  /* 0x0000101000007387 */ /* 0x0041e80000100a00 */
[----:B---3--:R0:W-:Y:S01]  /*11c0*/  STL.64 [R0+0x18], R20 ;  /* 0x0000181400007387 */ /* 0x0081e20000100a00 */
[----:B------:R-:W-:Y:S05]  /*11d0*/  @P0 BRA `(.L_x_21) ;  /* 0xfffffffc00980947 */ /* 0x000fea000383ffff */
.L_x_20:
        /* <DEDUP_REMOVED lines=13> */
[C---:B------:R-:W-:Y:S01]  /*12b0*/  IMAD R7, R52.reuse, 0x4, R5 ;  /* 0x0000000434077824 */ /* 0x040fe200078e0205 */
[----:B------:R-:W-:Y:S04]  /*12c0*/  LDS R6, [R5] ;  /* 0x0000000005067984 */ /* 0x000fe80000000800 */
[----:B------:R-:W-:-:S02]  /*12d0*/  LEA R9, R52, R7, 0x2 ;  /* 0x0000000734097211 */ /* 0x000fc400078e10ff */
[----:B------:R-:W0:Y:S03]  /*12e0*/  LDS R7, [R7] ;  /* 0x0000000007077984 */ /* 0x000e260000000800 */
[----:B------:R-:W-:Y:S01]  /*12f0*/  IMAD R13, R52, 0x4, R9 ;  /* 0x00000004340d7824 */ /* 0x000fe200078e0209 */
[----:B------:R-:W-:Y:S05]  /*1300*/  LDS R12, [R9] ;  /* 0x00000000090c7984 */ /* 0x000fea0000000800 */
[----:B------:R-:W1:Y:S04]  /*1310*/  LDS R13, [R13] ;  /* 0x000000000d0d7984 */ /* 0x000e680000000800 */
[----:B0-----:R0:W-:Y:S04]  /*1320*/  STL.64 [R0], R6 ;  /* 0x0000000600007387 */ /* 0x0011e80000100a00 */
[----:B-1----:R0:W-:Y:S02]  /*1330*/  STL.64 [R0+0x8], R12 ;  /* 0x0000080c00007387 */ /* 0x0021e40000100a00 */
.L_x_22:
        /* <DEDUP_REMOVED lines=12> */
[----:B------:R-:W-:Y:S01]  /*1400*/  VIADD R3, R3, 0x2 ;  /* 0x0000000203037836 */ /* 0x000fe20000000000 */
[----:B------:R-:W-:Y:S01]  /*1410*/  LEA R7, R52, R5, 0x2 ;  /* 0x0000000534077211 */ /* 0x000fe200078e10ff */
[----:B------:R-:W-:Y:S05]  /*1420*/  LDS R6, [R5] ;  /* 0x0000000005067984 */ /* 0x000fea0000000800 */
[----:B------:R-:W0:Y:S04]  /*1430*/  LDS R7, [R7] ;  /* 0x0000000007077984 */ /* 0x000e280000000800 */
[----:B0-----:R0:W-:Y:S02]  /*1440*/  STL.64 [R0], R6 ;  /* 0x0000000600007387 */ /* 0x0011e40000100a00 */
.L_x_23:
[----:B------:R-:W-:Y:S05]  /*1450*/  @P1 BRA `(.L_x_15) ;  /* 0x0000000400b81947 */ /* 0x000fea0003800000 */
[----:B------:R-:W1:Y:S01]  /*1460*/  S2UR UR5, SR_CgaCtaId ;  /* 0x00000000000579c3 */ /* 0x000e620000008800 */
[CC--:B0-----:R-:W-:Y:S01]  /*1470*/  IMAD R0, R3.reuse, R10.reuse, R46 ;  /* 0x0000000a03007224 */ /* 0x0c1fe200078e022e */
[----:B------:R-:W-:Y:S01]  /*1480*/  UMOV UR4, 0x400 ;  /* 0x0000040000047882 */ /* 0x000fe20000000000 */
[----:B------:R-:W-:Y:S02]  /*1490*/  IMAD R3, R3, 0x4, R4 ;  /* 0x0000000403037824 */ /* 0x000fe400078e0204 */
[----:B------:R-:W-:Y:S01]  /*14a0*/  IMAD R0, R0, R10, R47 ;  /* 0x0000000a00007224 */ /* 0x000fe200078e022f */
[----:B-1----:R-:W-:-:S06]  /*14b0*/  ULEA UR4, UR5, UR4, 0x18 ;  /* 0x0000000405047291 */ /* 0x002fcc000f8ec0ff */
[----:B------:R-:W-:-:S06]  /*14c0*/  LEA R0, R0, UR4, 0x2 ;  /* 0x0000000400007c11 */ /* 0x000fcc000f8e10ff */
[----:B------:R-:W0:Y:S04]  /*14d0*/  LDS R0, [R0] ;  /* 0x0000000000007984 */ /* 0x000e280000000800 */
[----:B0-----:R1:W-:Y:S01]  /*14e0*/  STL [R3], R0 ;  /* 0x0000000003007387 */ /* 0x0013e20000100800 */
[----:B------:R-:W-:Y:S05]  /*14f0*/  BRA `(.L_x_15) ;  /* 0x0000000400907947 */ /* 0x000fea0003800000 */
.L_x_13:
[----:B------:R-:W-:Y:S02]  /*1500*/  IABS R0, R10 ;  /* 0x0000000a00007213 */ /* 0x000fe40000000000 */
[----:B------:R-:W-:Y:S02]  /*1510*/  IABS R6, R51 ;  /* 0x0000003300067213 */ /* 0x000fe40000000000 */
[----:B------:R-:W1:Y:S08]  /*1520*/  I2F.RP R5, R0 ;  /* 0x0000000000057306 */ /* 0x000e700000209400 */
[----:B-1----:R-:W0:Y:S02]  /*1530*/  MUFU.RCP R5, R5 ;  /* 0x0000000500057308 */ /* 0x002e240000001000 */
[----:B0-----:R-:W-:-:S06]  /*1540*/  IADD3 R2, PT, PT, R5, 0xffffffe, RZ ;  /* 0x0ffffffe05027810 */ /* 0x001fcc0007ffe0ff */
[----:B------:R0:W1:Y:S02]  /*1550*/  F2I.FTZ.U32.TRUNC.NTZ R3, R2 ;  /* 0x0000000200037305 */ /* 0x000064000021f000 */
[----:B0-----:R-:W-:Y:S02]  /*1560*/  IMAD.MOV.U32 R2, RZ, RZ, RZ ;  /* 0x000000ffff027224 */ /* 0x001fe400078e00ff */
[----:B-1----:R-:W-:-:S04]  /*1570*/  IMAD.MOV R7, RZ, RZ, -R3 ;  /* 0x000000ffff077224 */ /* 0x002fc800078e0a03 */
[----:B------:R-:W-:-:S04]  /*1580*/  IMAD R7, R7, R0, RZ ;  /* 0x0000000007077224 */ /* 0x000fc800078e02ff */
[----:B------:R-:W-:-:S04]  /*1590*/  IMAD.HI.U32 R7, R3, R7, R2 ;  /* 0x0000000703077227 */ /* 0x000fc800078e0002 */
[----:B------:R-:W-:-:S04]  /*15a0*/  IMAD.MOV.U32 R3, RZ, RZ, R6 ;  /* 0x000000ffff037224 */ /* 0x000fc800078e0006 */
[----:B------:R-:W-:-:S05]  /*15b0*/  IMAD.HI.U32 R49, R7, R3, RZ ;  /* 0x0000000307317227 */ /* 0x000fca00078e00ff */
[----:B------:R-:W-:-:S05]  /*15c0*/  IADD3 R5, PT, PT, -R49, RZ, RZ ;  /* 0x000000ff31057210 */ /* 0x000fca0007ffe1ff */
        /* <DEDUP_REMOVED lines=8> */
[----:B------:R-:W-:-:S06]  /*1650*/  @P1 VIADD R49, R49, 0x1 ;  /* 0x0000000131311836 */ /* 0x000fcc0000000000 */
[----:B------:R-:W-:Y:S02]  /*1660*/  @!P2 IADD3 R49, PT, PT, -R49, RZ, RZ ;  /* 0x000000ff3131a210 */ /* 0x000fe40007ffe1ff */
[----:B------:R-:W-:Y:S02]  /*1670*/  @!P0 LOP3.LUT R49, RZ, R10, RZ, 0x33, !PT ;  /* 0x0000000aff318212 */ /* 0x000fe400078e33ff */
[----:B------:R-:W-:-:S03]  /*1680*/  ISETP.GE.AND P0, PT, R10, 0x1, PT ;  /* 0x000000010a00780c */ /* 0x000fc60003f06270 */
[----:B------:R-:W-:-:S04]  /*1690*/  IMAD.MOV R46, RZ, RZ, -R49 ;  /* 0x000000ffff2e7224 */ /* 0x000fc800078e0a31 */
[----:B------:R-:W-:-:S06]  /*16a0*/  IMAD R46, R10, R46, R51 ;  /* 0x0000002e0a2e7224 */ /* 0x000fcc00078e0233 */
[----:B------:R-:W-:Y:S05]  /*16b0*/  @!P0 BRA `(.L_x_15) ;  /* 0x0000000400208947 */ /* 0x000fea0003800000 */
[C---:B------:R-:W-:Y:S01]  /*16c0*/  VIADD R0, R10.reuse, 0xffffffff ;  /* 0xffffffff0a007836 */ /* 0x040fe20000000000 */
[----:B------:R-:W-:Y:S01]  /*16d0*/  LOP3.LUT R16, R10, 0x7, RZ, 0xc0, !PT ;  /* 0x000000070a107812 */ /* 0x000fe200078ec0ff */
[----:B------:R-:W-:Y:S02]  /*16e0*/  IMAD R11, R49, R10, R46 ;  /* 0x0000000a310b7224 */ /* 0x000fe400078e022e */
[----:B------:R-:W-:Y:S01]  /*16f0*/  IMAD.MOV.U32 R3, RZ, RZ, RZ ;  /* 0x000000ffff037224 */ /* 0x000fe200078e00ff */
[----:B------:R-:W-:Y:S02]  /*1700*/  ISETP.GE.U32.AND P0, PT, R0, 0x7, PT ;  /* 0x000000070000780c */ /* 0x000fe40003f06070 */
[----:B------:R-:W-:-:S11]  /*1710*/  ISETP.NE.AND P1, PT, R16, RZ, PT ;  /* 0x000000ff1000720c */ /* 0x000fd60003f25270 */
[----:B------:R-:W-:Y:S05]  /*1720*/  @!P0 BRA `(.L_x_24) ;  /* 0x00000000005c8947 */ /* 0x000fea0003800000 */
[----:B------:R-:W0:Y:S01]  /*1730*/  S2UR UR5, SR_CgaCtaId ;  /* 0x00000000000579c3 */ /* 0x000e220000008800 */
[----:B------:R-:W-:Y:S01]  /*1740*/  LOP3.LUT R3, R10, 0x7ffffff8, RZ, 0xc0, !PT ;  /* 0x7ffffff80a037812 */ /* 0x000fe200078ec0ff */
[----:B------:R-:W-:Y:S01]  /*1750*/  UMOV UR4, 0x400 ;  /* 0x0000040000047882 */ /* 0x000fe20000000000 */
[----:B------:R-:W-:Y:S01]  /*1760*/  MOV R5, RZ ;  /* 0x000000ff00057202 */ /* 0x000fe20000000f00 */
[----:B0-----:R-:W-:-:S12]  /*1770*/  ULEA UR4, UR5, UR4, 0x18 ;  /* 0x0000000405047291 */ /* 0x001fd8000f8ec0ff */
.L_x_25:
[----:B------:R-:W-:Y:S02]  /*1780*/  IMAD R0, R11, R10, R5 ;  /* 0x0000000a0b007224 */ /* 0x000fe400078e0205 */
[C---:B0-----:R-:W-:Y:S02]  /*1790*/  IMAD R2, R5.reuse, 0x4, R4 ;  /* 0x0000000405027824 */ /* 0x041fe400078e0204 */
[----:B------:R-:W-:Y:S01]  /*17a0*/  VIADD R5, R5, 0x8 ;  /* 0x0000000805057836 */ /* 0x000fe20000000000 */
[----:B------:R-:W-:-:S04]  /*17b0*/  LEA R0, R0, UR4, 0x2 ;  /* 0x0000000400007c11 */ /* 0x000fc8000f8e10ff */
[----:B------:R-:W-:Y:S01]  /*17c0*/  ISETP.NE.AND P0, PT, R5, R3, PT ;  /* 0x000000030500720c */ /* 0x000fe20003f05270 */
[----:B------:R-:W-:Y:S04]  /*17d0*/  LDS R6, [R0] ;  /* 0x0000000000067984 */ /* 0x000fe80000000800 */
[----:B------:R-:W0:Y:S04]  /*17e0*/  LDS R7, [R0+0x4] ;  /* 0x0000040000077984 */ /* 0x000e280000000800 */
[----:B------:R-:W-:Y:S04]  /*17f0*/  LDS R8, [R0+0x8] ;  /* 0x0000080000087984 */ /* 0x000fe80000000800 */
[----:B------:R-:W1:Y:S04]  /*1800*/  LDS R9, [R0+0xc] ;  /* 0x00000c0000097984 */ /* 0x000e680000000800 */
[----:B------:R-:W-:Y:S04]  /*1810*/  LDS R12, [R0+0x10] ;  /* 0x00001000000c7984 */ /* 0x000fe80000000800 */
[----:B------:R-:W2:Y:S04]  /*1820*/  LDS R13, [R0+0x14] ;  /* 0x00001400000d7984 */ /* 0x000ea80000000800 */
[----:B------:R-:W-:Y:S04]  /*1830*/  LDS R14, [R0+0x18] ;  /* 0x00001800000e7984 */ /* 0x000fe80000000800 */
[----:B------:R-:W3:Y:S04]  /*1840*/  LDS R15, [R0+0x1c] ;  /* 0x00001c00000f7984 */ /* 0x000ee80000000800 */
[----:B0-----:R0:W-:Y:S04]  /*1850*/  STL.64 [R2], R6 ;  /* 0x0000000602007387 */ /* 0x0011e80000100a00 */
[----:B-1----:R0:W-:Y:S04]  /*1860*/  STL.64 [R2+0x8], R8 ;  /* 0x0000080802007387 */ /* 0x0021e80000100a00 */
[----:B--2---:R0:W-:Y:S04]  /*1870*/  STL.64 [R2+0x10], R12 ;  /* 0x0000100c02007387 */ /* 0x0041e80000100a00 */
[----:B---3--:R0:W-:Y:S01]  /*1880*/  STL.64 [R2+0x18], R14 ;  /* 0x0000180e02007387 */ /* 0x0081e20000100a00 */
[----:B------:R-:W-:Y:S05]  /*1890*/  @P0 BRA `(.L_x_25) ;  /* 0xfffffffc00b80947 */ /* 0x000fea000383ffff */
.L_x_24:
[----:B------:R-:W-:Y:S05]  /*18a0*/  @!P1 BRA `(.L_x_15) ;  /* 0x0000000000a49947 */ /* 0x000fea0003800000 */
[----:B------:R-:W-:Y:S02]  /*18b0*/  ISETP.GE.U32.AND P0, PT, R16, 0x4, PT ;  /* 0x000000041000780c */ /* 0x000fe40003f06070 */
[----:B------:R-:W-:-:S04]  /*18c0*/  LOP3.LUT R5, R10, 0x3, RZ, 0xc0, !PT ;  /* 0x000000030a057812 */ /* 0x000fc800078ec0ff */
[----:B------:R-:W-:-:S07]  /*18d0*/  ISETP.NE.AND P1, PT, R5, RZ, PT ;  /* 0x000000ff0500720c */ /* 0x000fce0003f25270 */
[----:B------:R-:W-:Y:S06]  /*18e0*/  @!P0 BRA `(.L_x_26) ;  /* 0x0000000000348947 */ /* 0x000fec0003800000 */
[----:B------:R-:W1:Y:S01]  /*18f0*/  S2UR UR5, SR_CgaCtaId ;  /* 0x00000000000579c3 */ /* 0x000e620000008800 */
[----:B------:R-:W-:Y:S01]  /*1900*/  UMOV UR4, 0x400 ;  /* 0x0000040000047882 */ /* 0x000fe20000000000 */
[----:B------:R-:W-:Y:S02]  /*1910*/  IMAD R0, R11, R10, R3 ;  /* 0x0000000a0b007224 */ /* 0x000fe400078e0203 */
[C---:B0-----:R-:W-:Y:S01]  /*1920*/  IMAD R2, R3.reuse, 0x4, R4 ;  /* 0x0000000403027824 */ /* 0x041fe200078e0204 */
[----:B------:R-:W-:Y:S01]  /*1930*/  IADD3 R3, PT, PT, R3, 0x4, RZ ;  /* 0x0000000403037810 */ /* 0x000fe20007ffe0ff */
[----:B-1----:R-:W-:-:S06]  /*1940*/  ULEA UR4, UR5, UR4, 0x18 ;  /* 0x0000000405047291 */ /* 0x002fcc000f8ec0ff */
[----:B------:R-:W-:-:S05]  /*1950*/  LEA R0, R0, UR4, 0x2 ;  /* 0x0000000400007c11 */ /* 0x000fca000f8e10ff */
[----:B------:R-:W-:Y:S04]  /*1960*/  LDS R6, [R0] ;  /* 0x0000000000067984 */ /* 0x000fe80000000800 */
[----:B------:R-:W0:Y:S04]  /*1970*/  LDS R7, [R0+0x4] ;  /* 0x0000040000077984 */ /* 0x000e280000000800 */
[----:B------:R-:W-:Y:S04]  /*1980*/  LDS R8, [R0+0x8] ;  /* 0x0000080000087984 */ /* 0x000fe80000000800 */
[----:B------:R-:W1:Y:S04]  /*1990*/  LDS R9, [R0+0xc] ;  /* 0x00000c0000097984 */ /* 0x000e680000000800 */
[----:B0-----:R2:W-:Y:S04]  /*19a0*/  STL.64 [R2], R6 ;  /* 0x0000000602007387 */ /* 0x0015e80000100a00 */
[----:B-1----:R2:W-:Y:S02]  /*19b0*/  STL.64 [R2+0x8], R8 ;  /* 0x0000080802007387 */ /* 0x0025e40000100a00 */
.L_x_26:
[----:B------:R-:W-:Y:S05]  /*19c0*/  @!P1 BRA `(.L_x_15) ;  /* 0x00000000005c9947 */ /* 0x000fea0003800000 */
[----:B------:R-:W-:Y:S02]  /*19d0*/  ISETP.NE.AND P0, PT, R5, 0x1, PT ;  /* 0x000000010500780c */ /* 0x000fe40003f05270 */
[----:B------:R-:W-:-:S04]  /*19e0*/  LOP3.LUT R0, R10, 0x1, RZ, 0xc0, !PT ;  /* 0x000000010a007812 */ /* 0x000fc800078ec0ff */
[----:B------:R-:W-:-:S07]  /*19f0*/  ISETP.NE.U32.AND P1, PT, R0, 0x1, PT ;  /* 0x000000010000780c */ /* 0x000fce0003f25070 */
[----:B------:R-:W-:Y:S06]  /*1a00*/  @!P0 BRA `(.L_x_27) ;  /* 0x0000000000288947 */ /* 0x000fec0003800000 */
[----:B------:R-:W1:Y:S01]  /*1a10*/  S2UR UR5, SR_CgaCtaId ;  /* 0x00000000000579c3 */ /* 0x000e620000008800 */
[----:B------:R-:W-:Y:S01]  /*1a20*/  UMOV UR4, 0x400 ;  /* 0x0000040000047882 */ /* 0x000fe20000000000 */
[----:B------:R-:W-:Y:S02]  /*1a30*/  IMAD R0, R11, R10, R3 ;  /* 0x0000000a0b007224 */ /* 0x000fe400078e0203 */
[C---:B0-2---:R-:W-:Y:S02]  /*1a40*/  IMAD R2, R3.reuse, 0x4, R4 ;  /* 0x0000000403027824 */ /* 0x045fe400078e0204 */
[----:B------:R-:W-:Y:S01]  /*1a50*/  VIADD R3, R3, 0x2 ;  /* 0x0000000203037836 */ /* 0x000fe20000000000 */
[----:B-1----:R-:W-:-:S06]  /*1a60*/  ULEA UR4, UR5, UR4, 0x18 ;  /* 0x0000000405047291 */ /* 0x002fcc000f8ec0ff */
[----:B------:R-:W-:-:S05]  /*1a70*/  LEA R0, R0, UR4, 0x2 ;  /* 0x0000000400007c11 */ /* 0x000fca000f8e10ff */
[----:B------:R-:W-:Y:S04]  /*1a80*/  LDS R6, [R0] ;  /* 0x0000000000067984 */ /* 0x000fe80000000800 */
[----:B------:R-:W0:Y:S04]  /*1a90*/  LDS R7, [R0+0x4] ;  /* 0x0000040000077984 */ /* 0x000e280000000800 */
[----:B0-----:R1:W-:Y:S02]  /*1aa0*/  STL.64 [R2], R6 ;  /* 0x0000000602007387 */ /* 0x0013e40000100a00 */
.L_x_27:
[----:B------:R-:W-:Y:S05]  /*1ab0*/  @P1 BRA `(.L_x_15) ;  /* 0x0000000000201947 */ /* 0x000fea0003800000 */
[----:B------:R-:W3:Y:S01]  /*1ac0*/  S2UR UR5, SR_CgaCtaId ;  /* 0x00000000000579c3 */ /* 0x000ee20000008800 */
[----:B------:R-:W-:Y:S01]  /*1ad0*/  UMOV UR4, 0x400 ;  /* 0x0000040000047882 */ /* 0x000fe20000000000 */
[----:B------:R-:W-:Y:S02]  /*1ae0*/  IMAD R0, R11, R10, R3 ;  /* 0x0000000a0b007224 */ /* 0x000fe400078e0203 */
[----:B------:R-:W-:Y:S01]  /*1af0*/  IMAD R3, R3, 0x4, R4 ;  /* 0x0000000403037824 */ /* 0x000fe200078e0204 */
[----:B---3--:R-:W-:-:S06]  /*1b00*/  ULEA UR4, UR5, UR4, 0x18 ;  /* 0x0000000405047291 */ /* 0x008fcc000f8ec0ff */
[----:B------:R-:W-:-:S06]  /*1b10*/  LEA R0, R0, UR4, 0x2 ;  /* 0x0000000400007c11 */ /* 0x000fcc000f8e10ff */
[----:B------:R-:W3:Y:S04]  /*1b20*/  LDS R0, [R0] ;  /* 0x0000000000007984 */ /* 0x000ee80000000800 */
[----:B---3--:R3:W-:Y:S02]  /*1b30*/  STL [R3], R0 ;  /* 0x0000000003007387 */ /* 0x0087e40000100800 */
.L_x_15:
[----:B------:R-:W-:Y:S02]  /*1b40*/  ISETP.NE.AND P1, PT, R10, RZ, PT ;  /* 0x000000ff0a00720c */ /* 0x000fe40003f25270 */
[----:B------:R-:W-:-:S11]  /*1b50*/  SHF.R.S32.HI R5, RZ, 0x1f, R10 ;  /* 0x0000001fff057819 */ /* 0x000fd6000001140a */
[----:B------:R-:W-:Y:S05]  /*1b60*/  @!P1 BRA `(.L_x_28) ;  /* 0x0000000800789947 */ /* 0x000fea0003800000 */
[----:B0123--:R-:W-:Y:S01]  /*1b70*/  IADD3 R0, P2, PT, R10, -0x1, RZ ;  /* 0xffffffff0a007810 */ /* 0x00ffe20007f5e0ff */
[----:B------:R-:W-:-:S03]  /*1b80*/  IMAD.MOV.U32 R3, RZ, RZ, RZ ;  /* 0x000000ffff037224 */ /* 0x000fc600078e00ff */
[----:B------:R-:W-:Y:S02]  /*1b90*/  ISETP.GE.U32.AND P0, PT, R0, 0xf, PT ;  /* 0x0000000f0000780c */ /* 0x000fe40003f06070 */
[----:B------:R-:W-:Y:S02]  /*1ba0*/  IADD3.X R0, PT, PT, R5, -0x1, RZ, P2, !PT ;  /* 0xffffffff05007810 */ /* 0x000fe400017fe4ff */
[----:B------:R-:W-:Y:S02]  /*1bb0*/  LOP3.LUT P2, RZ, R10, 0xf, RZ, 0xc0, !PT ;  /* 0x0000000f0aff7812 */ /* 0x000fe4000784c0ff */
[----:B------:R-:W-:Y:S01]  /*1bc0*/  ISETP.GE.U32.AND.EX P0, PT, R0, RZ, PT, P0 ;  /* 0x000000ff0000720c */ /* 0x000fe20003f06100 */
[----:B------:R-:W-:-:S12]  /*1bd0*/  HFMA2 R0, -RZ, RZ, 0, 0 ;  /* 0x00000000ff007431 */ /* 0x000fd800000001ff */
[----:B------:R-:W-:Y:S05]  /*1be0*/  @!P0 BRA `(.L_x_29) ;  /* 0x0000000400388947 */ /* 0x000fea0003800000 */
[----:B------:R-:W-:Y:S01]  /*1bf0*/  LOP3.LUT R0, R10, 0xfffffff0, RZ, 0xc0, !PT ;  /* 0xfffffff00a007812 */ /* 0x000fe200078ec0ff */
[----:B------:R-:W-:Y:S01]  /*1c00*/  IMAD.MOV.U32 R3, RZ, RZ, R5 ;  /* 0x000000ffff037224 */ /* 0x000fe200078e0005 */
[----:B------:R-:W-:Y:S01]  /*1c10*/  MOV R7, RZ ;  /* 0x000000ff00077202 */ /* 0x000fe20000000f00 */
[----:B------:R-:W-:-:S07]  /*1c20*/  IMAD.MOV.U32 R2, RZ, RZ, RZ ;  /* 0x000000ffff027224 */ /* 0x000fce00078e00ff */
.L_x_30:
[C---:B0-----:R-:W-:Y:S01]  /*1c30*/  IADD3 R14, P0, PT, R2.reuse, 0x1, RZ ;  /* 0x00000001020e7810 */ /* 0x041fe20007f1e0ff */
[C---:B------:R-:W-:Y:S01]  /*1c40*/  IMAD.U32 R9, R2.reuse, 0x8, R1 ;  /* 0x0000000802097824 */ /* 0x040fe200078e0001 */
[C---:B------:R-:W-:Y:S01]  /*1c50*/  IADD3 R6, P4, PT, R2.reuse, 0x3, RZ ;  /* 0x0000000302067810 */ /* 0x040fe20007f9e0ff */
[----:B------:R-:W-:Y:S01]  /*1c60*/  IMAD.MOV.U32 R12, RZ, RZ, R2 ;  /* 0x000000ffff0c7224 */ /* 0x000fe200078e0002 */
[C---:B------:R-:W-:Y:S01]  /*1c70*/  IADD3 R8, P3, PT, R2.reuse, 0x2, RZ ;  /* 0x0000000202087810 */ /* 0x040fe20007f7e0ff */
[--C-:B------:R-:W-:Y:S01]  /*1c80*/  IMAD.X R15, RZ, RZ, R7.reuse, P0 ;  /* 0x000000ffff0f7224 */ /* 0x100fe200000e0607 */
[----:B------:R-:W-:Y:S01]  /*1c90*/  MOV R13, R7 ;  /* 0x00000007000d7202 */ /* 0x000fe20000000f00 */
[--C-:B------:R-:W-:Y:S01]  /*1ca0*/  IMAD.X R11, RZ, RZ, R7.reuse, P4 ;  /* 0x000000ffff0b7224 */ /* 0x100fe200020e0607 */
[C---:B------:R-:W-:Y:S01]  /*1cb0*/  IADD3 R17, P5, PT, R2.reuse, 0x4, RZ ;  /* 0x0000000402117810 */ /* 0x040fe20007fbe0ff */
[--C-:B------:R-:W-:Y:S01]  /*1cc0*/  IMAD.X R19, RZ, RZ, R7.reuse, P3 ;  /* 0x000000ffff137224 */ /* 0x100fe200018e0607 */
[C---:B------:R-:W-:Y:S01]  /*1cd0*/  IADD3 R16, P3, PT, R2.reuse, 0x7, RZ ;  /* 0x0000000702107810 */ /* 0x040fe20007f7e0ff */
[----:B------:R0:W-:Y:S01]  /*1ce0*/  STL.128 [R9], R12 ;  /* 0x0000000c09007387 */ /* 0x0001e20000100c00 */
[----:B------:R-:W-:Y:S01]  /*1cf0*/  IADD3 R18, P4, PT, R2, 0x6, RZ ;  /* 0x0000000602127810 */ /* 0x000fe20007f9e0ff */
[----:B------:R-:W-:-:S04]  /*1d00*/  IMAD.X R22, RZ, RZ, R7, P5 ;  /* 0x000000ffff167224 */ /* 0x000fc800028e0607 */
[----:B------:R-:W-:Y:S02]  /*1d10*/  IMAD.X R21, RZ, RZ, R7, P4 ;  /* 0x000000ffff157224 */ /* 0x000fe400020e0607 */
[----:B0-----:R-:W-:Y:S01]  /*1d20*/  IMAD.MOV.U32 R15, RZ, RZ, R11 ;  /* 0x000000ffff0f7224 */ /* 0x001fe200078e000b */
[C---:B------:R-:W-:Y:S01]  /*1d30*/  IADD3 R11, P6, PT, R2.reuse, 0x5, RZ ;  /* 0x00000005020b7810 */ /* 0x040fe20007fde0ff */
[----:B------:R-:W-:Y:S01]  /*1d40*/  IMAD.MOV.U32 R12, RZ, RZ, R8 ;  /* 0x000000ffff0c7224 */ /* 0x000fe200078e0008 */
[----:B------:R-:W-:Y:S01]  /*1d50*/  MOV R13, R19 ;  /* 0x00000013000d7202 */ /* 0x000fe20000000f00 */
[----:B------:R-:W-:Y:S01]  /*1d60*/  IMAD.MOV.U32 R14, RZ, RZ, R6 ;  /* 0x000000ffff0e7224 */ /* 0x000fe200078e0006 */
[-C--:B------:R-:W-:Y:S01]  /*1d70*/  IADD3.X R20, PT, PT, RZ, R7.reuse, RZ, P6, !PT ;  /* 0x00000007ff147210 */ /* 0x080fe200037fe4ff */
[----:B------:R-:W-:Y:S01]  /*1d80*/  IMAD.X R19, RZ, RZ, R7, P3 ;  /* 0x000000ffff137224 */ /* 0x000fe200018e0607 */
[C---:B------:R-:W-:Y:S02]  /*1d90*/  IADD3 R8, P0, PT, R2.reuse, 0x8, RZ ;  /* 0x0000000802087810 */ /* 0x040fe40007f1e0ff */
[----:B------:R0:W-:Y:S01]  /*1da0*/  STL.128 [R9+0x10], R12 ;  /* 0x0000100c09007387 */ /* 0x0001e20000100c00 */
[----:B------:R-:W-:Y:S01]  /*1db0*/  IADD3 R6, P5, PT, R2, 0x9, RZ ;  /* 0x0000000902067810 */ /* 0x000fe20007fbe0ff */
[----:B0-----:R-:W-:Y:S01]  /*1dc0*/  IMAD.MOV.U32 R12, RZ, RZ, R17 ;  /* 0x000000ffff0c7224 */ /* 0x001fe200078e0011 */
[----:B------:R-:W-:Y:S01]  /*1dd0*/  MOV R13, R22 ;  /* 0x00000016000d7202 */ /* 0x000fe20000000f00 */
[----:B------:R-:W-:Y:S01]  /*1de0*/  IMAD.MOV.U32 R14, RZ, RZ, R11 ;  /* 0x000000ffff0e7224 */ /* 0x000fe200078e000b */
[----:B------:R-:W-:Y:S01]  /*1df0*/  IADD3.X R11, PT, PT, RZ, R7, RZ, P5, !PT ;  /* 0x00000007ff0b7210 */ /* 0x000fe20002ffe4ff */
[----:B------:R-:W-:-:S02]  /*1e00*/  IMAD.MOV.U32 R15, RZ, RZ, R20 ;  /* 0x000000ffff0f7224 */ /* 0x000fc400078e0014 */
[----:B------:R-:W-:-:S03]  /*1e10*/  IMAD.X R17, RZ, RZ, R7, P0 ;  /* 0x000000ffff117224 */ /* 0x000fc600000e0607 */
[----:B------:R0:W-:Y:S02]  /*1e20*/  STL.128 [R9+0x20], R12 ;  /* 0x0000200c09007387 */ /* 0x0001e40000100c00 */
[----:B0-----:R-:W-:Y:S01]  /*1e30*/  IMAD.MOV.U32 R12, RZ, RZ, R18 ;  /* 0x000000ffff0c7224 */ /* 0x001fe200078e0012 */
[----:B------:R-:W-:Y:S01]  /*1e40*/  MOV R15, R19 ;  /* 0x00000013000f7202 */ /* 0x000fe20000000f00 */
[----:B------:R-:W-:Y:S01]  /*1e50*/  IMAD.MOV.U32 R13, RZ, RZ, R21 ;  /* 0x000000ffff0d7224 */ /* 0x000fe200078e0015 */
[C---:B------:R-:W-:Y:S01]  /*1e60*/  IADD3 R18, P4, PT, R2.reuse, 0xc, RZ ;  /* 0x0000000c02127810 */ /* 0x040fe20007f9e0ff */
[----:B------:R-:W-:Y:S01]  /*1e70*/  IMAD.MOV.U32 R14, RZ, RZ, R16 ;  /* 0x000000ffff0e7224 */ /* 0x000fe200078e0010 */
[----:B------:R-:W-:-:S03]  /*1e80*/  IADD3 R16, P3, PT, R2, 0xd, RZ ;  /* 0x0000000d02107810 */ /* 0x000fc60007f7e0ff */
[----:B------:R-:W-:Y:S01]  /*1e90*/  IMAD.X R21, RZ, RZ, R7, P4 ;  /* 0x000000ffff157224 */ /* 0x000fe200020e0607 */
[----:B------:R0:W-:Y:S01]  /*1ea0*/  STL.128 [R9+0x30], R12 ;  /* 0x0000300c09007387 */ /* 0x0001e20000100c00 */
[----:B------:R-:W-:Y:S02]  /*1eb0*/  IADD3.X R19, PT, PT, RZ, R7, RZ, P3, !PT ;  /* 0x00000007ff137210 */ /* 0x000fe40001ffe4ff */
[----:B0-----:R-:W-:Y:S01]  /*1ec0*/  MOV R15, R11 ;  /* 0x0000000b000f7202 */ /* 0x001fe20000000f00 */
[----:B------:R-:W-:Y:S01]  /*1ed0*/  IMAD.MOV.U32 R13, RZ, RZ, R17 ;  /* 0x000000ffff0d7224 */ /* 0x000fe200078e0011 */
[C---:B------:R-:W-:Y:S01]  /*1ee0*/  IADD3 R11, P6, PT, R2.reuse, 0xb, RZ ;  /* 0x0000000b020b7810 */ /* 0x040fe20007fde0ff */
[----:B------:R-:W-:Y:S01]  /*1ef0*/  IMAD.MOV.U32 R12, RZ, RZ, R8 ;  /* 0x000000ffff0c7224 */ /* 0x000fe200078e0008 */
[C---:B------:R-:W-:Y:S01]  /*1f00*/  IADD3 R17, P5, PT, R2.reuse, 0xa, RZ ;  /* 0x0000000a02117810 */ /* 0x040fe20007fbe0ff */
[----:B------:R-:W-:Y:S01]  /*1f10*/  IMAD.MOV.U32 R14, RZ, RZ, R6 ;  /* 0x000000ffff0e7224 */ /* 0x000fe200078e0006 */
[----:B------:R-:W-:Y:S01]  /*1f20*/  IADD3 R8, P0, PT, R2, 0xe, RZ ;  /* 0x0000000e02087810 */ /* 0x000fe20007f1e0ff */
[----:B------:R-:W-:-:S02]  /*1f30*/  IMAD.X R20, RZ, RZ, R7, P6 ;  /* 0x000000ffff147224 */ /* 0x000fc400030e0607 */
[----:B------:R-:W-:Y:S01]  /*1f40*/  IMAD.X R22, RZ, RZ, R7, P5 ;  /* 0x000000ffff167224 */ /* 0x000fe200028e0607 */
[----:B------:R0:W-:Y:S01]  /*1f50*/  STL.128 [R9+0x40], R12 ;  /* 0x0000400c09007387 */ /* 0x0001e20000100c00 */
[C---:B------:R-:W-:Y:S01]  /*1f60*/  IADD3 R6, P5, PT, R2.reuse, 0xf, RZ ;  /* 0x0000000f02067810 */ /* 0x040fe20007fbe0ff */
[----:B0-----:R-:W-:Y:S01]  /*1f70*/  IMAD.MOV.U32 R12, RZ, RZ, R17 ;  /* 0x000000ffff0c7224 */ /* 0x001fe200078e0011 */
[----:B------:R-:W-:Y:S01]  /*1f80*/  MOV R15, R20 ;  /* 0x00000014000f7202 */ /* 0x000fe20000000f00 */
[----:B------:R-:W-:Y:S02]  /*1f90*/  IMAD.MOV.U32 R13, RZ, RZ, R22 ;  /* 0x000000ffff0d7224 */ /* 0x000fe400078e0016 */
[----:B------:R-:W-:Y:S02]  /*1fa0*/  IMAD.MOV.U32 R14, RZ, RZ, R11 ;  /* 0x000000ffff0e7224 */ /* 0x000fe400078e000b */
[--C-:B------:R-:W-:Y:S01]  /*1fb0*/  IMAD.X R17, RZ, RZ, R7.reuse, P0 ;  /* 0x000000ffff117224 */ /* 0x100fe200000e0607 */
[----:B------:R-:W-:Y:S01]  /*1fc0*/  IADD3 R2, P0, PT, R2, 0x10, RZ ;  /* 0x0000001002027810 */ /* 0x000fe20007f1e0ff */
[--C-:B------:R-:W-:Y:S01]  /*1fd0*/  IMAD.X R11, RZ, RZ, R7.reuse, P5 ;  /* 0x000000ffff0b7224 */ /* 0x100fe200028e0607 */
[----:B------:R0:W-:Y:S03]  /*1fe0*/  STL.128 [R9+0x50], R12 ;  /* 0x0000500c09007387 */ /* 0x0001e60000100c00 */
[----:B------:R-:W-:Y:S01]  /*1ff0*/  IMAD.X R7, RZ, RZ, R7, P0 ;  /* 0x000000ffff077224 */ /* 0x000fe200000e0607 */
[----:B------:R-:W-:-:S04]  /*2000*/  ISETP.NE.U32.AND P0, PT, R2, R0, PT ;  /* 0x000000000200720c */ /* 0x000fc80003f05070 */
[----:B------:R-:W-:Y:S01]  /*2010*/  ISETP.NE.AND.EX P0, PT, R7, R3, PT, P0 ;  /* 0x000000030700720c */ /* 0x000fe20003f05300 */
[----:B0-----:R-:W-:Y:S01]  /*2020*/  IMAD.MOV.U32 R12, RZ, RZ, R18 ;  /* 0x000000ffff0c7224 */ /* 0x001fe200078e0012 */
[----:B------:R-:W-:Y:S01]  /*2030*/  MOV R13, R21 ;  /* 0x00000015000d7202 */ /* 0x000fe20000000f00 */
[----:B------:R-:W-:Y:S02]  /*2040*/  IMAD.MOV.U32 R14, RZ, RZ, R16 ;  /* 0x000000ffff0e7224 */ /* 0x000fe400078e0010 */
[----:B------:R-:W-:-:S05]  /*2050*/  IMAD.MOV.U32 R15, RZ, RZ, R19 ;  /* 0x000000ffff0f7224 */ /* 0x000fca00078e0013 */
[----:B------:R0:W-:Y:S02]  /*2060*/  STL.128 [R9+0x60], R12 ;  /* 0x0000600c09007387 */ /* 0x0001e40000100c00 */
[----:B0-----:R-:W-:Y:S01]  /*2070*/  IMAD.MOV.U32 R12, RZ, RZ, R8 ;  /* 0x000000ffff0c7224 */ /* 0x001fe200078e0008 */
[----:B------:R-:W-:Y:S01]  /*2080*/  MOV R13, R17 ;  /* 0x00000011000d7202 */ /* 0x000fe20000000f00 */
[----:B------:R-:W-:Y:S02]  /*2090*/  IMAD.MOV.U32 R14, RZ, RZ, R6 ;  /* 0x000000ffff0e7224 */ /* 0x000fe400078e0006 */
[----:B------:R-:W-:-:S05]  /*20a0*/  IMAD.MOV.U32 R15, RZ, RZ, R11 ;  /* 0x000000ffff0f7224 */ /* 0x000fca00078e000b */
[----:B------:R0:W-:Y:S01]  /*20b0*/  STL.128 [R9+0x70], R12 ;  /* 0x0000700c09007387 */ /* 0x0001e20000100c00 */
[----:B------:R-:W-:Y:S05]  /*20c0*/  @P0 BRA `(.L_x_30) ;  /* 0xfffffff800d80947 */ /* 0x000fea000383ffff */
.L_x_29:
[----:B------:R-:W-:Y:S05]  /*20d0*/  @!P2 BRA `(.L_x_28) ;  /* 0x00000004001ca947 */ /* 0x000fea0003800000 */
[----:B------:R-:W-:-:S04]  /*20e0*/  LOP3.LUT R2, R10, 0xf, RZ, 0xc0, !PT ;  /* 0x0000000f0a027812 */ /* 0x000fc800078ec0ff */
[----:B------:R-:W-:-:S04]  /*20f0*/  IADD3 R2, P2, PT, R2, -0x1, RZ ;  /* 0xffffffff02027810 */ /* 0x000fc80007f5e0ff */
[----:B------:R-:W-:Y:S02]  /*2100*/  ISETP.GE.U32.AND P0, PT, R2, 0x7, PT ;  /* 0x000000070200780c */ /* 0x000fe40003f06070 */
[----:B------:R-:W-:Y:S02]  /*2110*/  IADD3.X R2, PT, PT, RZ, -0x1, RZ, P2, !PT ;  /* 0xffffffffff027810 */ /* 0x000fe400017fe4ff */
[----:B------:R-:W-:Y:S02]  /*2120*/  LOP3.LUT P2, RZ, R10, 0x7, RZ, 0xc0, !PT ;  /* 0x000000070aff7812 */ /* 0x000fe4000784c0ff */
[----:B------:R-:W-:-:S13]  /*2130*/  ISETP.GE.U32.AND.EX P0, PT, R2, RZ, PT, P0 ;  /* 0x000000ff0200720c */ /* 0x000fda0003f06100 */
[----:B------:R-:W-:Y:S05]  /*2140*/  @!P0 BRA `(.L_x_31) ;  /* 0x0000000000688947 */ /* 0x000fea0003800000 */
[C---:B------:R-:W-:Y:S01]  /*2150*/  IADD3 R6, P0, PT, R0.reuse, 0x1, RZ ;  /* 0x0000000100067810 */ /* 0x040fe20007f1e0ff */
[C---:B------:R-:W-:Y:S01]  /*2160*/  IMAD.U32 R11, R0.reuse, 0x8, R1 ;  /* 0x00000008000b7824 */ /* 0x040fe200078e0001 */
[C---:B------:R-:W-:Y:S01]  /*2170*/  IADD3 R8, P3, PT, R0.reuse, 0x2, RZ ;  /* 0x0000000200087810 */ /* 0x040fe20007f7e0ff */
[----:B------:R-:W-:Y:S01]  /*2180*/  IMAD.MOV.U32 R2, RZ, RZ, R0 ;  /* 0x000000ffff027224 */ /* 0x000fe200078e0000 */
[C---:B------:R-:W-:Y:S01]  /*2190*/  IADD3 R18, P4, PT, R0.reuse, 0x6, RZ ;  /* 0x0000000600127810 */ /* 0x040fe20007f9e0ff */
[----:B------:R-:W-:Y:S01]  /*21a0*/  IMAD.X R7, RZ, RZ, R3, P0 ;  /* 0x000000ffff077224 */ /* 0x000fe200000e0603 */
[----:B0-----:R-:W-:Y:S02]  /*21b0*/  IADD3.X R9, PT, PT, RZ, R3, RZ, P3, !PT ;  /* 0x00000003ff097210 */ /* 0x001fe40001ffe4ff */
[C---:B------:R-:W-:Y:S01]  /*21c0*/  IADD3 R12, P0, PT, R0.reuse, 0x3, RZ ;  /* 0x00000003000c7810 */ /* 0x040fe20007f1e0ff */
[----:B------:R0:W-:Y:S01]  /*21d0*/  STL.64 [R11], R2 ;  /* 0x000000020b007387 */ /* 0x0001e20000100a00 */
[----:B------:R-:W-:-:S02]  /*21e0*/  IADD3 R14, P3, PT, R0, 0x4, RZ ;  /* 0x00000004000e7810 */ /* 0x000fc40007f7e0ff */
[----:B------:R-:W-:Y:S01]  /*21f0*/  IADD3.X R19, PT, PT, RZ, R3, RZ, P4, !PT ;  /* 0x00000003ff137210 */ /* 0x000fe200027fe4ff */
[--C-:B------:R-:W-:Y:S01]  /*2200*/  IMAD.X R13, RZ, RZ, R3.reuse, P0 ;  /* 0x000000ffff0d7224 */ /* 0x100fe200000e0603 */
[C---:B------:R-:W-:Y:S01]  /*2210*/  IADD3 R16, P0, PT, R0.reuse, 0x5, RZ ;  /* 0x0000000500107810 */ /* 0x040fe20007f1e0ff */
[--C-:B------:R-:W-:Y:S01]  /*2220*/  IMAD.X R15, RZ, RZ, R3.reuse, P3 ;  /* 0x000000ffff0f7224 */ /* 0x100fe200018e0603 */
[C---:B------:R-:W-:Y:S01]  /*2230*/  IADD3 R20, P3, PT, R0.reuse, 0x7, RZ ;  /* 0x0000000700147810 */ /* 0x040fe20007f7e0ff */
[----:B------:R1:W-:Y:S02]  /*2240*/  STL.64 [R11+0x8], R6 ;  /* 0x000008060b007387 */ /* 0x0003e40000100a00 */
[--C-:B------:R-:W-:Y:S01]  /*2250*/  IMAD.X R17, RZ, RZ, R3.reuse, P0 ;  /* 0x000000ffff117224 */ /* 0x100fe200000e0603 */
[----:B------:R-:W-:Y:S01]  /*2260*/  IADD3 R0, P0, PT, R0, 0x8, RZ ;  /* 0x0000000800007810 */ /* 0x000fe20007f1e0ff */
[--C-:B------:R-:W-:Y:S01]  /*2270*/  IMAD.X R21, RZ, RZ, R3.reuse, P3 ;  /* 0x000000ffff157224 */ /* 0x100fe200018e0603 */
[----:B------:R1:W-:Y:S03]  /*2280*/  STL.64 [R11+0x10], R8 ;  /* 0x000010080b007387 */ /* 0x0003e60000100a00 */
[----:B0-----:R-:W-:Y:S01]  /*2290*/  IMAD.X R3, RZ, RZ, R3, P0 ;  /* 0x000000ffff037224 */ /* 0x001fe200000e0603 */
[----:B------:R1:W-:Y:S04]  /*22a0*/  STL.64 [R11+0x18], R12 ;  /* 0x0000180c0b007387 */ /* 0x0003e80000100a00 */
[----:B------:R1:W-:Y:S04]  /*22b0*/  STL.64 [R11+0x20], R14 ;  /* 0x0000200e0b007387 */ /* 0x0003e80000100a00 */
[----:B------:R1:W-:Y:S04]  /*22c0*/  STL.64 [R11+0x28], R16 ;  /* 0x000028100b007387 */ /* 0x0003e80000100a00 */
[----:B------:R1:W-:Y:S04]  /*22d0*/  STL.64 [R11+0x30], R18 ;  /* 0x000030120b007387 */ /* 0x0003e80000100a00 */
[----:B------:R1:W-:Y:S02]  /*22e0*/  STL.64 [R11+0x38], R20 ;  /* 0x000038140b007387 */ /* 0x0003e40000100a00 */
.L_x_31:
[----:B------:R-:W-:Y:S05]  /*22f0*/  @!P2 BRA `(.L_x_28) ;  /* 0x000000000094a947 */ /* 0x000fea0003800000 */
[----:B------:R-:W-:-:S04]  /*2300*/  LOP3.LUT R2, R10, 0x7, RZ, 0xc0, !PT ;  /* 0x000000070a027812 */ /* 0x000fc800078ec0ff */
[----:B------:R-:W-:-:S04]  /*2310*/  IADD3 R2, P2, PT, R2, -0x1, RZ ;  /* 0xffffffff02027810 */ /* 0x000fc80007f5e0ff */
[----:B------:R-:W-:Y:S01]  /*2320*/  ISETP.GE.U32.AND P0, PT, R2, 0x3, PT ;  /* 0x000000030200780c */ /* 0x000fe20003f06070 */
[----:B------:R-:W-:Y:S01]  /*2330*/  IMAD.X R2, RZ, RZ, -0x1, P2 ;  /* 0xffffffffff027424 */ /* 0x000fe200010e06ff */
[----:B------:R-:W-:-:S04]  /*2340*/  LOP3.LUT P2, RZ, R10, 0x3, RZ, 0xc0, !PT ;  /* 0x000000030aff7812 */ /* 0x000fc8000784c0ff */
[----:B------:R-:W-:-:S13]  /*2350*/  ISETP.GE.U32.AND.EX P0, PT, R2, RZ, PT, P0 ;  /* 0x000000ff0200720c */ /* 0x000fda0003f06100 */
[----:B------:R-:W-:Y:S05]  /*2360*/  @!P0 BRA `(.L_x_32) ;  /* 0x00000000003c8947 */ /* 0x000fea0003800000 */
[C---:B-1----:R-:W-:Y:S01]  /*2370*/  IADD3 R8, P0, PT, R0.reuse, 0x1, RZ ;  /* 0x0000000100087810 */ /* 0x042fe20007f1e0ff */
[----:B------:R-:W-:Y:S01]  /*2380*/  IMAD.MOV.U32 R6, RZ, RZ, R0 ;  /* 0x000000ffff067224 */ /* 0x000fe200078e0000 */
[C---:B0-----:R-:W-:Y:S01]  /*2390*/  IADD3 R14, P4, PT, R0.reuse, 0x3, RZ ;  /* 0x00000003000e7810 */ /* 0x041fe20007f9e0ff */
[--C-:B------:R-:W-:Y:S01]  /*23a0*/  IMAD.MOV.U32 R7, RZ, RZ, R3.reuse ;  /* 0x000000ffff077224 */ /* 0x100fe200078e0003 */
[C---:B------:R-:W-:Y:S01]  /*23b0*/  IADD3 R12, P3, PT, R0.reuse, 0x2, RZ ;  /* 0x00000002000c7810 */ /* 0x040fe20007f7e0ff */
[--C-:B------:R-:W-:Y:S01]  /*23c0*/  IMAD.X R9, RZ, RZ, R3.reuse, P0 ;  /* 0x000000ffff097224 */ /* 0x100fe200000e0603 */
[C---:B------:R-:W-:Y:S01]  /*23d0*/  LEA R11, R0.reuse, R1, 0x3 ;  /* 0x00000001000b7211 */ /* 0x040fe200078e18ff */
[--C-:B------:R-:W-:Y:S01]  /*23e0*/  IMAD.X R15, RZ, RZ, R3.reuse, P4 ;  /* 0x000000ffff0f7224 */ /* 0x100fe200020e0603 */
[----:B------:R-:W-:Y:S02]  /*23f0*/  IADD3.X R13, PT, PT, RZ, R3, RZ, P3, !PT ;  /* 0x00000003ff0d7210 */ /* 0x000fe40001ffe4ff */
[----:B------:R-:W-:Y:S01]  /*2400*/  IADD3 R0, P0, PT, R0, 0x4, RZ ;  /* 0x0000000400007810 */ /* 0x000fe20007f1e0ff */
[----:B------:R2:W-:Y:S04]  /*2410*/  STL.64 [R11], R6 ;  /* 0x000000060b007387 */ /* 0x0005e80000100a00 */
[----:B------:R2:W-:Y:S01]  /*2420*/  STL.64 [R11+0x8], R8 ;  /* 0x000008080b007387 */ /* 0x0005e20000100a00 */
[----:B------:R-:W-:-:S03]  /*2430*/  IMAD.X R3, RZ, RZ, R3, P0 ;  /* 0x000000ffff037224 */ /* 0x000fc600000e0603 */
[----:B------:R2:W-:Y:S04]  /*2440*/  STL.64 [R11+0x10], R12 ;  /* 0x0000100c0b007387 */ /* 0x0005e80000100a00 */
[----:B------:R2:W-:Y:S02]  /*2450*/  STL.64 [R11+0x18], R14 ;  /* 0x0000180e0b007387 */ /* 0x0005e40000100a00 */
.L_x_32:
[----:B------:R-:W-:Y:S05]  /*2460*/  @!P2 BRA `(.L_x_28) ;  /* 0x000000000038a947 */ /* 0x000fea0003800000 */
[----:B------:R-:W-:Y:S01]  /*2470*/  LOP3.LUT R2, R10, 0x3, RZ, 0xc0, !PT ;  /* 0x000000030a027812 */ /* 0x000fe200078ec0ff */
[----:B------:R-:W-:Y:S01]  /*2480*/  UMOV UR4, URZ ;  /* 0x000000ff00047c82 */ /* 0x000fe20008000000 */
[----:B------:R-:W-:-:S05]  /*2490*/  UMOV UR5, URZ ;  /* 0x000000ff00057c82 */ /* 0x000fca0008000000 */
.L_x_33:
[C---:B012---:R-:W-:Y:S01]  /*24a0*/  IMAD.U32 R9, R0.reuse, 0x8, R1 ;  /* 0x0000000800097824 */ /* 0x047fe200078e0001 */
[----:B------:R-:W-:Y:S01]  /*24b0*/  MOV R6, R0 ;  /* 0x0000000000067202 */ /* 0x000fe20000000f00 */
[----:B------:R-:W-:Y:S01]  /*24c0*/  IMAD.MOV.U32 R7, RZ, RZ, R3 ;  /* 0x000000ffff077224 */ /* 0x000fe200078e0003 */
[----:B------:R-:W-:Y:S01]  /*24d0*/  UIADD3 UR4, UP0, UPT, UR4, 0x1, URZ ;  /* 0x0000000104047890 */ /* 0x000fe2000ff1e0ff */
[----:B------:R-:W-:-:S03]  /*24e0*/  IADD3 R0, P2, PT, R0, 0x1, RZ ;  /* 0x0000000100007810 */ /* 0x000fc60007f5e0ff */
[----:B------:R-:W-:Y:S01]  /*24f0*/  UIADD3.X UR5, UPT, UPT, URZ, UR5, URZ, UP0, !UPT ;  /* 0x00000005ff057290 */ /* 0x000fe200087fe4ff */
[----:B------:R4:W-:Y:S01]  /*2500*/  STL.64 [R9], R6 ;  /* 0x0000000609007387 */ /* 0x0009e20000100a00 */
[----:B------:R-:W-:Y:S01]  /*2510*/  ISETP.NE.U32.AND P0, PT, R2, UR4, PT ;  /* 0x0000000402007c0c */ /* 0x000fe2000bf05070 */
[----:B------:R-:W-:-:S03]  /*2520*/  IMAD.X R3, RZ, RZ, R3, P2 ;  /* 0x000000ffff037224 */ /* 0x000fc600010e0603 */
[----:B------:R-:W-:-:S13]  /*2530*/  ISETP.NE.AND.EX P0, PT, RZ, UR5, PT, P0 ;  /* 0x00000005ff007c0c */ /* 0x000fda000bf05300 */
[----:B----4-:R-:W-:Y:S05]  /*2540*/  @P0 BRA `(.L_x_33) ;  /* 0xfffffffc00d40947 */ /* 0x010fea000383ffff */
.L_x_28:
[----:B0123--:R-:W0:Y:S01]  /*2550*/  LDC R0, c[0x0][0x3a8] ;  /* 0x0000ea00ff007b82 */ /* 0x00fe220000000800 */
[----:B------:R-:W-:Y:S01]  /*2560*/  VIADD R6, R1, 0x250 ;  /* 0x0000025001067836 */ /* 0x000fe20000000000 */
[----:B0-----:R-:W-:Y:S02]  /*2570*/  ISETP.NE.AND P0, PT, R0, RZ, PT ;  /* 0x000000ff0000720c */ /* 0x001fe40003f05270 */
[----:B------:R-:W-:-:S11]  /*2580*/  SHF.R.S32.HI R7, RZ, 0x1f, R0 ;  /* 0x0000001fff077819 */ /* 0x000fd60000011400 */
[----:B------:R-:W-:Y:S05]  /*2590*/  @!P0 BRA `(.L_x_34) ;  /* 0x0000000000bc8947 */ /* 0x000fea0003800000 */
[C---:B------:R-:W-:Y:S02]  /*25a0*/  SHF.L.U32 R2, R0.reuse, 0x2, RZ ;  /* 0x0000000200027819 */ /* 0x040fe400000006ff */
[----:B------:R-:W-:Y:S02]  /*25b0*/  SHF.L.U64.HI R11, R0, 0x2, R7 ;  /* 0x00000002000b7819 */ /* 0x000fe40000010207 */
[C---:B------:R-:W-:Y:S02]  /*25c0*/  ISETP.GT.U32.AND P3, PT, R2.reuse, 0x1, PT ;  /* 0x000000010200780c */ /* 0x040fe40003f64070 */
[----:B------:R-:W-:Y:S02]  /*25d0*/  ISETP.GE.U32.AND P0, PT, R2, 0x10, PT ;  /* 0x000000100200780c */ /* 0x000fe40003f06070 */
[C---:B------:R-:W-:Y:S02]  /*25e0*/  ISETP.GT.U32.AND.EX P3, PT, R11.reuse, RZ, PT, P3 ;  /* 0x000000ff0b00720c */ /* 0x040fe40003f64130 */
[----:B------:R-:W-:-:S02]  /*25f0*/  ISETP.GE.U32.AND.EX P0, PT, R11, RZ, PT, P0 ;  /* 0x000000ff0b00720c */ /* 0x000fc40003f06100 */
[----:B------:R-:W-:Y:S01]  /*2600*/  SEL R9, R2, 0x1, P3 ;  /* 0x0000000102097807 */ /* 0x000fe20001800000 */
[----:B------:R-:W-:Y:S01]  /*2610*/  IMAD.MOV.U32 R2, RZ, RZ, RZ ;  /* 0x000000ffff027224 */ /* 0x000fe200078e00ff */
[----:B------:R-:W-:Y:S02]  /*2620*/  SEL R11, R11, RZ, P3 ;  /* 0x000000ff0b0b7207 */ /* 0x000fe40001800000 */
[----:B------:R-:W-:-:S04]  /*2630*/  LOP3.LUT R12, R9, 0xd, RZ, 0xc0, !PT ;  /* 0x0000000d090c7812 */ /* 0x000fc800078ec0ff */
[----:B------:R-:W-:-:S04]  /*2640*/  ISETP.NE.U32.AND P2, PT, R12, RZ, PT ;  /* 0x000000ff0c00720c */ /* 0x000fc80003f45070 */
[----:B------:R-:W-:Y:S01]  /*2650*/  ISETP.NE.AND.EX P2, PT, RZ, RZ, PT, P2 ;  /* 0x000000ffff00720c */ /* 0x000fe20003f45320 */
[----:B------:R-:W-:-:S12]  /*2660*/  @!P0 BRA `(.L_x_35) ;  /* 0x0000000000348947 */ /* 0x000fd80003800000 */
[----:B------:R-:W-:Y:S01]  /*2670*/  LOP3.LUT R2, R9, 0xfffffff0, RZ, 0xc0, !PT ;  /* 0xfffffff009027812 */ /* 0x000fe200078ec0ff */
[----:B------:R-:W-:Y:S02]  /*2680*/  IMAD.MOV.U32 R0, RZ, RZ, RZ ;  /* 0x000000ffff007224 */ /* 0x000fe400078e00ff */
[----:B------:R-:W-:-:S07]  /*2690*/  IMAD.MOV.U32 R8, RZ, RZ, RZ ;  /* 0x000000ffff087224 */ /* 0x000fce00078e00ff */
.L_x_36:
[C---:B------:R-:W-:Y:S02]  /*26a0*/  LEA R3, R0.reuse, R1, 0x2 ;  /* 0x0000000100037211 */ /* 0x040fe400078e10ff */
[----:B------:R-:W-:-:S03]  /*26b0*/  IADD3 R0, P0, PT, R0, 0x10, RZ ;  /* 0x0000001000007810 */ /* 0x000fc60007f1e0ff */
[----:B------:R0:W-:Y:S02]  /*26c0*/  STL.128 [R3+0x250], RZ ;  /* 0x000250ff03007387 */ /* 0x0001e40000100c00 */
[----:B------:R-:W-:Y:S01]  /*26d0*/  IMAD.X R8, RZ, RZ, R8, P0 ;  /* 0x000000ffff087224 */ /* 0x000fe200000e0608 */
[----:B------:R-:W-:Y:S01]  /*26e0*/  ISETP.NE.U32.AND P0, PT, R0, R2, PT ;  /* 0x000000020000720c */ /* 0x000fe20003f05070 */
[----:B------:R0:W-:Y:S03]  /*26f0*/  STL.128 [R3+0x260], RZ ;  /* 0x000260ff03007387 */ /* 0x0001e60000100c00 */
[----:B------:R-:W-:Y:S01]  /*2700*/  ISETP.NE.AND.EX P0, PT, R8, R11, PT, P0 ;  /* 0x0000000b0800720c */ /* 0x000fe20003f05300 */
[----:B------:R0:W-:Y:S04]  /*2710*/  STL.128 [R3+0x270], RZ ;  /* 0x000270ff03007387 */ /* 0x0001e80000100c00 */
[----:B------:R0:W-:Y:S08]  /*2720*/  STL.128 [R3+0x280], RZ ;  /* 0x000280ff03007387 */ /* 0x0001f00000100c00 */
[----:B0-----:R-:W-:Y:S05]  /*2730*/  @P0 BRA `(.L_x_36) ;  /* 0xfffffffc00d80947 */ /* 0x001fea000383ffff */
.L_x_35:
[----:B------:R-:W-:Y:S05]  /*2740*/  @!P2 BRA `(.L_x_34) ;  /* 0x000000000050a947 */ /* 0x000fea0003800000 */
[----:B------:R-:W-:Y:S02]  /*2750*/  ISETP.GE.U32.AND P0, PT, R12, 0x8, PT ;  /* 0x000000080c00780c */ /* 0x000fe40003f06070 */
[----:B------:R-:W-:Y:S02]  /*2760*/  LOP3.LUT R3, R9, 0x5, RZ, 0xc0, !PT ;  /* 0x0000000509037812 */ /* 0x000fe400078ec0ff */
[----:B------:R-:W-:Y:S02]  /*2770*/  ISETP.GE.U32.AND.EX P0, PT, RZ, RZ, PT, P0 ;  /* 0x000000ffff00720c */ /* 0x000fe40003f06100 */
[----:B------:R-:W-:-:S04]  /*2780*/  ISETP.NE.U32.AND P2, PT, R3, RZ, PT ;  /* 0x000000ff0300720c */ /* 0x000fc80003f45070 */
[----:B------:R-:W-:-:S07]  /*2790*/  ISETP.NE.AND.EX P2, PT, RZ, RZ, PT, P2 ;  /* 0x000000ffff00720c */ /* 0x000fce0003f45320 */
[C---:B------:R-:W-:Y:S02]  /*27a0*/  @P0 IMAD.U32 R0, R2.reuse, 0x4, R1 ;  /* 0x0000000402000824 */ /* 0x040fe400078e0001 */
[----:B------:R-:W-:-:S03]  /*27b0*/  @P0 VIADD R2, R2, 0x8 ;  /* 0x0000000802020836 */ /* 0x000fc60000000000 */
[----:B------:R0:W-:Y:S04]  /*27c0*/  @P0 STL.128 [R0+0x250], RZ ;  /* 0x000250ff00000387 */ /* 0x0001e80000100c00 */
[----:B------:R0:W-:Y:S01]  /*27d0*/  @P0 STL.128 [R0+0x260], RZ ;  /* 0x000260ff00000387 */ /* 0x0001e20000100c00 */
[----:B------:R-:W-:Y:S05]  /*27e0*/  @!P2 BRA `(.L_x_34) ;  /* 0x000000000028a947 */ /* 0x000fea0003800000 */
[----:B------:R-:W-:Y:S02]  /*27f0*/  ISETP.GE.U32.AND P0, PT, R3, 0x4, PT ;  /* 0x000000040300780c */ /* 0x000fe40003f06070 */
[----:B0-----:R-:W-:Y:S02]  /*2800*/  LOP3.LUT R0, R9, 0x1, RZ, 0xc0, !PT ;  /* 0x0000000109007812 */ /* 0x001fe400078ec0ff */
[----:B------:R-:W-:Y:S02]  /*2810*/  ISETP.GE.U32.AND.EX P0, PT, RZ, RZ, PT, P0 ;  /* 0x000000ffff00720c */ /* 0x000fe40003f06100 */
[----:B------:R-:W-:-:S04]  /*2820*/  ISETP.NE.U32.AND P2, PT, R0, 0x1, PT ;  /* 0x000000010000780c */ /* 0x000fc80003f45070 */
[----:B------:R-:W-:-:S07]  /*2830*/  ISETP.NE.U32.AND.EX P2, PT, RZ, RZ, PT, P2 ;  /* 0x000000ffff00720c */ /* 0x000fce0003f45120 */
[C---:B------:R-:W-:Y:S01]  /*2840*/  @P0 LEA R0, R2.reuse, R1, 0x2 ;  /* 0x0000000102000211 */ /* 0x040fe200078e10ff */
[----:B------:R-:W-:-:S04]  /*2850*/  @P0 VIADD R2, R2, 0x4 ;  /* 0x0000000402020836 */ /* 0x000fc80000000000 */
[----:B------:R1:W-:Y:S01]  /*2860*/  @P0 STL.128 [R0+0x250], RZ ;  /* 0x000250ff00000387 */ /* 0x0003e20000100c00 */
[----:B------:R-:W-:-:S05]  /*2870*/  @!P2 IMAD.U32 R2, R2, 0x4, R1 ;  /* 0x000000040202a824 */ /* 0x000fca00078e0001 */
[----:B------:R1:W-:Y:S02]  /*2880*/  @!P2 STL [R2+0x250], RZ ;  /* 0x000250ff0200a387 */ /* 0x0003e40000100800 */
.L_x_34:
[----:B------:R-:W-:Y:S01]  /*2890*/  IMAD.MOV.U32 R8, RZ, RZ, RZ ;  /* 0x000000ffff087224 */ /* 0x000fe200078e00ff */
[----:B------:R-:W-:Y:S06]  /*28a0*/  @!P1 BRA `(.L_x_37) ;  /* 0x0000001000009947 */ /* 0x000fec0003800000 */
[C---:B01----:R-:W-:Y:S02]  /*28b0*/  IADD3 R0, P2, PT, R10.reuse, -0x1, RZ ;  /* 0xffffffff0a007810 */ /* 0x043fe40007f5e0ff */
[----:B------:R-:W-:Y:S02]  /*28c0*/  LOP3.LUT P3, R12, R10, 0xf, RZ, 0xc0, !PT ;  /* 0x0000000f0a0c7812 */ /* 0x000fe4000786c0ff */
[----:B------:R-:W-:Y:S02]  /*28d0*/  ISETP.GE.U32.AND P0, PT, R0, 0xf, PT ;  /* 0x0000000f0000780c */ /* 0x000fe40003f06070 */
[----:B------:R-:W-:-:S04]  /*28e0*/  IADD3.X R0, PT, PT, R5, -0x1, RZ, P2, !PT ;  /* 0xffffffff05007810 */ /* 0x000fc800017fe4ff */
[----:B------:R-:W-:Y:S01]  /*28f0*/  ISETP.GE.U32.AND.EX P0, PT, R0, RZ, PT, P0 ;  /* 0x000000ff0000720c */ /* 0x000fe20003f06100 */
[----:B------:R-:W-:-:S12]  /*2900*/  HFMA2 R0, -RZ, RZ, 0, 0 ;  /* 0x00000000ff007431 */ /* 0x000fd800000001ff */
[----:B------:R-:W-:Y:S05]  /*2910*/  @!P0 BRA `(.L_x_38) ;  /* 0x0000000400288947 */ /* 0x000fea0003800000 */
[----:B------:R-:W-:Y:S01]  /*2920*/  LOP3.LUT R0, R10, 0xfffffff0, RZ, 0xc0, !PT ;  /* 0xfffffff00a007812 */ /* 0x000fe200078ec0ff */
[----:B------:R-:W-:Y:S02]  /*2930*/  IMAD.MOV.U32 R2, RZ, RZ, RZ ;  /* 0x000000ffff027224 */ /* 0x000fe400078e00ff */
[----:B------:R-:W-:-:S07]  /*2940*/  IMAD.MOV.U32 R16, RZ, RZ, RZ ;  /* 0x000000ffff107224 */ /* 0x000fce00078e00ff */
.L_x_39:
[----:B------:R-:W-:-:S05]  /*2950*/  IMAD.U32 R13, R2, 0x4, R1 ;  /* 0x00000004020d7824 */ /* 0x000fca00078e0001 */
[----:B------:R-:W2:Y:S01]  /*2960*/  LDL R3, [R13+0x388] ;  /* 0x000388000d037983 */ /* 0x000ea20000100800 */
[----:B------:R-:W-:Y:S02]  /*2970*/  IADD3 R14, PT, PT, R1, R2, RZ ;  /* 0x00000002010e7210 */ /* 0x000fe40007ffe0ff */
[----:B--2---:R-:W-:-:S04]  /*2980*/  FSETP.GT.AND P2, PT, R3, RZ, PT ;  /* 0x000000ff0300720b */ /* 0x004fc80003f44000 */
[----:B------:R-:W-:-:S05]  /*2990*/  SEL R3, RZ, 0x1, P2 ;  /* 0x00000001ff037807 */ /* 0x000fca0001000000 */
[----:B------:R0:W-:Y:S04]  /*29a0*/  STL.U8 [R14+0x78], R3 ;  /* 0x000078030e007387 */ /* 0x0001e80000100000 */
[----:B------:R-:W2:Y:S02]  /*29b0*/  LDL R8, [R13+0x38c] ;  /* 0x00038c000d087983 */ /* 0x000ea40000100800 */
[----:B--2---:R-:W-:-:S04]  /*29c0*/  FSETP.GT.AND P2, PT, R8, RZ, PT ;  /* 0x000000ff0800720b */ /* 0x004fc80003f44000 */
[----:B------:R-:W-:-:S05]  /*29d0*/  SEL R8, RZ, 0x1, P2 ;  /* 0x00000001ff087807 */ /* 0x000fca0001000000 */
[----:B------:R1:W-:Y:S04]  /*29e0*/  STL.U8 [R14+0x79], R8 ;  /* 0x000079080e007387 */ /* 0x0003e80000100000 */
[----:B------:R-:W2:Y:S02]  /*29f0*/  LDL R9, [R13+0x390] ;  /* 0x000390000d097983 */ /* 0x000ea40000100800 */
[----:B--2---:R-:W-:-:S04]  /*2a00*/  FSETP.GT.AND P2, PT, R9, RZ, PT ;  /* 0x000000ff0900720b */ /* 0x004fc80003f44000 */
[----:B------:R-:W-:-:S05]  /*2a10*/  SEL R9, RZ, 0x1, P2 ;  /* 0x00000001ff097807 */ /* 0x000fca0001000000 */
[----:B------:R2:W-:Y:S04]  /*2a20*/  STL.U8 [R14+0x7a], R9 ;  /* 0x00007a090e007387 */ /* 0x0005e80000100000 */
[----:B------:R-:W3:Y:S02]  /*2a30*/  LDL R11, [R13+0x394] ;  /* 0x000394000d0b7983 */ /* 0x000ee40000100800 */
[----:B---3--:R-:W-:-:S04]  /*2a40*/  FSETP.GT.AND P2, PT, R11, RZ, PT ;  /* 0x000000ff0b00720b */ /* 0x008fc80003f44000 */
[----:B0-----:R-:W-:-:S05]  /*2a50*/  SEL R3, RZ, 0x1, P2 ;  /* 0x00000001ff037807 */ /* 0x001fca0001000000 */
[----:B------:R0:W-:Y:S04]  /*2a60*/  STL.U8 [R14+0x7b], R3 ;  /* 0x00007b030e007387 */ /* 0x0001e80000100000 */
[----:B------:R-:W3:Y:S02]  /*2a70*/  LDL R11, [R13+0x398] ;  /* 0x000398000d0b7983 */ /* 0x000ee40000100800 */
[----:B---3--:R-:W-:-:S04]  /*2a80*/  FSETP.GT.AND P2, PT, R11, RZ, PT ;  /* 0x000000ff0b00720b */ /* 0x008fc80003f44000 */
[----:B-1----:R-:W-:-:S05]  /*2a90*/  SEL R8, RZ, 0x1, P2 ;  /* 0x00000001ff087807 */ /* 0x002fca0001000000 */
[----:B------:R1:W-:Y:S04]  /*2aa0*/  STL.U8 [R14+0x7c], R8 ;  /* 0x00007c080e007387 */ /* 0x0003e80000100000 */
[----:B------:R-:W3:Y:S02]  /*2ab0*/  LDL R11, [R13+0x39c] ;  /* 0x00039c000d0b7983 */ /* 0x000ee40000100800 */
[----:B---3--:R-:W-:-:S04]  /*2ac0*/  FSETP.GT.AND P2, PT, R11, RZ, PT ;  /* 0x000000ff0b00720b */ /* 0x008fc80003f44000 */
[----:B--2---:R-:W-:-:S05]  /*2ad0*/  SEL R9, RZ, 0x1, P2 ;  /* 0x00000001ff097807 */ /* 0x004fca0001000000 */
        /* <DEDUP_REMOVED lines=37> */
[----:B------:R-:W2:Y:S02]  /*2d30*/  LDL R11, [R13+0x3c4] ;  /* 0x0003c4000d0b7983 */ /* 0x000ea40000100800 */
[----:B--2---:R-:W-:-:S04]  /*2d40*/  FSETP.GT.AND P2, PT, R11, RZ, PT ;  /* 0x000000ff0b00720b */ /* 0x004fc80003f44000 */
[----:B0-----:R-:W-:Y:S02]  /*2d50*/  SEL R3, RZ, 0x1, P2 ;  /* 0x00000001ff037807 */ /* 0x001fe40001000000 */
[----:B------:R-:W-:-:S03]  /*2d60*/  IADD3 R2, P2, PT, R2, 0x10, RZ ;  /* 0x0000001002027810 */ /* 0x000fc60007f5e0ff */
[----:B------:R1:W-:Y:S02]  /*2d70*/  STL.U8 [R14+0x87], R3 ;  /* 0x000087030e007387 */ /* 0x0003e40000100000 */
[----:B------:R-:W-:Y:S01]  /*2d80*/  IMAD.X R16, RZ, RZ, R16, P2 ;  /* 0x000000ffff107224 */ /* 0x000fe200010e0610 */
[----:B------:R-:W-:-:S04]  /*2d90*/  ISETP.NE.U32.AND P2, PT, R2, R0, PT ;  /* 0x000000000200720c */ /* 0x000fc80003f45070 */
[----:B------:R-:W-:-:S13]  /*2da0*/  ISETP.NE.AND.EX P2, PT, R16, R5, PT, P2 ;  /* 0x000000051000720c */ /* 0x000fda0003f45320 */
[----:B-1----:R-:W-:Y:S05]  /*2db0*/  @P2 BRA `(.L_x_39) ;  /* 0xfffffff800e42947 */ /* 0x002fea000383ffff */
.L_x_38:
[----:B------:R-:W-:Y:S01]  /*2dc0*/  LOP3.LUT R3, R10, 0xf, RZ, 0xc0, !PT ;  /* 0x0000000f0a037812 */ /* 0x000fe200078ec0ff */
[----:B------:R-:W-:Y:S06]  /*2dd0*/  @!P3 BRA `(.L_x_40) ;  /* 0x000000040050b947 */ /* 0x000fec0003800000 */
[----:B------:R-:W-:-:S04]  /*2de0*/  IADD3 R2, P3, PT, R3, -0x1, RZ ;  /* 0xffffffff03027810 */ /* 0x000fc80007f7e0ff */
[----:B------:R-:W-:Y:S01]  /*2df0*/  ISETP.GE.U32.AND P2, PT, R2, 0x7, PT ;  /* 0x000000070200780c */ /* 0x000fe20003f46070 */
[----:B------:R-:W-:Y:S01]  /*2e00*/  IMAD.X R2, RZ, RZ, -0x1, P3 ;  /* 0xffffffffff027424 */ /* 0x000fe200018e06ff */
[----:B------:R-:W-:-:S04]  /*2e10*/  LOP3.LUT P3, RZ, R10, 0x7, RZ, 0xc0, !PT ;  /* 0x000000070aff7812 */ /* 0x000fc8000786c0ff */
[----:B------:R-:W-:-:S13]  /*2e20*/  ISETP.GE.U32.AND.EX P2, PT, R2, RZ, PT, P2 ;  /* 0x000000ff0200720c */ /* 0x000fda0003f46120 */
[----:B------:R-:W-:Y:S05]  /*2e30*/  @!P2 BRA `(.L_x_41) ;  /* 0x00000000008ca947 */ /* 0x000fea0003800000 */
        /* <DEDUP_REMOVED lines=30> */
[----:B------:R-:W3:Y:S01]  /*3020*/  LDL R11, [R14+0x3a4] ;  /* 0x0003a4000e0b7983 */ /* 0x000ee20000100800 */
[----:B------:R-:W-:Y:S01]  /*3030*/  VIADD R0, R0, 0x8 ;  /* 0x0000000800007836 */ /* 0x000fe20000000000 */
[----:B---3--:R-:W-:-:S04]  /*3040*/  FSETP.GT.AND P2, PT, R11, RZ, PT ;  /* 0x000000ff0b00720b */ /* 0x008fc80003f44000 */
[----:B-1----:R-:W-:-:S05]  /*3050*/  SEL R8, RZ, 0x1, P2 ;  /* 0x00000001ff087807 */ /* 0x002fca0001000000 */
[----:B------:R2:W-:Y:S04]  /*3060*/  STL.U8 [R13+0x7f], R8 ;  /* 0x00007f080d007387 */ /* 0x0005e80000100000 */
.L_x_41:
[----:B------:R-:W-:Y:S05]  /*3070*/  @!P3 BRA `(.L_x_40) ;  /* 0x0000000000a8b947 */ /* 0x000fea0003800000 */
[----:B--2---:R-:W-:-:S04]  /*3080*/  LOP3.LUT R2, R10, 0x7, RZ, 0xc0, !PT ;  /* 0x000000070a027812 */ /* 0x004fc800078ec0ff */
        /* <DEDUP_REMOVED lines=20> */
[----:B------:R-:W2:Y:S01]  /*31d0*/  LDL R11, [R13+0x394] ;  /* 0x000394000d0b7983 */ /* 0x000ea20000100800 */
[----:B------:R-:W-:Y:S01]  /*31e0*/  VIADD R0, R0, 0x4 ;  /* 0x0000000400007836 */ /* 0x000fe20000000000 */
[----:B--2---:R-:W-:-:S04]  /*31f0*/  FSETP.GT.AND P2, PT, R11, RZ, PT ;  /* 0x000000ff0b00720b */ /* 0x004fc80003f44000 */
[----:B0-----:R-:W-:-:S05]  /*3200*/  SEL R2, RZ, 0x1, P2 ;  /* 0x00000001ff027807 */ /* 0x001fca0001000000 */
[----:B------:R1:W-:Y:S04]  /*3210*/  STL.U8 [R15+0x7b], R2 ;  /* 0x00007b020f007387 */ /* 0x0003e80000100000 */
.L_x_42:
[----:B------:R-:W-:Y:S05]  /*3220*/  @!P3 BRA `(.L_x_40) ;  /* 0x00000000003cb947 */ /* 0x000fea0003800000 */
[----:B------:R-:W-:Y:S01]  /*3230*/  LOP3.LUT R11, R10, 0x3, RZ, 0xc0, !PT ;  /* 0x000000030a0b7812 */ /* 0x000fe200078ec0ff */
[----:B------:R-:W-:Y:S01]  /*3240*/  UMOV UR4, URZ ;  /* 0x000000ff00047c82 */ /* 0x000fe20008000000 */
[----:B------:R-:W-:-:S05]  /*3250*/  UMOV UR5, URZ ;  /* 0x000000ff00057c82 */ /* 0x000fca0008000000 */
.L_x_43:
[----:B-1----:R-:W-:-:S05]  /*3260*/  IMAD.U32 R8, R0, 0x4, R1 ;  /* 0x0000000400087824 */ /* 0x002fca00078e0001 */
[----:B------:R-:W2:Y:S01]  /*3270*/  LDL R2, [R8+0x388] ;  /* 0x0003880008027983 */ /* 0x000ea20000100800 */
[----:B------:R-:W-:Y:S01]  /*3280*/  IMAD.IADD R9, R1, 0x1, R0 ;  /* 0x0000000101097824 */ /* 0x000fe200078e0200 */
[----:B------:R-:W-:Y:S01]  /*3290*/  UIADD3 UR4, UP0, UPT, UR4, 0x1, URZ ;  /* 0x0000000104047890 */ /* 0x000fe2000ff1e0ff */
[----:B------:R-:W-:-:S03]  /*32a0*/  IADD3 R0, PT, PT, R0, 0x1, RZ ;  /* 0x0000000100007810 */ /* 0x000fc60007ffe0ff */
[----:B------:R-:W-:Y:S01]  /*32b0*/  UIADD3.X UR5, UPT, UPT, URZ, UR5, URZ, UP0, !UPT ;  /* 0x00000005ff057290 */ /* 0x000fe200087fe4ff */
[----:B--2---:R-:W-:-:S04]  /*32c0*/  FSETP.GT.AND P2, PT, R2, RZ, PT ;  /* 0x000000ff0200720b */ /* 0x004fc80003f44000 */
[----:B------:R-:W-:Y:S02]  /*32d0*/  SEL R2, RZ, 0x1, P2 ;  /* 0x00000001ff027807 */ /* 0x000fe40001000000 */
[----:B------:R-:W-:-:S03]  /*32e0*/  ISETP.NE.U32.AND P2, PT, R11, UR4, PT ;  /* 0x000000040b007c0c */ /* 0x000fc6000bf45070 */
[----:B------:R0:W-:Y:S01]  /*32f0*/  STL.U8 [R9+0x78], R2 ;  /* 0x0000780209007387 */ /* 0x0001e20000100000 */
[----:B------:R-:W-:-:S13]  /*3300*/  ISETP.NE.AND.EX P2, PT, RZ, UR5, PT, P2 ;  /* 0x00000005ff007c0c */ /* 0x000fda000bf45320 */
[----:B0-----:R-:W-:Y:S05]  /*3310*/  @P2 BRA `(.L_x_43) ;  /* 0xfffffffc00d02947 */ /* 0x001fea000383ffff */
.L_x_40:
[----:B------:R-:W-:Y:S01]  /*3320*/  ISETP.NE.AND P2, PT, R12, RZ, PT ;  /* 0x000000ff0c00720c */ /* 0x000fe20003f45270 */
[----:B-12---:R-:W-:Y:S02]  /*3330*/  IMAD.MOV.U32 R8, RZ, RZ, RZ ;  /* 0x000000ffff087224 */ /* 0x006fe400078e00ff */
[----:B------:R-:W-:Y:S01]  /*3340*/  IMAD.MOV.U32 R2, RZ, RZ, RZ ;  /* 0x000000ffff027224 */ /* 0x000fe200078e00ff */
[----:B------:R-:W-:Y:S09]  /*3350*/  @!P0 BRA `(.L_x_44) ;  /* 0x0000000000888947 */ /* 0x000ff20003800000 */
[----:B------:R-:W-:Y:S01]  /*3360*/  HFMA2 R0, -RZ, RZ, 0, 0 ;  /* 0x00000000ff007431 */ /* 0x000fe200000001ff */
[----:B------:R-:W-:Y:S01]  /*3370*/  LOP3.LUT R2, R10, 0xfffffff0, RZ, 0xc0, !PT ;  /* 0xfffffff00a027812 */ /* 0x000fe200078ec0ff */
[----:B------:R-:W-:Y:S02]  /*3380*/  IMAD.MOV.U32 R8, RZ, RZ, RZ ;  /* 0x000000ffff087224 */ /* 0x000fe400078e00ff */
[----:B------:R-:W-:-:S07]  /*3390*/  IMAD.MOV.U32 R28, RZ, RZ, RZ ;  /* 0x000000ffff1c7224 */ /* 0x000fce00078e00ff */
.L_x_45:
[----:B------:R-:W-:-:S05]  /*33a0*/  IMAD.IADD R26, R1, 0x1, R0 ;  /* 0x00000001011a7824 */ /* 0x000fca00078e0200 */
[----:B------:R-:W2:Y:S04]  /*33b0*/  LDL.U8 R9, [R26+0x78] ;  /* 0x000078001a097983 */ /* 0x000ea80000100000 */
[----:B------:R-:W2:Y:S04]  /*33c0*/  LDL.U8 R11, [R26+0x79] ;  /* 0x000079001a0b7983 */ /* 0x000ea80000100000 */
[----:B------:R-:W3:Y:S04]  /*33d0*/  LDL.U8 R12, [R26+0x7a] ;  /* 0x00007a001a0c7983 */ /* 0x000ee80000100000 */
[----:B------:R-:W3:Y:S04]  /*33e0*/  LDL.U8 R13, [R26+0x7b] ;  /* 0x00007b001a0d7983 */ /* 0x000ee80000100000 */
[----:B------:R-:W4:Y:S04]  /*33f0*/  LDL.U8 R14, [R26+0x7c] ;  /* 0x00007c001a0e7983 */ /* 0x000f280000100000 */
[----:B------:R-:W4:Y:S04]  /*3400*/  LDL.U8 R15, [R26+0x7d] ;  /* 0x00007d001a0f7983 */ /* 0x000f280000100000 */
[----:B------:R-:W5:Y:S04]  /*3410*/  LDL.U8 R16, [R26+0x7e] ;  /* 0x00007e001a107983 */ /* 0x000f680000100000 */
        /* <DEDUP_REMOVED lines=8> */
[----:B------:R-:W5:Y:S01]  /*34a0*/  LDL.U8 R25, [R26+0x87] ;  /* 0x000087001a197983 */ /* 0x000f620000100000 */
[----:B------:R-:W-:-:S05]  /*34b0*/  IADD3 R0, P0, PT, R0, 0x10, RZ ;  /* 0x0000001000007810 */ /* 0x000fca0007f1e0ff */
[----:B------:R-:W-:Y:S01]  /*34c0*/  IMAD.X R28, RZ, RZ, R28, P0 ;  /* 0x000000ffff1c7224 */ /* 0x000fe200000e061c */
[----:B------:R-:W-:-:S04]  /*34d0*/  ISETP.NE.U32.AND P0, PT, R0, R2, PT ;  /* 0x000000020000720c */ /* 0x000fc80003f05070 */
[----:B------:R-:W-:Y:S02]  /*34e0*/  ISETP.NE.AND.EX P0, PT, R28, R5, PT, P0 ;  /* 0x000000051c00720c */ /* 0x000fe40003f05300 */
[----:B--2---:R-:W-:-:S04]  /*34f0*/  IADD3 R9, PT, PT, R11, R8, R9 ;  /* 0x000000080b097210 */ /* 0x004fc80007ffe009 */
[----:B---3--:R-:W-:-:S04]  /*3500*/  IADD3 R9, PT, PT, R13, R9, R12 ;  /* 0x000000090d097210 */ /* 0x008fc80007ffe00c */
[----:B----4-:R-:W-:-:S04]  /*3510*/  IADD3 R9, PT, PT, R15, R9, R14 ;  /* 0x000000090f097210 */ /* 0x010fc80007ffe00e */
[----:B-----5:R-:W-:-:S04]  /*3520*/  IADD3 R9, PT, PT, R17, R9, R16 ;  /* 0x0000000911097210 */ /* 0x020fc80007ffe010 */
[----:B------:R-:W-:-:S04]  /*3530*/  IADD3 R9, PT, PT, R19, R9, R18 ;  /* 0x0000000913097210 */ /* 0x000fc80007ffe012 */
[----:B------:R-:W-:-:S04]  /*3540*/  IADD3 R9, PT, PT, R21, R9, R20 ;  /* 0x0000000915097210 */ /* 0x000fc80007ffe014 */
[----:B------:R-:W-:-:S04]  /*3550*/  IADD3 R9, PT, PT, R23, R9, R22 ;  /* 0x0000000917097210 */ /* 0x000fc80007ffe016 */
[----:B------:R-:W-:Y:S01]  /*3560*/  IADD3 R8, PT, PT, R25, R9, R24 ;  /* 0x0000000919087210 */ /* 0x000fe20007ffe018 */
[----:B------:R-:W-:Y:S06]  /*3570*/  @P0 BRA `(.L_x_45) ;  /* 0xfffffffc00880947 */ /* 0x000fec000383ffff */
.L_x_44:
[----:B------:R-:W-:Y:S05]  /*3580*/  @!P2 BRA `(.L_x_46) ;  /* 0x0000000000c4a947 */ /* 0x000fea0003800000 */
[----:B------:R-:W-:-:S04]  /*3590*/  IADD3 R3, P2, PT, R3, -0x1, RZ ;  /* 0xffffffff03037810 */ /* 0x000fc80007f5e0ff */
[----:B------:R-:W-:Y:S02]  /*35a0*/  ISETP.GE.U32.AND P0, PT, R3, 0x7, PT ;  /* 0x000000070300780c */ /* 0x000fe40003f06070 */
[----:B------:R-:W-:Y:S02]  /*35b0*/  IADD3.X R0, PT, PT, RZ, -0x1, RZ, P2, !PT ;  /* 0xffffffffff007810 */ /* 0x000fe400017fe4ff */
[----:B------:R-:W-:Y:S02]  /*35c0*/  LOP3.LUT P2, RZ, R10, 0x7, RZ, 0xc0, !PT ;  /* 0x000000070aff7812 */ /* 0x000fe4000784c0ff */
[----:B------:R-:W-:-:S13]  /*35d0*/  ISETP.GE.U32.AND.EX P0, PT, R0, RZ, PT, P0 ;  /* 0x000000ff0000720c */ /* 0x000fda0003f06100 */
[----:B------:R-:W-:Y:S05]  /*35e0*/  @!P0 BRA `(.L_x_47) ;  /* 0x0000000000388947 */ /* 0x000fea0003800000 */
        /* <DEDUP_REMOVED lines=8> */
[----:B------:R-:W5:Y:S01]  /*3670*/  LDL.U8 R14, [R16+0x7f] ;  /* 0x00007f00100e7983 */ /* 0x000f620000100000 */
[----:B------:R-:W-:Y:S01]  /*3680*/  VIADD R2, R2, 0x8 ;  /* 0x0000000802027836 */ /* 0x000fe20000000000 */
[----:B--2---:R-:W-:-:S04]  /*3690*/  IADD3 R0, PT, PT, R0, R8, R3 ;  /* 0x0000000800007210 */ /* 0x004fc80007ffe003 */
[----:B---3--:R-:W-:-:S04]  /*36a0*/  IADD3 R0, PT, PT, R11, R0, R9 ;  /* 0x000000000b007210 */ /* 0x008fc80007ffe009 */
[----:B----4-:R-:W-:-:S04]  /*36b0*/  IADD3 R0, PT, PT, R12, R0, R13 ;  /* 0x000000000c007210 */ /* 0x010fc80007ffe00d */
[----:B-----5:R-:W-:-:S07]  /*36c0*/  IADD3 R8, PT, PT, R14, R0, R15 ;  /* 0x000000000e087210 */ /* 0x020fce0007ffe00f */
.L_x_47:
        /* <DEDUP_REMOVED lines=8> */
[----:B------:R-:W-:-:S05]  /*3750*/  IADD3 R0, PT, PT, R1, R2, RZ ;  /* 0x0000000201007210 */ /* 0x000fca0007ffe0ff */
[----:B------:R-:W2:Y:S04]  /*3760*/  LDL.U8 R3, [R0+0x78] ;  /* 0x0000780000037983 */ /* 0x000ea80000100000 */
[----:B------:R-:W2:Y:S04]  /*3770*/  LDL.U8 R9, [R0+0x79] ;  /* 0x0000790000097983 */ /* 0x000ea80000100000 */
[----:B------:R-:W3:Y:S04]  /*3780*/  LDL.U8 R12, [R0+0x7a] ;  /* 0x00007a00000c7983 */ /* 0x000ee80000100000 */
[----:B------:R-:W3:Y:S01]  /*3790*/  LDL.U8 R11, [R0+0x7b] ;  /* 0x00007b00000b7983 */ /* 0x000ee20000100000 */
[----:B------:R-:W-:Y:S01]  /*37a0*/  VIADD R2, R2, 0x4 ;  /* 0x0000000402027836 */ /* 0x000fe20000000000 */
[----:B--2---:R-:W-:-:S04]  /*37b0*/  IADD3 R3, PT, PT, R9, R8, R3 ;  /* 0x0000000809037210 */ /* 0x004fc80007ffe003 */
[----:B---3--:R-:W-:-:S07]  /*37c0*/  IADD3 R8, PT, PT, R11, R3, R12 ;  /* 0x000000030b087210 */ /* 0x008fce0007ffe00c */
.L_x_48:
[----:B------:R-:W-:Y:S05]  /*37d0*/  @!P2 BRA `(.L_x_46) ;  /* 0x000000000030a947 */ /* 0x000fea0003800000 */
[----:B------:R-:W-:Y:S01]  /*37e0*/  LOP3.LUT R0, R10, 0x3, RZ, 0xc0, !PT ;  /* 0x000000030a007812 */ /* 0x000fe200078ec0ff */
[----:B------:R-:W-:Y:S01]  /*37f0*/  UMOV UR4, URZ ;  /* 0x000000ff00047c82 */ /* 0x000fe20008000000 */
[----:B------:R-:W-:-:S05]  /*3800*/  UMOV UR5, URZ ;  /* 0x000000ff00057c82 */ /* 0x000fca0008000000 */
.L_x_49:
[----:B------:R-:W-:-:S06]  /*3810*/  IMAD.IADD R3, R1, 0x1, R2 ;  /* 0x0000000101037824 */ /* 0x000fcc00078e0202 */
[----:B------:R-:W2:Y:S01]  /*3820*/  LDL.U8 R3, [R3+0x78] ;  /* 0x0000780003037983 */ /* 0x000ea20000100000 */
[----:B------:R-:W-:Y:S01]  /*3830*/  UIADD3 UR4, UP0, UPT, UR4, 0x1, URZ ;  /* 0x0000000104047890 */ /* 0x000fe2000ff1e0ff */
[----:B------:R-:W-:-:S03]  /*3840*/  VIADD R2, R2, 0x1 ;  /* 0x0000000102027836 */ /* 0x000fc60000000000 */
[----:B------:R-:W-:Y:S02]  /*3850*/  UIADD3.X UR5, UPT, UPT, URZ, UR5, URZ, UP0, !UPT ;  /* 0x00000005ff057290 */ /* 0x000fe400087fe4ff */
[----:B------:R-:W-:-:S04]  /*3860*/  ISETP.NE.U32.AND P0, PT, R0, UR4, PT ;  /* 0x0000000400007c0c */ /* 0x000fc8000bf05070 */
[----:B------:R-:W-:Y:S02]  /*3870*/  ISETP.NE.AND.EX P0, PT, RZ, UR5, PT, P0 ;  /* 0x00000005ff007c0c */ /* 0x000fe4000bf05300 */
[----:B--2---:R-:W-:-:S11]  /*3880*/  IADD3 R8, PT, PT, R3, R8, RZ ;  /* 0x0000000803087210 */ /* 0x004fd60007ffe0ff */
[----:B------:R-:W-:Y:S05]  /*3890*/  @P0 BRA `(.L_x_49) ;  /* 0xfffffffc00dc0947 */ /* 0x000fea000383ffff */
.L_x_46:
[----:B------:R-:W-:-:S07]  /*38a0*/  LOP3.LUT R8, R8, 0x1, RZ, 0xc0, !PT ;  /* 0x0000000108087812 */ /* 0x000fce00078ec0ff */
.L_x_37:
[----:B------:R-:W-:Y:S01]  /*38b0*/  VIADD R3, R1, 0xa8 ;  /* 0x000000a801037836 */ /* 0x000fe20000000000 */
[----:B------:R-:W-:Y:S06]  /*38c0*/  @!P1 BRA `(.L_x_50) ;  /* 0x00000008009c9947 */ /* 0x000fec0003800000 */
[----:B01----:R-:W-:-:S04]  /*38d0*/  IADD3 R0, P2, PT, R10, -0x1, RZ ;  /* 0xffffffff0a007810 */ /* 0x003fc80007f5e0ff */
[----:B------:R-:W-:Y:S02]  /*38e0*/  ISETP.GE.U32.AND P0, PT, R0, 0xf, PT ;  /* 0x0000000f0000780c */ /* 0x000fe40003f06070 */
[----:B------:R-:W-:Y:S02]  /*38f0*/  IADD3.X R0, PT, PT, R5, -0x1, RZ, P2, !PT ;  /* 0xffffffff05007810 */ /* 0x000fe400017fe4ff */
[----:B------:R-:W-:Y:S02]  /*3900*/  LOP3.LUT P2, RZ, R10, 0xf, RZ, 0xc0, !PT ;  /* 0x0000000f0aff7812 */ /* 0x000fe4000784c0ff */
[----:B------:R-:W-:Y:S01]  /*3910*/  ISETP.GE.U32.AND.EX P0, PT, R0, RZ, PT, P0 ;  /* 0x000000ff0000720c */ /* 0x000fe20003f06100 */
[----:B------:R-:W-:-:S12]  /*3920*/  IMAD.MOV.U32 R0, RZ, RZ, RZ ;  /* 0x000000ffff007224 */ /* 0x000fd800078e00ff */
[----:B------:R-:W-:Y:S05]  /*3930*/  @!P0 BRA `(.L_x_51) ;  /* 0x0000000400288947 */ /* 0x000fea0003800000 */
[----:B------:R-:W-:Y:S01]  /*3940*/  HFMA2 R14, -RZ, RZ, 0, 0 ;  /* 0x00000000ff0e7431 */ /* 0x000fe200000001ff */
[----:B------:R-:W-:Y:S01]  /*3950*/  LOP3.LUT R0, R10, 0xfffffff0, RZ, 0xc0, !PT ;  /* 0xfffffff00a007812 */ /* 0x000fe200078ec0ff */
[----:B------:R-:W-:-:S07]  /*3960*/  IMAD.MOV.U32 R2, RZ, RZ, RZ ;  /* 0x000000ffff027224 */ /* 0x000fce00078e00ff */
.L_x_52:
[----:B---3--:R-:W-:Y:S02]  /*3970*/  IMAD.IADD R12, R1, 0x1, R2 ;  /* 0x00000001010c7824 */ /* 0x008fe400078e0202 */
[----:B------:R-:W-:-:S03]  /*3980*/  IMAD.U32 R11, R2, 0x4, R1 ;  /* 0x00000004020b7824 */ /* 0x000fc600078e0001 */
[----:B------:R-:W-:Y:S04]  /*3990*/  STL.U8 [R12+0x87], RZ ;  /* 0x000087ff0c007387 */ /* 0x000fe80000100000 */
[----:B------:R-:W2:Y:S02]  /*39a0*/  LDL R9, [R11+0x388] ;  /* 0x000388000b097983 */ /* 0x000ea40000100800 */
[----:B--2---:R-:W-:-:S05]  /*39b0*/  FADD R16, |R9|, -RZ ;  /* 0x800000ff09107221 */ /* 0x004fca0000000200 */
[----:B------:R0:W-:Y:S04]  /*39c0*/  STL [R11+0xa8], R16 ;  /* 0x0000a8100b007387 */ /* 0x0001e80000100800 */
        /* <DEDUP_REMOVED lines=9> */
[----:B------:R-:W0:Y:S02]  /*3a60*/  LDL R9, [R11+0x394] ;  /* 0x000394000b097983 */ /* 0x000e240000100800 */
[----:B0-----:R-:W-:-:S05]  /*3a70*/  FADD R16, |R9|, -RZ ;  /* 0x800000ff09107221 */ /* 0x001fca0000000200 */
[----:B------:R0:W-:Y:S04]  /*3a80*/  STL [R11+0xb4], R16 ;  /* 0x0000b4100b007387 */ /* 0x0001e80000100800 */
[----:B------:R-:W-:Y:S04]  /*3a90*/  STL.U8 [R12+0x8b], RZ ;  /* 0x00008bff0c007387 */ /* 0x000fe80000100000 */
[----:B------:R-:W1:Y:S02]  /*3aa0*/  LDL R9, [R11+0x398] ;  /* 0x000398000b097983 */ /* 0x000e640000100800 */
[----:B-1----:R-:W-:-:S05]  /*3ab0*/  FADD R18, |R9|, -RZ ;  /* 0x800000ff09127221 */ /* 0x002fca0000000200 */
        /* <DEDUP_REMOVED lines=33> */
[----:B------:R3:W-:Y:S04]  /*3cd0*/  STL.U8 [R12+0x94], RZ ;  /* 0x000094ff0c007387 */ /* 0x0007e80000100000 */
[----:B------:R-:W1:Y:S02]  /*3ce0*/  LDL R9, [R11+0x3bc] ;  /* 0x0003bc000b097983 */ /* 0x000e640000100800 */
[----:B-1----:R-:W-:-:S05]  /*3cf0*/  FADD R18, |R9|, -RZ ;  /* 0x800000ff09127221 */ /* 0x002fca0000000200 */
[----:B------:R3:W-:Y:S04]  /*3d00*/  STL [R11+0xdc], R18 ;  /* 0x0000dc120b007387 */ /* 0x0007e80000100800 */
[----:B------:R3:W-:Y:S04]  /*3d10*/  STL.U8 [R12+0x95], RZ ;  /* 0x000095ff0c007387 */ /* 0x0007e80000100000 */
[----:B------:R-:W2:Y:S02]  /*3d20*/  LDL R9, [R11+0x3c0] ;  /* 0x0003c0000b097983 */ /* 0x000ea40000100800 */
[----:B--2---:R-:W-:-:S05]  /*3d30*/  FADD R20, |R9|, -RZ ;  /* 0x800000ff09147221 */ /* 0x004fca0000000200 */
[----:B------:R3:W-:Y:S04]  /*3d40*/  STL [R11+0xe0], R20 ;  /* 0x0000e0140b007387 */ /* 0x0007e80000100800 */
[----:B------:R3:W-:Y:S04]  /*3d50*/  STL.U8 [R12+0x96], RZ ;  /* 0x000096ff0c007387 */ /* 0x0007e80000100000 */
[----:B------:R-:W0:Y:S01]  /*3d60*/  LDL R9, [R11+0x3c4] ;  /* 0x0003c4000b097983 */ /* 0x000e220000100800 */
[----:B------:R-:W-:-:S05]  /*3d70*/  IADD3 R2, P0, PT, R2, 0x10, RZ ;  /* 0x0000001002027810 */ /* 0x000fca0007f1e0ff */
[----:B------:R-:W-:Y:S01]  /*3d80*/  IMAD.X R14, RZ, RZ, R14, P0 ;  /* 0x000000ffff0e7224 */ /* 0x000fe200000e060e */
[----:B------:R-:W-:-:S04]  /*3d90*/  ISETP.NE.U32.AND P0, PT, R2, R0, PT ;  /* 0x000000000200720c */ /* 0x000fc80003f05070 */
[----:B------:R-:W-:Y:S01]  /*3da0*/  ISETP.NE.AND.EX P0, PT, R14, R5, PT, P0 ;  /* 0x000000050e00720c */ /* 0x000fe20003f05300 */
[----:B0-----:R-:W-:-:S05]  /*3db0*/  FADD R16, |R9|, -RZ ;  /* 0x800000ff09107221 */ /* 0x001fca0000000200 */
[----:B------:R3:W-:Y:S07]  /*3dc0*/  STL [R11+0xe4], R16 ;  /* 0x0000e4100b007387 */ /* 0x0007ee0000100800 */
[----:B------:R-:W-:Y:S05]  /*3dd0*/  @P0 BRA `(.L_x_52) ;  /* 0xfffffff800e40947 */ /* 0x000fea000383ffff */
.L_x_51:
        /* <DEDUP_REMOVED lines=35> */
[----:B------:R-:W0:Y:S02]  /*4010*/  LDL R2, [R9+0x3a0] ;  /* 0x0003a00009027983 */ /* 0x000e240000100800 */
[----:B0-----:R-:W-:-:S05]  /*4020*/  FADD R12, |R2|, -RZ ;  /* 0x800000ff020c7221 */ /* 0x001fca0000000200 */
[----:B------:R4:W-:Y:S04]  /*4030*/  STL [R9+0xc0], R12 ;  /* 0x0000c00c09007387 */ /* 0x0009e80000100800 */
[----:B------:R4:W-:Y:S04]  /*4040*/  STL.U8 [R11+0x8e], RZ ;  /* 0x00008eff0b007387 */ /* 0x0009e80000100000 */
[----:B------:R-:W2:Y:S01]  /*4050*/  LDL R2, [R9+0x3a4] ;  /* 0x0003a40009027983 */ /* 0x000ea20000100800 */
[----:B------:R-:W-:Y:S02]  /*4060*/  VIADD R0, R0, 0x8 ;  /* 0x0000000800007836 */ /* 0x000fe40000000000 */
[----:B--2---:R-:W-:-:S05]  /*4070*/  FADD R2, |R2|, -RZ ;  /* 0x800000ff02027221 */ /* 0x004fca0000000200 */
[----:B------:R4:W-:Y:S02]  /*4080*/  STL [R9+0xc4], R2 ;  /* 0x0000c40209007387 */ /* 0x0009e40000100800 */
.L_x_53:
[----:B------:R-:W-:Y:S05]  /*4090*/  @!P2 BRA `(.L_x_50) ;  /* 0x0000000000a8a947 */ /* 0x000fea0003800000 */
[----:B----4-:R-:W-:-:S04]  /*40a0*/  LOP3.LUT R2, R10, 0x7, RZ, 0xc0, !PT ;  /* 0x000000070a027812 */ /* 0x010fc800078ec0ff */
[----:B------:R-:W-:-:S04]  /*40b0*/  IADD3 R2, P2, PT, R2, -0x1, RZ ;  /* 0xffffffff02027810 */ /* 0x000fc80007f5e0ff */
[----:B------:R-:W-:Y:S02]  /*40c0*/  ISETP.GE.U32.AND P0, PT, R2, 0x3, PT ;  /* 0x000000030200780c */ /* 0x000fe40003f06070 */
[----:B------:R-:W-:Y:S02]  /*40d0*/  IADD3.X R2, PT, PT, RZ, -0x1, RZ, P2, !PT ;  /* 0xffffffffff027810 */ /* 0x000fe400017fe4ff */
[----:B------:R-:W-:Y:S02]  /*40e0*/  LOP3.LUT P2, RZ, R10, 0x3, RZ, 0xc0, !PT ;  /* 0x000000030aff7812 */ /* 0x000fe4000784c0ff */
[----:B------:R-:W-:-:S13]  /*40f0*/  ISETP.GE.U32.AND.EX P0, PT, R2, RZ, PT, P0 ;  /* 0x000000ff0200720c */ /* 0x000fda0003f06100 */
[----:B------:R-:W-:Y:S05]  /*4100*/  @!P0 BRA `(.L_x_54) ;  /* 0x00000000004c8947 */ /* 0x000fea0003800000 */
[----:B------:R-:W-:Y:S02]  /*4110*/  IMAD.IADD R13, R1, 0x1, R0 ;  /* 0x00000001010d7824 */ /* 0x000fe400078e0200 */
[----:B------:R-:W-:-:S03]  /*4120*/  IMAD.U32 R14, R0, 0x4, R1 ;  /* 0x00000004000e7824 */ /* 0x000fc600078e0001 */
[----:B------:R0:W-:Y:S04]  /*4130*/  STL.U8 [R13+0x87], RZ ;  /* 0x000087ff0d007387 */ /* 0x0001e80000100000 */
[----:B------:R-:W2:Y:S02]  /*4140*/  LDL R2, [R14+0x388] ;  /* 0x000388000e027983 */ /* 0x000ea40000100800 */
[----:B--2---:R-:W-:-:S05]  /*4150*/  FADD R9, |R2|, -RZ ;  /* 0x800000ff02097221 */ /* 0x004fca0000000200 */
[----:B------:R0:W-:Y:S04]  /*4160*/  STL [R14+0xa8], R9 ;  /* 0x0000a8090e007387 */ /* 0x0001e80000100800 */
[----:B------:R0:W-:Y:S04]  /*4170*/  STL.U8 [R13+0x88], RZ ;  /* 0x000088ff0d007387 */ /* 0x0001e80000100000 */
[----:B------:R-:W3:Y:S02]  /*4180*/  LDL R2, [R14+0x38c] ;  /* 0x00038c000e027983 */ /* 0x000ee40000100800 */
[----:B---3--:R-:W-:-:S05]  /*4190*/  FADD R11, |R2|, -RZ ;  /* 0x800000ff020b7221 */ /* 0x008fca0000000200 */
[----:B------:R0:W-:Y:S04]  /*41a0*/  STL [R14+0xac], R11 ;  /* 0x0000ac0b0e007387 */ /* 0x0001e80000100800 */
[----:B------:R0:W-:Y:S04]  /*41b0*/  STL.U8 [R13+0x89], RZ ;  /* 0x000089ff0d007387 */ /* 0x0001e80000100000 */
[----:B------:R-:W2:Y:S02]  /*41c0*/  LDL R2, [R14+0x390] ;  /* 0x000390000e027983 */ /* 0x000ea40000100800 */
[----:B--2---:R-:W-:-:S05]  /*41d0*/  FADD R12, |R2|, -RZ ;  /* 0x800000ff020c7221 */ /* 0x004fca0000000200 */
[----:B------:R0:W-:Y:S04]  /*41e0*/  STL [R14+0xb0], R12 ;  /* 0x0000b00c0e007387 */ /* 0x0001e80000100800 */
[----:B------:R0:W-:Y:S04]  /*41f0*/  STL.U8 [R13+0x8a], RZ ;  /* 0x00008aff0d007387 */ /* 0x0001e80000100000 */
[----:B------:R-:W2:Y:S01]  /*4200*/  LDL R2, [R14+0x394] ;  /* 0x000394000e027983 */ /* 0x000ea20000100800 */
[----:B------:R-:W-:Y:S02]  /*4210*/  VIADD R0, R0, 0x4 ;  /* 0x0000000400007836 */ /* 0x000fe40000000000 */
[----:B--2---:R-:W-:-:S05]  /*4220*/  FADD R2, |R2|, -RZ ;  /* 0x800000ff02027221 */ /* 0x004fca0000000200 */
[----:B------:R0:W-:Y:S02]  /*4230*/  STL [R14+0xb4], R2 ;  /* 0x0000b4020e007387 */ /* 0x0001e40000100800 */
.L_x_54:
[----:B------:R-:W-:Y:S05]  /*4240*/  @!P2 BRA `(.L_x_50) ;  /* 0x00000000003ca947 */ /* 0x000fea0003800000 */
[----:B0--3--:R-:W-:Y:S01]  /*4250*/  LOP3.LUT R12, R10, 0x3, RZ, 0xc0, !PT ;  /* 0x000000030a0c7812 */ /* 0x009fe200078ec0ff */
[----:B------:R-:W-:Y:S01]  /*4260*/  UMOV UR4, URZ ;  /* 0x000000ff00047c82 */ /* 0x000fe20008000000 */
[----:B------:R-:W-:-:S05]  /*4270*/  UMOV UR5, URZ ;  /* 0x000000ff00057c82 */ /* 0x000fca0008000000 */
.L_x_55:
[----:B--2---:R-:W-:Y:S01]  /*4280*/  IADD3 R11, PT, PT, R1, R0, RZ ;  /* 0x00000000010b7210 */ /* 0x004fe20007ffe0ff */
[----:B------:R-:W-:-:S04]  /*4290*/  IMAD.U32 R9, R0, 0x4, R1 ;  /* 0x0000000400097824 */ /* 0x000fc800078e0001 */
[----:B------:R2:W-:Y:S04]  /*42a0*/  STL.U8 [R11+0x87], RZ ;  /* 0x000087ff0b007387 */ /* 0x0005e80000100000 */
[----:B------:R-:W3:Y:S01]  /*42b0*/  LDL R2, [R9+0x388] ;  /* 0x0003880009027983 */ /* 0x000ee20000100800 */
[----:B------:R-:W-:Y:S01]  /*42c0*/  UIADD3 UR4, UP0, UPT, UR4, 0x1, URZ ;  /* 0x0000000104047890 */ /* 0x000fe2000ff1e0ff */
[----:B------:R-:W-:-:S03]  /*42d0*/  VIADD R0, R0, 0x1 ;  /* 0x0000000100007836 */ /* 0x000fc60000000000 */
[----:B------:R-:W-:Y:S02]  /*42e0*/  UIADD3.X UR5, UPT, UPT, URZ, UR5, URZ, UP0, !UPT ;  /* 0x00000005ff057290 */ /* 0x000fe400087fe4ff */
[----:B------:R-:W-:-:S04]  /*42f0*/  ISETP.NE.U32.AND P0, PT, R12, UR4, PT ;  /* 0x000000040c007c0c */ /* 0x000fc8000bf05070 */
[----:B------:R-:W-:Y:S01]  /*4300*/  ISETP.NE.AND.EX P0, PT, RZ, UR5, PT, P0 ;  /* 0x00000005ff007c0c */ /* 0x000fe2000bf05300 */
[----:B---3--:R-:W-:-:S05]  /*4310*/  FADD R2, |R2|, -RZ ;  /* 0x800000ff02027221 */ /* 0x008fca0000000200 */
[----:B------:R2:W-:Y:S07]  /*4320*/  STL [R9+0xa8], R2 ;  /* 0x0000a80209007387 */ /* 0x0005ee0000100800 */
[----:B------:R-:W-:Y:S05]  /*4330*/  @P0 BRA `(.L_x_55) ;  /* 0xfffffffc00d00947 */ /* 0x000fea000383ffff */
.L_x_50:
[----:B------:R-:W5:Y:S01]  /*4340*/  LDCU UR4, c[0x0][0x3bc] ;  /* 0x00007780ff0477ac */ /* 0x000f620008000800 */
[----:B01----:R-:W-:Y:S01]  /*4350*/  IMAD.MOV.U32 R0, RZ, RZ, 0x3f800000 ;  /* 0x3f800000ff007424 */ /* 0x003fe200078e00ff */
[----:B-----5:R-:W-:-:S09]  /*4360*/  UISETP.NE.AND UP0, UPT, UR4, 0x1, UPT ;  /* 0x000000010400788c */ /* 0x020fd2000bf05270 */
[----:B------:R-:W-:Y:S05]  /*4370*/  BRA.U UP0, `(.L_x_56) ;  /* 0x0000001d00487547 */ /* 0x000fea000b800000 */
[----:B------:R-:W-:Y:S01]  /*4380*/  HFMA2 R0, -RZ, RZ, 1.875, 0 ;  /* 0x3f800000ff007431 */ /* 0x000fe200000001ff */
[----:B------:R-:W-:Y:S06]  /*4390*/  @!P1 BRA `(.L_x_57) ;  /* 0x0000001c00389947 */ /* 0x000fec0003800000 */
[----:B------:R-:W-:Y:S01]  /*43a0*/  IADD3 R0, P1, PT, R10, -0x1, RZ ;  /* 0xffffffff0a007810 */ /* 0x000fe20007f3e0ff */
[----:B--234-:R-:W-:-:S03]  /*43b0*/  IMAD.MOV.U32 R11, RZ, RZ, 0x3f800000 ;  /* 0x3f800000ff0b7424 */ /* 0x01cfc600078e00ff */
[----:B------:R-:W-:Y:S02]  /*43c0*/  ISETP.GE.U32.AND P0, PT, R0, 0x7, PT ;  /* 0x000000070000780c */ /* 0x000fe40003f06070 */
[----:B------:R-:W-:-:S04]  /*43d0*/  IADD3.X R0, PT, PT, R5, -0x1, RZ, P1, !PT ;  /* 0xffffffff05007810 */ /* 0x000fc80000ffe4ff */
[----:B------:R-:W-:Y:S01]  /*43e0*/  ISETP.GE.U32.AND.EX P0, PT, R0, RZ, PT, P0 ;  /* 0x000000ff0000720c */ /* 0x000fe20003f06100 */
[----:B------:R-:W-:-:S12]  /*43f0*/  IMAD.MOV.U32 R0, RZ, RZ, RZ ;  /* 0x000000ffff007224 */ /* 0x000fd800078e00ff */
[----:B------:R-:W-:Y:S05]  /*4400*/  @!P0 BRA `(.L_x_58) ;  /* 0x0000000c00a88947 */ /* 0x000fea0003800000 */
[----:B------:R-:W-:Y:S01]  /*4410*/  LOP3.LUT R0, R10, 0xfffffff8, RZ, 0xc0, !PT ;  /* 0xfffffff80a007812 */ /* 0x000fe200078ec0ff */
[----:B------:R-:W-:Y:S01]  /*4420*/  IMAD.MOV.U32 R11, RZ, RZ, 0x3f800000 ;  /* 0x3f800000ff0b7424 */ /* 0x000fe200078e00ff */
[----:B------:R-:W-:Y:S01]  /*4430*/  MOV R2, RZ ;  /* 0x000000ff00027202 */ /* 0x000fe20000000f00 */
[----:B------:R-:W-:-:S07]  /*4440*/  IMAD.MOV.U32 R10, RZ, RZ, RZ ;  /* 0x000000ffff0a7224 */ /* 0x000fce00078e00ff */
.L_x_75:
[----:B------:R-:W-:-:S05]  /*4450*/  IMAD.U32 R9, R2, 0x4, R1 ;  /* 0x0000000402097824 */ /* 0x000fca00078e0001 */
[----:B------:R-:W2:Y:S01]  /*4460*/  LDL R12, [R9+0xa8] ;  /* 0x0000a800090c7983 */ /* 0x000ea20000100800 */
[----:B------:R-:W-:Y:S02]  /*4470*/  HFMA2 R14, -RZ, RZ, 3.7421875, 0 ;  /* 0x437c0000ff0e7431 */ /* 0x000fe400000001ff */
[----:B------:R-:W-:Y:S01]  /*4480*/  IMAD.MOV.U32 R13, RZ, RZ, 0x3bbb989d ;  /* 0x3bbb989dff0d7424 */ /* 0x000fe200078e00ff */
[----:B------:R-:W-:Y:S01]  /*4490*/  IADD3 R2, P0, PT, R2, 0x8, RZ ;  /* 0x0000000802027810 */ /* 0x000fe20007f1e0ff */
[----:B------:R-:W-:Y:S04]  /*44a0*/  BSSY.RECONVERGENT B3, `(.L_x_59) ;  /* 0x0000019000037945 */ /* 0x000fe80003800200 */
[----:B------:R-:W-:Y:S01]  /*44b0*/  IMAD.X R10, RZ, RZ, R10, P0 ;  /* 0x000000ffff0a7224 */ /* 0x000fe200000e060a */
[----:B------:R-:W-:-:S04]  /*44c0*/  ISETP.NE.U32.AND P0, PT, R2, R0, PT ;  /* 0x000000000200720c */ /* 0x000fc80003f05070 */
[----:B------:R-:W-:Y:S01]  /*44d0*/  ISETP.NE.AND.EX P0, PT, R10, R5, PT, P0 ;  /* 0x000000050a00720c */ /* 0x000fe20003f05300 */
[----:B--2---:R-:W-:-:S04]  /*44e0*/  FFMA.SAT R13, R12, -R13, 0.5 ;  /* 0x3f0000000c0d7423 */ /* 0x004fc8000000280d */
[----:B------:R-:W-:-:S04]  /*44f0*/  FFMA.RM R13, R13, R14, 12582913 ;  /* 0x4b4000010d0d7423 */ /* 0x000fc8000000400e */
[C---:B------:R-:W-:Y:S01]  /*4500*/  FADD R15, R13.reuse, -12583039 ;  /* 0xcb40007f0d0f7421 */ /* 0x040fe20000000000 */
[----:B------:R-:W-:-:S03]  /*4510*/  IMAD.SHL.U32 R13, R13, 0x800000, RZ ;  /* 0x008000000d0d7824 */ /* 0x000fc600078e00ff */
[----:B------:R-:W-:-:S04]  /*4520*/  FFMA R15, R12, -1.4426950216293334961, -R15 ;  /* 0xbfb8aa3b0c0f7823 */ /* 0x000fc8000000080f */
[----:B------:R-:W-:-:S04]  /*4530*/  FFMA R15, R12, -1.925963033500011079e-08, R15 ;  /* 0xb2a570600c0f7823 */ /* 0x000fc8000000000f */
[----:B------:R-:W0:Y:S02]  /*4540*/  MUFU.EX2 R12, R15 ;  /* 0x0000000f000c7308 */ /* 0x000e240000000800 */
[----:B0-----:R-:W-:-:S04]  /*4550*/  FMUL R14, R13, R12 ;  /* 0x0000000c0d0e7220 */ /* 0x001fc80000400000 */
[----:B------:R-:W-:Y:S01]  /*4560*/  FADD R20, R14, 1 ;  /* 0x3f8000000e147421 */ /* 0x000fe20000000000 */
[----:B------:R-:W-:-:S03]  /*4570*/  FFMA R17, R13, R12, R14 ;  /* 0x0000000c0d117223 */ /* 0x000fc6000000000e */
[----:B------:R-:W0:Y:S08]  /*4580*/  MUFU.RCP R16, R20 ;  /* 0x0000001400107308 */ /* 0x000e300000001000 */
[----:B------:R-:W1:Y:S01]  /*4590*/  FCHK P1, R17, R20 ;  /* 0x0000001411007302 */ /* 0x000e620000020000 */
[----:B0-----:R-:W-:-:S04]  /*45a0*/  FFMA R19, -R20, R16, 1 ;  /* 0x3f80000014137423 */ /* 0x001fc80000000110 */
[----:B------:R-:W-:-:S04]  /*45b0*/  FFMA R16, R16, R19, R16 ;  /* 0x0000001310107223 */ /* 0x000fc80000000010 */
[----:B------:R-:W-:-:S04]  /*45c0*/  FFMA R13, R17, R16, RZ ;  /* 0x00000010110d7223 */ /* 0x000fc800000000ff */
[----:B------:R-:W-:-:S04]  /*45d0*/  FFMA R12, -R20, R13, R17 ;  /* 0x0000000d140c7223 */ /* 0x000fc80000000111 */
[----:B------:R-:W-:Y:S01]  /*45e0*/  FFMA R12, R16, R12, R13 ;  /* 0x0000000c100c7223 */ /* 0x000fe2000000000d */
[----:B-1----:R-:W-:Y:S06]  /*45f0*/  @!P1 BRA `(.L_x_60) ;  /* 0x00000000000c9947 */ /* 0x002fec0003800000 */
[----:B------:R-:W-:-:S07]  /*4600*/  MOV R22, 0x4620 ;  /* 0x0000462000167802 */ /* 0x000fce0000000f00 */
[----:B------:R-:W-:Y:S05]  /*4610*/  CALL.REL.NOINC `($__internal_2_$__cuda_sm3x_div_rn_noftz_f32_slowpath) ;  /* 0x0000018000dc7944 */ /* 0x000fea0003c00000 */
[----:B------:R-:W-:-:S07]  /*4620*/  IMAD.MOV.U32 R12, RZ, RZ, R17 ;  /* 0x000000ffff0c7224 */ /* 0x000fce00078e0011 */
.L_x_60:
[----:B------:R-:W-:Y:S05]  /*4630*/  BSYNC.RECONVERGENT B3 ;  /* 0x0000000000037941 */ /* 0x000fea0003800200 */
.L_x_59:
[----:B------:R-:W2:Y:S01]  /*4640*/  LDL R13, [R9+0xac] ;  /* 0x0000ac00090d7983 */ /* 0x000ea20000100800 */
[----:B------:R-:W-:Y:S01]  /*4650*/  MOV R14, 0x3bbb989d ;  /* 0x3bbb989d000e7802 */ /* 0x000fe20000000f00 */
[----:B------:R-:W-:Y:S02]  /*4660*/  IMAD.MOV.U32 R15, RZ, RZ, 0x437c0000 ;  /* 0x437c0000ff0f7424 */ /* 0x000fe400078e00ff */
[----:B------:R-:W-:Y:S01]  /*4670*/  FADD R12, -R12, 1 ;  /* 0x3f8000000c0c7421 */ /* 0x000fe20000000100 */
[----:B------:R-:W-:Y:S03]  /*4680*/  BSSY.RECONVERGENT B3, `(.L_x_61) ;  /* 0x0000017000037945 */ /* 0x000fe60003800200 */
[----:B------:R-:W-:Y:S01]  /*4690*/  FMUL R11, R12, R11 ;  /* 0x0000000b0c0b7220 */ /* 0x000fe20000400000 */
        /* <DEDUP_REMOVED lines=21> */
.L_x_62:
[----:B------:R-:W-:Y:S05]  /*47f0*/  BSYNC.RECONVERGENT B3 ;  /* 0x0000000000037941 */ /* 0x000fea0003800200 */
.L_x_61:
[----:B------:R-:W2:Y:S01]  /*4800*/  LDL R12, [R9+0xb0] ;  /* 0x0000b000090c7983 */ /* 0x000ea20000100800 */
[----:B------:R-:W-:Y:S02]  /*4810*/  HFMA2 R15, -RZ, RZ, 0.96630859375, -0.0022525787353515625 ;  /* 0x3bbb989dff0f7431 */ /* 0x000fe400000001ff */
[----:B------:R-:W-:Y:S01]  /*4820*/  IMAD.MOV.U32 R17, RZ, RZ, 0x437c0000 ;  /* 0x437c0000ff117424 */ /* 0x000fe200078e00ff */
[----:B------:R-:W-:Y:S02]  /*4830*/  BSSY.RECONVERGENT B3, `(.L_x_63) ;  /* 0x0000018000037945 */ /* 0x000fe40003800200 */
[----:B--2---:R-:W-:-:S04]  /*4840*/  FFMA.SAT R14, R12, -R15, 0.5 ;  /* 0x3f0000000c0e7423 */ /* 0x004fc8000000280f */
[----:B------:R-:W-:-:S04]  /*4850*/  FFMA.RM R14, R14, R17, 12582913 ;  /* 0x4b4000010e0e7423 */ /* 0x000fc80000004011 */
[C---:B------:R-:W-:Y:S01]  /*4860*/  FADD R15, R14.reuse, -12583039 ;  /* 0xcb40007f0e0f7421 */ /* 0x040fe20000000000 */
[----:B------:R-:W-:-:S03]  /*4870*/  IMAD.SHL.U32 R14, R14, 0x800000, RZ ;  /* 0x008000000e0e7824 */ /* 0x000fc600078e00ff */
[----:B------:R-:W-:-:S04]  /*4880*/  FFMA R15, R12, -1.4426950216293334961, -R15 ;  /* 0xbfb8aa3b0c0f7823 */ /* 0x000fc8000000080f */
[----:B------:R-:W-:-:S06]  /*4890*/  FFMA R15, R12, -1.925963033500011079e-08, R15 ;  /* 0xb2a570600c0f7823 */ /* 0x000fcc000000000f */
[----:B------:R-:W0:Y:S02]  /*48a0*/  MUFU.EX2 R15, R15 ;  /* 0x0000000f000f7308 */ /* 0x000e240000000800 */
[----:B0-----:R-:W-:-:S04]  /*48b0*/  FMUL R17, R14, R15 ;  /* 0x0000000f0e117220 */ /* 0x001fc80000400000 */
[----:B------:R-:W-:Y:S01]  /*48c0*/  FADD R20, R17, 1 ;  /* 0x3f80000011147421 */ /* 0x000fe20000000000 */
[----:B------:R-:W-:-:S03]  /*48d0*/  FFMA R17, R14, R15, R17 ;  /* 0x0000000f0e117223 */ /* 0x000fc60000000011 */
[----:B------:R-:W0:Y:S08]  /*48e0*/  MUFU.RCP R12, R20 ;  /* 0x00000014000c7308 */ /* 0x000e300000001000 */
[----:B------:R-:W1:Y:S01]  /*48f0*/  FCHK P1, R17, R20 ;  /* 0x0000001411007302 */ /* 0x000e620000020000 */
[----:B0-----:R-:W-:-:S04]  /*4900*/  FFMA R19, -R20, R12, 1 ;  /* 0x3f80000014137423 */ /* 0x001fc8000000010c */
[----:B------:R-:W-:Y:S01]  /*4910*/  FFMA R14, R12, R19, R12 ;  /* 0x000000130c0e7223 */ /* 0x000fe2000000000c */
[----:B------:R-:W-:-:S03]  /*4920*/  FADD R12, -R13, 1 ;  /* 0x3f8000000d0c7421 */ /* 0x000fc60000000100 */
[----:B------:R-:W-:Y:S01]  /*4930*/  FFMA R19, R17, R14, RZ ;  /* 0x0000000e11137223 */ /* 0x000fe200000000ff */
[----:B------:R-:W-:-:S03]  /*4940*/  FMUL R11, R11, R12 ;  /* 0x0000000c0b0b7220 */ /* 0x000fc60000400000 */
[----:B------:R-:W-:-:S04]  /*4950*/  FFMA R13, -R20, R19, R17 ;  /* 0x00000013140d7223 */ /* 0x000fc80000000111 */
[----:B------:R-:W-:Y:S01]  /*4960*/  FFMA R13, R14, R13, R19 ;  /* 0x0000000d0e0d7223 */ /* 0x000fe20000000013 */
[----:B-1----:R-:W-:Y:S06]  /*4970*/  @!P1 BRA `(.L_x_64) ;  /* 0x00000000000c9947 */ /* 0x002fec0003800000 */
[----:B------:R-:W-:-:S07]  /*4980*/  MOV R22, 0x49a0 ;  /* 0x000049a000167802 */ /* 0x000fce0000000f00 */
[----:B------:R-:W-:Y:S05]  /*4990*/  CALL.REL.NOINC `($__internal_2_$__cuda_sm3x_div_rn_noftz_f32_slowpath) ;  /* 0x0000017c00fc7944 */ /* 0x000fea0003c00000 */
[----:B------:R-:W-:-:S07]  /*49a0*/  IMAD.MOV.U32 R13, RZ, RZ, R17 ;  /* 0x000000ffff0d7224 */ /* 0x000fce00078e0011 */
.L_x_64:
[----:B------:R-:W-:Y:S05]  /*49b0*/  BSYNC.RECONVERGENT B3 ;  /* 0x0000000000037941 */ /* 0x000fea0003800200 */
.L_x_63:
[----:B------:R-:W2:Y:S01]  /*49c0*/  LDL R12, [R9+0xb4] ;  /* 0x0000b400090c7983 */ /* 0x000ea20000100800 */
[----:B------:R-:W-:Y:S01]  /*49d0*/  MOV R15, 0x3bbb989d ;  /* 0x3bbb989d000f7802 */ /* 0x000fe20000000f00 */
[----:B------:R-:W-:Y:S01]  /*49e0*/  IMAD.MOV.U32 R17, RZ, RZ, 0x437c0000 ;  /* 0x437c0000ff117424 */ /* 0x000fe200078e00ff */
[----:B------:R-:W-:Y:S03]  /*49f0*/  BSSY.RECONVERGENT B3, `(.L_x_65) ;  /* 0x0000018000037945 */ /* 0x000fe60003800200 */
        /* <DEDUP_REMOVED lines=23> */
.L_x_66:
[----:B------:R-:W-:Y:S05]  /*4b70*/  BSYNC.RECONVERGENT B3 ;  /* 0x0000000000037941 */ /* 0x000fea0003800200 */
.L_x_65:
        /* <DEDUP_REMOVED lines=27> */
.L_x_68:
[----:B------:R-:W-:Y:S05]  /*4d30*/  BSYNC.RECONVERGENT B3 ;  /* 0x0000000000037941 */ /* 0x000fea0003800200 */
.L_x_67:
        /* <DEDUP_REMOVED lines=27> */
.L_x_70:
[----:B------:R-:W-:Y:S05]  /*4ef0*/  BSYNC.RECONVERGENT B3 ;  /* 0x0000000000037941 */ /* 0x000fea0003800200 */
.L_x_69:
        /* <DEDUP_REMOVED lines=27> */
.L_x_72:
[----:B------:R-:W-:Y:S05]  /*50b0*/  BSYNC.RECONVERGENT B3 ;  /* 0x0000000000037941 */ /* 0x000fea0003800200 */
.L_x_71:
        /* <DEDUP_REMOVED lines=13> */
[----:B------:R-:W-:Y:S01]  /*5190*/  FFMA R17, R12, R17, R15 ;  /* 0x000000110c117223 */ /* 0x000fe2000000000f */
[----:B------:R-:W-:Y:S02]  /*51a0*/  FADD R12, -R13, 1 ;  /* 0x3f8000000d0c7421 */ /* 0x000fe40000000100 */
[----:B------:R-:W0:Y:S02]  /*51b0*/  MUFU.RCP R9, R20 ;  /* 0x0000001400097308 */ /* 0x000e240000001000 */
[----:B------:R-:W-:-:S06]  /*51c0*/  FMUL R11, R11, R12 ;  /* 0x0000000c0b0b7220 */ /* 0x000fcc0000400000 */
        /* <DEDUP_REMOVED lines=10> */
.L_x_74:
[----:B------:R-:W-:Y:S05]  /*5270*/  BSYNC.RECONVERGENT B3 ;  /* 0x0000000000037941 */ /* 0x000fea0003800200 */
.L_x_73:
[----:B------:R-:W-:-:S04]  /*5280*/  FADD R12, -R9, 1 ;  /* 0x3f800000090c7421 */ /* 0x000fc80000000100 */
[----:B------:R-:W-:Y:S01]  /*5290*/  FMUL R11, R11, R12 ;  /* 0x0000000c0b0b7220 */ /* 0x000fe20000400000 */
[----:B------:R-:W-:Y:S06]  /*52a0*/  @P0 BRA `(.L_x_75) ;  /* 0xfffffff000680947 */ /* 0x000fec000383ffff */
.L_x_58:
[----:B------:R-:W0:Y:S02]  /*52b0*/  LDCU UR4, c[0x0][0x3a0] ;  /* 0x00007400ff0477ac */ /* 0x000e240008000800 */
[----:B0-----:R-:W-:-:S09]  /*52c0*/  ULOP3.LUT UP0, URZ, UR4, 0x7, URZ, 0xc0, !UPT ;  /* 0x0000000704ff7892 */ /* 0x001fd2000f80c0ff */
[----:B------:R-:W-:Y:S05]  /*52d0*/  BRA.U !UP0, `(.L_x_76) ;  /* 0x0000000d08607547 */ /* 0x000fea000b800000 */
[----:B------:R-:W-:-:S04]  /*52e0*/  ULOP3.LUT UR4, UR4, 0x7, URZ, 0xc0, !UPT ;  /* 0x0000000704047892 */ /* 0x000fc8000f8ec0ff */
[----:B------:R-:W-:-:S04]  /*52f0*/  UIADD3 UR4, UP0, UPT, UR4, -0x1, URZ ;  /* 0xffffffff04047890 */ /* 0x000fc8000ff1e0ff */
[----:B------:R-:W-:Y:S02]  /*5300*/  UIADD3.X UR5, UPT, UPT, URZ, -0x1, URZ, UP0, !UPT ;  /* 0xffffffffff057890 */ /* 0x000fe400087fe4ff */
[----:B------:R-:W-:-:S04]  /*5310*/  UISETP.GE.U32.AND UP0, UPT, UR4, 0x3, UPT ;  /* 0x000000030400788c */ /* 0x000fc8000bf06070 */
[----:B------:R-:W-:-:S09]  /*5320*/  UISETP.GE.U32.AND.EX UP0, UPT, UR5, URZ, UPT, UP0 ;  /* 0x000000ff0500728c */ /* 0x000fd2000bf06100 */
[----:B------:R-:W-:Y:S05]  /*5330*/  BRA.U !UP0, `(.L_x_77) ;  /* 0x0000000508c87547 */ /* 0x000fea000b800000 */
[----:B------:R-:W-:-:S05]  /*5340*/  LEA R2, R0, R1, 0x2 ;  /* 0x0000000100027211 */ /* 0x000fca00078e10ff */
[----:B------:R-:W2:Y:S01]  /*5350*/  LDL R9, [R2+0xa8] ;  /* 0x0000a80002097983 */ /* 0x000ea20000100800 */
[----:B------:R-:W-:Y:S01]  /*5360*/  IMAD.MOV.U32 R10, RZ, RZ, 0x3bbb989d ;  /* 0x3bbb989dff0a7424 */ /* 0x000fe200078e00ff */
[----:B------:R-:W-:Y:S01]  /*5370*/  BSSY.RECONVERGENT B3, `(.L_x_78) ;  /* 0x0000017000037945 */ /* 0x000fe20003800200 */
[----:B------:R-:W-:Y:S02]  /*5380*/  IMAD.MOV.U32 R13, RZ, RZ, 0x437c0000 ;  /* 0x437c0000ff0d7424 */ /* 0x000fe400078e00ff */
        /* <DEDUP_REMOVED lines=20> */
[----:B------:R-:W-:-:S07]  /*54d0*/  MOV R9, R17 ;  /* 0x0000001100097202 */ /* 0x000fce0000000f00 */
.L_x_79:
[----:B------:R-:W-:Y:S05]  /*54e0*/  BSYNC.RECONVERGENT B3 ;  /* 0x0000000000037941 */ /* 0x000fea0003800200 */
.L_x_78:
        /* <DEDUP_REMOVED lines=26> */
[----:B------:R-:W-:-:S07]  /*5690*/  MOV R9, R17 ;  /* 0x0000001100097202 */ /* 0x000fce0000000f00 */
.L_x_81:
[----:B------:R-:W-:Y:S05]  /*56a0*/  BSYNC.RECONVERGENT B3 ;  /* 0x0000000000037941 */ /* 0x000fea0003800200 */
.L_x_80:
        /* <DEDUP_REMOVED lines=27> */
.L_x_83:
[----:B------:R-:W-:Y:S05]  /*5860*/  BSYNC.RECONVERGENT B3 ;  /* 0x0000000000037941 */ /* 0x000fea0003800200 */
.L_x_82:
        /* <DEDUP_REMOVED lines=27> */
.L_x_85:
[----:B------:R-:W-:Y:S05]  /*5a20*/  BSYNC.RECONVERGENT B3 ;  /* 0x0000000000037941 */ /* 0x000fea0003800200 */
.L_x_84:
[----:B------:R-:W-:Y:S01]  /*5a30*/  FADD R2, -R9, 1 ;  /* 0x3f80000009027421 */ /* 0x000fe20000000100 */
[----:B------:R-:W-:-:S03]  /*5a40*/  VIADD R0, R0, 0x4 ;  /* 0x0000000400007836 */ /* 0x000fc60000000000 */
[----:B------:R-:W-:-:S07]  /*5a50*/  FMUL R11, R11, R2 ;  /* 0x000000020b0b7220 */ /* 0x000fce0000400000 */
.L_x_77:
[----:B------:R-:W0:Y:S02]  /*5a60*/  LDCU UR4, c[0x0][0x3a0] ;  /* 0x00007400ff0477ac */ /* 0x000e240008000800 */
[----:B0-----:R-:W-:-:S09]  /*5a70*/  ULOP3.LUT UP0, UR4, UR4, 0x3, URZ, 0xc0, !UPT ;  /* 0x0000000304047892 */ /* 0x001fd2000f80c0ff */
[----:B------:R-:W-:Y:S05]  /*5a80*/  BRA.U !UP0, `(.L_x_76) ;  /* 0x0000000508747547 */ /* 0x000fea000b800000 */
[----:B------:R-:W-:-:S09]  /*5a90*/  UISETP.NE.AND UP0, UPT, UR4, 0x1, UPT ;  /* 0x000000010400788c */ /* 0x000fd2000bf05270 */
[----:B------:R-:W-:Y:S05]  /*5aa0*/  BRA.U !UP0, `(.L_x_86) ;  /* 0x0000000108e87547 */ /* 0x000fea000b800000 */
[----:B------:R-:W-:-:S05]  /*5ab0*/  IMAD.U32 R2, R0, 0x4, R1 ;  /* 0x0000000400027824 */ /* 0x000fca00078e0001 */
[----:B------:R-:W2:Y:S01]  /*5ac0*/  LDL R9, [R2+0xa8] ;  /* 0x0000a80002097983 */ /* 0x000ea20000100800 */
[----:B------:R-:W-:Y:S02]  /*5ad0*/  HFMA2 R13, -RZ, RZ, 3.7421875, 0 ;  /* 0x437c0000ff0d7431 */ /* 0x000fe400000001ff */
        /* <DEDUP_REMOVED lines=23> */
.L_x_88:
[----:B------:R-:W-:Y:S05]  /*5c50*/  BSYNC.RECONVERGENT B3 ;  /* 0x0000000000037941 */ /* 0x000fea0003800200 */
.L_x_87:
[----:B------:R-:W2:Y:S01]  /*5c60*/  LDL R2, [R2+0xac] ;  /* 0x0000ac0002027983 */ /* 0x000ea20000100800 */
[----:B------:R-:W-:Y:S01]  /*5c70*/  IMAD.MOV.U32 R13, RZ, RZ, 0x3bbb989d ;  /* 0x3bbb989dff0d7424 */ /* 0x000fe200078e00ff */
[----:B------:R-:W-:Y:S01]  /*5c80*/  MOV R15, 0x437c0000 ;  /* 0x437c0000000f7802 */ /* 0x000fe20000000f00 */
        /* <DEDUP_REMOVED lines=24> */
.L_x_90:
[----:B------:R-:W-:Y:S05]  /*5e10*/  BSYNC.RECONVERGENT B3 ;  /* 0x0000000000037941 */ /* 0x000fea0003800200 */
.L_x_89:
[----:B------:R-:W-:Y:S01]  /*5e20*/  FADD R2, -R9, 1 ;  /* 0x3f80000009027421 */ /* 0x000fe20000000100 */
[----:B------:R-:W-:-:S03]  /*5e30*/  VIADD R0, R0, 0x2 ;  /* 0x0000000200007836 */ /* 0x000fc60000000000 */
[----:B------:R-:W-:-:S07]  /*5e40*/  FMUL R11, R11, R2 ;  /* 0x000000020b0b7220 */ /* 0x000fce0000400000 */
.L_x_86:
[----:B------:R-:W0:Y:S02]  /*5e50*/  LDCU UR4, c[0x0][0x3a0] ;  /* 0x00007400ff0477ac */ /* 0x000e240008000800 */
[----:B0-----:R-:W-:-:S04]  /*5e60*/  ULOP3.LUT UR4, UR4, 0x1, URZ, 0xc0, !UPT ;  /* 0x0000000104047892 */ /* 0x001fc8000f8ec0ff */
[----:B------:R-:W-:-:S09]  /*5e70*/  UISETP.NE.U32.AND UP0, UPT, UR4, 0x1, UPT ;  /* 0x000000010400788c */ /* 0x000fd2000bf05070 */
[----:B------:R-:W-:Y:S05]  /*5e80*/  BRA.U UP0, `(.L_x_76) ;  /* 0x0000000100747547 */ /* 0x000fea000b800000 */
[----:B------:R-:W-:-:S06]  /*5e90*/  LEA R0, R0, R1, 0x2 ;  /* 0x0000000100007211 */ /* 0x000fcc00078e10ff */
        /* <DEDUP_REMOVED lines=25> */
.L_x_92:
[----:B------:R-:W-:Y:S05]  /*6030*/  BSYNC.RECONVERGENT B3 ;  /* 0x0000000000037941 */ /* 0x000fea0003800200 */
.L_x_91:
[----:B------:R-:W-:-:S04]  /*6040*/  FADD R0, -R0, 1 ;  /* 0x3f80000000007421 */ /* 0x000fc80000000100 */
[----:B------:R-:W-:-:S07]  /*6050*/  FMUL R11, R11, R0 ;  /* 0x000000000b0b7220 */ /* 0x000fce0000400000 */
.L_x_76:
[----:B------:R-:W-:-:S04]  /*6060*/  FADD R0, R11, 1 ;  /* 0x3f8000000b007421 */ /* 0x000fc80000000000 */
[----:B------:R-:W-:-:S07]  /*6070*/  FMUL R0, R0, 0.5 ;  /* 0x3f00000000007820 */ /* 0x000fce0000400000 */
.L_x_57:
[----:B------:R-:W-:-:S13]  /*6080*/  ISETP.NE.AND P0, PT, R8, RZ, PT ;  /* 0x000000ff0800720c */ /* 0x000fda0003f05270 */
[----:B------:R-:W-:-:S07]  /*6090*/  @P0 FADD R0, -R0, 1 ;  /* 0x3f80000000000421 */ /* 0x000fce0000000100 */
.L_x_56:
[----:B--2-4-:R-:W0:Y:S01]  /*60a0*/  LDC R2, c[0x0][0x3a0] ;  /* 0x0000e800ff027b82 */ /* 0x014e220000000800 */
[----:B------:R-:W-:Y:S01]  /*60b0*/  IMAD.MOV.U32 R9, RZ, RZ, RZ ;  /* 0x000000ffff097224 */ /* 0x000fe200078e00ff */
[----:B0-----:R-:W-:-:S13]  /*60c0*/  ISETP.NE.AND P0, PT, R2, RZ, PT ;  /* 0x000000ff0200720c */ /* 0x001fda0003f05270 */
[----:B------:R-:W-:Y:S05]  /*60d0*/  @!P0 BRA `(.L_x_93) ;  /* 0x00000004009c8947 */ /* 0x000fea0003800000 */
[----:B------:R-:W-:Y:S01]  /*60e0*/  IADD3 R9, P1, PT, R2, -0x1, RZ ;  /* 0xffffffff02097810 */ /* 0x000fe20007f3e0ff */
[----:B------:R-:W-:-:S03]  /*60f0*/  IMAD.MOV.U32 R10, RZ, RZ, RZ ;  /* 0x000000ffff0a7224 */ /* 0x000fc600078e00ff */
[----:B------:R-:W-:Y:S02]  /*6100*/  ISETP.GE.U32.AND P0, PT, R9, 0x3, PT ;  /* 0x000000030900780c */ /* 0x000fe40003f06070 */
[----:B------:R-:W-:-:S04]  /*6110*/  IADD3.X R9, PT, PT, R5, -0x1, RZ, P1, !PT ;  /* 0xffffffff05097810 */ /* 0x000fc80000ffe4ff */
[----:B------:R-:W-:Y:S01]  /*6120*/  ISETP.GE.U32.AND.EX P0, PT, R9, RZ, PT, P0 ;  /* 0x000000ff0900720c */ /* 0x000fe20003f06100 */
[----:B------:R-:W-:-:S12]  /*6130*/  IMAD.MOV.U32 R9, RZ, RZ, RZ ;  /* 0x000000ffff097224 */ /* 0x000fd800078e00ff */
[----:B------:R-:W-:Y:S05]  /*6140*/  @!P0 BRA `(.L_x_94) ;  /* 0x0000000400108947 */ /* 0x000fea0003800000 */
[----:B------:R-:W-:Y:S01]  /*6150*/  HFMA2 R9, -RZ, RZ, 0, 0 ;  /* 0x00000000ff097431 */ /* 0x000fe200000001ff */
[----:B------:R-:W-:Y:S01]  /*6160*/  LOP3.LUT R10, R2, 0xfffffffc, RZ, 0xc0, !PT ;  /* 0xfffffffc020a7812 */ /* 0x000fe200078ec0ff */
[----:B------:R-:W-:Y:S02]  /*6170*/  IMAD.MOV.U32 R2, RZ, RZ, RZ ;  /* 0x000000ffff027224 */ /* 0x000fe400078e00ff */
[----:B---3--:R-:W-:-:S07]  /*6180*/  IMAD.MOV.U32 R16, RZ, RZ, RZ ;  /* 0x000000ffff107224 */ /* 0x008fce00078e00ff */
.L_x_103:
[----:B--23--:R-:W-:-:S05]  /*6190*/  IMAD.U32 R11, R2, 0x4, R1 ;  /* 0x00000004020b7824 */ /* 0x00cfca00078e0001 */
[----:B------:R-:W2:Y:S04]  /*61a0*/  LDL.64 R18, [R11+0xa8] ;  /* 0x0000a8000b127983 */ /* 0x000ea80000100a00 */
[----:B------:R-:W3:Y:S01]  /*61b0*/  LDL.64 R12, [R11+0xb0] ;  /* 0x0000b0000b0c7983 */ /* 0x000ee20000100a00 */
[----:B------:R-:W-:Y:S01]  /*61c0*/  IADD3 R2, P0, PT, R2, 0x4, RZ ;  /* 0x0000000402027810 */ /* 0x000fe20007f1e0ff */
[----:B------:R-:W-:Y:S03]  /*61d0*/  BSSY.RECONVERGENT B1, `(.L_x_95) ;  /* 0x0000012000017945 */ /* 0x000fe60003800200 */
[----:B------:R-:W-:Y:S02]  /*61e0*/  IADD3.X R16, PT, PT, RZ, R16, RZ, P0, !PT ;  /* 0x00000010ff107210 */ /* 0x000fe400007fe4ff */
[----:B------:R-:W-:-:S04]  /*61f0*/  ISETP.NE.U32.AND P0, PT, R2, R10, PT ;  /* 0x0000000a0200720c */ /* 0x000fc80003f05070 */
[----:B------:R-:W-:Y:S02]  /*6200*/  ISETP.NE.AND.EX P0, PT, R16, R5, PT, P0 ;  /* 0x000000051000720c */ /* 0x000fe40003f05300 */
[C---:B--2---:R-:W-:Y:S01]  /*6210*/  FSETP.GEU.AND P3, PT, R18.reuse, -30, PT ;  /* 0xc1f000001200780b */ /* 0x044fe20003f6e000 */
[----:B-1----:R-:W-:Y:S01]  /*6220*/  FADD R14, -R18, -RZ ;  /* 0x800000ff120e7221 */ /* 0x002fe20000000100 */
[----:B------:R-:W-:Y:S02]  /*6230*/  FSETP.GEU.AND P4, PT, R19, -30, PT ;  /* 0xc1f000001300780b */ /* 0x000fe40003f8e000 */
[----:B---3--:R-:W-:Y:S02]  /*6240*/  FSETP.GEU.AND P1, PT, R12, -30, PT ;  /* 0xc1f000000c00780b */ /* 0x008fe40003f2e000 */
[----:B------:R-:W-:-:S07]  /*6250*/  FSETP.GEU.AND P2, PT, R13, -30, PT ;  /* 0xc1f000000d00780b */ /* 0x000fce0003f4e000 */
[----:B0-----:R-:W-:Y:S06]  /*6260*/  @!P3 BRA `(.L_x_96) ;  /* 0x000000000020b947 */ /* 0x001fec0003800000 */
[----:B------:R-:W-:Y:S01]  /*6270*/  FSETP.GT.AND P3, PT, R18, 30, PT ;  /* 0x41f000001200780b */ /* 0x000fe20003f64000 */
[----:B------:R-:W-:-:S12]  /*6280*/  IMAD.MOV.U32 R14, RZ, RZ, RZ ;  /* 0x000000ffff0e7224 */ /* 0x000fd800078e00ff */
[----:B------:R-:W-:-:S04]  /*6290*/  @!P3 FADD R11, -R18, 30 ;  /* 0x41f00000120bb421 */ /* 0x000fc80000000100 */
[----:B------:R-:W-:-:S06]  /*62a0*/  @!P3 FMUL R11, R11, 34.130001068115234375 ;  /* 0x4208851f0b0bb820 */ /* 0x000fcc0000400000 */
[----:B------:R-:W0:Y:S02]  /*62b0*/  @!P3 F2I.TRUNC.NTZ R11, R11 ;  /* 0x0000000b000bb305 */ /* 0x000e24000020f100 */
[----:B0-----:R-:W-:-:S05]  /*62c0*/  @!P3 VIMNMX.RELU R15, PT, PT, R11, 0x7ff, PT ;  /* 0x000007ff0b0fb848 */ /* 0x001fca0003fe1100 */
[----:B------:R-:W-:-:S04]  /*62d0*/  @!P3 IMAD.SHL.U32 R15, R15, 0x4, RZ ;  /* 0x000000040f0fb824 */ /* 0x000fc800078e00ff */
[----:B------:R0:W1:Y:S03]  /*62e0*/  @!P3 LDC R14, c[0x3][R15] ;  /* 0x00c000000f0ebb82 */ /* 0x0000660000000800 */
.L_x_96:
[----:B------:R-:W-:Y:S05]  /*62f0*/  BSYNC.RECONVERGENT B1 ;  /* 0x0000000000017941 */ /* 0x000fea0003800200 */
.L_x_95:
[----:B------:R-:W-:Y:S01]  /*6300*/  BSSY.RECONVERGENT B1, `(.L_x_97) ;  /* 0x000000c000017945 */ /* 0x000fe20003800200 */
[----:B-1----:R-:W-:Y:S01]  /*6310*/  FADD R18, R14, R9 ;  /* 0x000000090e127221 */ /* 0x002fe20000000000 */
[----:B------:R-:W-:Y:S02]  /*6320*/  FADD R9, -R19, -RZ ;  /* 0x800000ff13097221 */ /* 0x000fe40000000100 */
[----:B------:R-:W-:Y:S05]  /*6330*/  @!P4 BRA `(.L_x_98) ;  /* 0x000000000020c947 */ /* 0x000fea0003800000 */
[----:B------:R-:W-:-:S13]  /*6340*/  FSETP.GT.AND P3, PT, R19, 30, PT ;  /* 0x41f000001300780b */ /* 0x000fda0003f64000 */
[----:B------:R-:W-:-:S04]  /*6350*/  @!P3 FADD R9, -R19, 30 ;  /* 0x41f000001309b421 */ /* 0x000fc80000000100 */
[----:B------:R-:W-:Y:S01]  /*6360*/  @!P3 FMUL R11, R9, 34.130001068115234375 ;  /* 0x4208851f090bb820 */ /* 0x000fe20000400000 */
[----:B------:R-:W-:-:S05]  /*6370*/  IMAD.MOV.U32 R9, RZ, RZ, RZ ;  /* 0x000000ffff097224 */ /* 0x000fca00078e00ff */
[----:B------:R-:W1:Y:S02]  /*6380*/  @!P3 F2I.TRUNC.NTZ R11, R11 ;  /* 0x0000000b000bb305 */ /* 0x000e64000020f100 */
[----:B-1----:R-:W-:-:S04]  /*6390*/  @!P3 VIMNMX.RELU R14, PT, PT, R11, 0x7ff, PT ;  /* 0x000007ff0b0eb848 */ /* 0x002fc80003fe1100 */
[----:B------:R-:W-:-:S04]  /*63a0*/  @!P3 SHF.L.U32 R14, R14, 0x2, RZ ;  /* 0x000000020e0eb819 */ /* 0x000fc800000006ff */
[----:B------:R1:W2:Y:S03]  /*63b0*/  @!P3 LDC R9, c[0x3][R14] ;  /* 0x00c000000e09bb82 */ /* 0x0002a60000000800 */
.L_x_98:
[----:B------:R-:W-:Y:S05]  /*63c0*/  BSYNC.RECONVERGENT B1 ;  /* 0x0000000000017941 */ /* 0x000fea0003800200 */
.L_x_97:
[----:B------:R-:W-:Y:S01]  /*63d0*/  BSSY.RECONVERGENT B1, `(.L_x_99) ;  /* 0x000000c000017945 */ /* 0x000fe20003800200 */
[----:B--2---:R-:W-:Y:S01]  /*63e0*/  FADD R18, R18, R9 ;  /* 0x0000000912127221 */ /* 0x004fe20000000000 */
[----:B------:R-:W-:Y:S02]  /*63f0*/  FADD R9, -R12, -RZ ;  /* 0x800000ff0c097221 */ /* 0x000fe40000000100 */
[----:B------:R-:W-:Y:S05]  /*6400*/  @!P1 BRA `(.L_x_100) ;  /* 0x0000000000209947 */ /* 0x000fea0003800000 */
[----:B------:R-:W-:Y:S01]  /*6410*/  FSETP.GT.AND P1, PT, R12, 30, PT ;  /* 0x41f000000c00780b */ /* 0x000fe20003f24000 */
[----:B------:R-:W-:-:S12]  /*6420*/  IMAD.MOV.U32 R9, RZ, RZ, RZ ;  /* 0x000000ffff097224 */ /* 0x000fd800078e00ff */
[----:B------:R-:W-:-:S04]  /*6430*/  @!P1 FADD R12, -R12, 30 ;  /* 0x41f000000c0c9421 */ /* 0x000fc80000000100 */
[----:B------:R-:W-:-:S06]  /*6440*/  @!P1 FMUL R12, R12, 34.130001068115234375 ;  /* 0x4208851f0c0c9820 */ /* 0x000fcc0000400000 */
[----:B------:R-:W2:Y:S02]  /*6450*/  @!P1 F2I.TRUNC.NTZ R12, R12 ;  /* 0x0000000c000c9305 */ /* 0x000ea4000020f100 */
[----:B--2---:R-:W-:-:S05]  /*6460*/  @!P1 VIMNMX.RELU R11, PT, PT, R12, 0x7ff, PT ;  /* 0x000007ff0c0b9848 */ /* 0x004fca0003fe1100 */
[----:B------:R-:W-:-:S04]  /*6470*/  @!P1 IMAD.SHL.U32 R11, R11, 0x4, RZ ;  /* 0x000000040b0b9824 */ /* 0x000fc800078e00ff */
[----:B------:R2:W3:Y:S03]  /*6480*/  @!P1 LDC R9, c[0x3][R11] ;  /* 0x00c000000b099b82 */ /* 0x0004e60000000800 */
.L_x_100:
[----:B------:R-:W-:Y:S05]  /*6490*/  BSYNC.RECONVERGENT B1 ;  /* 0x0000000000017941 */ /* 0x000fea0003800200 */
.L_x_99:
[----:B------:R-:W-:Y:S01]  /*64a0*/  BSSY.RECONVERGENT B1, `(.L_x_101) ;  /* 0x000000c000017945 */ /* 0x000fe20003800200 */
[----:B---3--:R-:W-:Y:S01]  /*64b0*/  FADD R18, R18, R9 ;  /* 0x0000000912127221 */ /* 0x008fe20000000000 */
[----:B------:R-:W-:Y:S02]  /*64c0*/  FADD R9, -R13, -RZ ;  /* 0x800000ff0d097221 */ /* 0x000fe40000000100 */
[----:B------:R-:W-:Y:S05]  /*64d0*/  @!P2 BRA `(.L_x_102) ;  /* 0x000000000020a947 */ /* 0x000fea0003800000 */
[----:B------:R-:W-:Y:S01]  /*64e0*/  FSETP.GT.AND P1, PT, R13, 30, PT ;  /* 0x41f000000d00780b */ /* 0x000fe20003f24000 */
[----:B------:R-:W-:-:S12]  /*64f0*/  IMAD.MOV.U32 R9, RZ, RZ, RZ ;  /* 0x000000ffff097224 */ /* 0x000fd800078e00ff */
[----:B------:R-:W-:-:S04]  /*6500*/  @!P1 FADD R13, -R13, 30 ;  /* 0x41f000000d0d9421 */ /* 0x000fc80000000100 */
[----:B------:R-:W-:-:S06]  /*6510*/  @!P1 FMUL R13, R13, 34.130001068115234375 ;  /* 0x4208851f0d0d9820 */ /* 0x000fcc0000400000 */
[----:B------:R-:W2:Y:S02]  /*6520*/  @!P1 F2I.TRUNC.NTZ R13, R13 ;  /* 0x0000000d000d9305 */ /* 0x000ea4000020f100 */
[----:B--2---:R-:W-:-:S04]  /*6530*/  @!P1 VIMNMX.RELU R11, PT, PT, R13, 0x7ff, PT ;  /* 0x000007ff0d0b9848 */ /* 0x004fc80003fe1100 */
[----:B------:R-:W-:-:S04]  /*6540*/  @!P1 SHF.L.U32 R11, R11, 0x2, RZ ;  /* 0x000000020b0b9819 */ /* 0x000fc800000006ff */
[----:B------:R3:W4:Y:S03]  /*6550*/  @!P1 LDC R9, c[0x3][R11] ;  /* 0x00c000000b099b82 */ /* 0x0007260000000800 */
.L_x_102:
[----:B------:R-:W-:Y:S05]  /*6560*/  BSYNC.RECONVERGENT B1 ;  /* 0x0000000000017941 */ /* 0x000fea0003800200 */
.L_x_101:
[----:B----4-:R-:W-:Y:S01]  /*6570*/  FADD R9, R18, R9 ;  /* 0x0000000912097221 */ /* 0x010fe20000000000 */
[----:B------:R-:W-:Y:S06]  /*6580*/  @P0 BRA `(.L_x_103) ;  /* 0xfffffffc00000947 */ /* 0x000fec000383ffff */
.L_x_94:
[----:B------:R-:W4:Y:S02]  /*6590*/  LDC R2, c[0x0][0x3a0] ;  /* 0x0000e800ff027b82 */ /* 0x000f240000000800 */
[----:B----4-:R-:W-:-:S13]  /*65a0*/  LOP3.LUT P0, RZ, R2, 0x3, RZ, 0xc0, !PT ;  /* 0x0000000302ff7812 */ /* 0x010fda000780c0ff */
[----:B------:R-:W-:Y:S05]  /*65b0*/  @!P0 BRA `(.L_x_93) ;  /* 0x0000000000648947 */ /* 0x000fea0003800000 */
[----:B---3--:R-:W-:Y:S01]  /*65c0*/  LOP3.LUT R16, R2, 0x3, RZ, 0xc0, !PT ;  /* 0x0000000302107812 */ /* 0x008fe200078ec0ff */
[----:B------:R-:W-:Y:S02]  /*65d0*/  IMAD.MOV.U32 R13, RZ, RZ, RZ ;  /* 0x000000ffff0d7224 */ /* 0x000fe400078e00ff */
[----:B-1----:R-:W-:-:S07]  /*65e0*/  IMAD.MOV.U32 R14, RZ, RZ, RZ ;  /* 0x000000ffff0e7224 */ /* 0x002fce00078e00ff */
.L_x_106:
[----:B--2---:R-:W-:-:S06]  /*65f0*/  IMAD.U32 R11, R10, 0x4, R1 ;  /* 0x000000040a0b7824 */ /* 0x004fcc00078e0001 */
[----:B------:R-:W2:Y:S01]  /*6600*/  LDL R11, [R11+0xa8] ;  /* 0x0000a8000b0b7983 */ /* 0x000ea20000100800 */
[----:B------:R-:W-:Y:S01]  /*6610*/  IADD3 R13, P0, PT, R13, 0x1, RZ ;  /* 0x000000010d0d7810 */ /* 0x000fe20007f1e0ff */
[----:B------:R-:W-:Y:S03]  /*6620*/  BSSY.RECONVERGENT B1, `(.L_x_104) ;  /* 0x000000f000017945 */ /* 0x000fe60003800200 */
[----:B------:R-:W-:Y:S02]  /*6630*/  IADD3.X R14, PT, PT, RZ, R14, RZ, P0, !PT ;  /* 0x0000000eff0e7210 */ /* 0x000fe400007fe4ff */
[----:B------:R-:W-:-:S04]  /*6640*/  ISETP.NE.U32.AND P0, PT, R13, R16, PT ;  /* 0x000000100d00720c */ /* 0x000fc80003f05070 */
[----:B------:R-:W-:Y:S02]  /*6650*/  ISETP.NE.AND.EX P0, PT, R14, RZ, PT, P0 ;  /* 0x000000ff0e00720c */ /* 0x000fe40003f05300 */
[C---:B--2---:R-:W-:Y:S01]  /*6660*/  FSETP.GEU.AND P1, PT, R11.reuse, -30, PT ;  /* 0xc1f000000b00780b */ /* 0x044fe20003f2e000 */
[----:B------:R-:W-:-:S12]  /*6670*/  FADD R2, -R11, -RZ ;  /* 0x800000ff0b027221 */ /* 0x000fd80000000100 */
[----:B-1----:R-:W-:Y:S05]  /*6680*/  @!P1 BRA `(.L_x_105) ;  /* 0x0000000000209947 */ /* 0x002fea0003800000 */
[----:B------:R-:W-:-:S13]  /*6690*/  FSETP.GT.AND P1, PT, R11, 30, PT ;  /* 0x41f000000b00780b */ /* 0x000fda0003f24000 */
[----:B------:R-:W-:-:S04]  /*66a0*/  @!P1 FADD R2, -R11, 30 ;  /* 0x41f000000b029421 */ /* 0x000fc80000000100 */
[----:B------:R-:W-:Y:S01]  /*66b0*/  @!P1 FMUL R11, R2, 34.130001068115234375 ;  /* 0x4208851f020b9820 */ /* 0x000fe20000400000 */
[----:B------:R-:W-:-:S05]  /*66c0*/  IMAD.MOV.U32 R2, RZ, RZ, RZ ;  /* 0x000000ffff027224 */ /* 0x000fca00078e00ff */
[----:B------:R-:W1:Y:S02]  /*66d0*/  @!P1 F2I.TRUNC.NTZ R11, R11 ;  /* 0x0000000b000b9305 */ /* 0x000e64000020f100 */
[----:B-1----:R-:W-:-:S05]  /*66e0*/  @!P1 VIMNMX.RELU R12, PT, PT, R11, 0x7ff, PT ;  /* 0x000007ff0b0c9848 */ /* 0x002fca0003fe1100 */
[----:B------:R-:W-:-:S04]  /*66f0*/  @!P1 IMAD.SHL.U32 R12, R12, 0x4, RZ ;  /* 0x000000040c0c9824 */ /* 0x000fc800078e00ff */
[----:B------:R1:W2:Y:S03]  /*6700*/  @!P1 LDC R2, c[0x3][R12] ;  /* 0x00c000000c029b82 */ /* 0x0002a60000000800 */
.L_x_105:
[----:B------:R-:W-:Y:S05]  /*6710*/  BSYNC.RECONVERGENT B1 ;  /* 0x0000000000017941 */ /* 0x000fea0003800200 */
.L_x_104:
[----:B------:R-:W-:Y:S02]  /*6720*/  VIADD R10, R10, 0x1 ;  /* 0x000000010a0a7836 */ /* 0x000fe40000000000 */
[----:B--2---:R-:W-:Y:S01]  /*6730*/  FADD R9, R2, R9 ;  /* 0x0000000902097221 */ /* 0x004fe20000000000 */
[----:B------:R-:W-:Y:S06]  /*6740*/  @P0 BRA `(.L_x_106) ;  /* 0xfffffffc00a80947 */ /* 0x000fec000383ffff */
.L_x_93:
[----:B------:R-:W0:Y:S02]  /*6750*/  LDCU UR4, c[0x0][0x3a0] ;  /* 0x00007400ff0477ac */ /* 0x000e240008000800 */
[----:B0-----:R-:W-:-:S04]  /*6760*/  MOV R15, UR4 ;  /* 0x00000004000f7c02 */ /* 0x001fc80008000f00 */
[----:B------:R-:W-:-:S13]  /*6770*/  ISETP.GE.U32.AND P0, PT, R15, 0x2, PT ;  /* 0x000000020f00780c */ /* 0x000fda0003f06070 */
[----:B------:R-:W-:Y:S05]  /*6780*/  @!P0 BRA `(.L_x_107) ;  /* 0x0000000000a08947 */ /* 0x000fea0003800000 */
[----:B------:R-:W-:Y:S02]  /*6790*/  IMAD.MOV.U32 R2, RZ, RZ, 0x1 ;  /* 0x00000001ff027424 */ /* 0x000fe400078e00ff */
[----:B---3--:R-:W-:-:S07]  /*67a0*/  IMAD.MOV.U32 R18, RZ, RZ, RZ ;  /* 0x000000ffff127224 */ /* 0x008fce00078e00ff */
.L_x_111:
[C---:B------:R-:W-:Y:S01]  /*67b0*/  LEA R10, R2.reuse, R1, 0x3 ;  /* 0x00000001020a7211 */ /* 0x040fe200078e18ff */
[----:B------:R-:W-:-:S05]  /*67c0*/  IMAD.U32 R13, R2, 0x4, R1 ;  /* 0x00000004020d7824 */ /* 0x000fca00078e0001 */
[----:B------:R0:W5:Y:S04]  /*67d0*/  LDL R19, [R13+0xa8] ;  /* 0x0000a8000d137983 */ /* 0x0001680000100800 */
[----:B--2---:R-:W5:Y:S01]  /*67e0*/  LDL.64 R10, [R10] ;  /* 0x000000000a0a7983 */ /* 0x004f620000100a00 */
[----:B-1----:R-:W-:Y:S02]  /*67f0*/  VIADD R12, R2, 0xffffffff ;  /* 0xffffffff020c7836 */ /* 0x002fe40000000000 */
[----:B------:R-:W-:-:S03]  /*6800*/  IMAD.MOV.U32 R14, RZ, RZ, R2 ;  /* 0x000000ffff0e7224 */ /* 0x000fc600078e0002 */
[----:B------:R-:W-:-:S13]  /*6810*/  ISETP.GE.AND P0, PT, R12, RZ, PT ;  /* 0x000000ff0c00720c */ /* 0x000fda0003f06270 */
[----:B0-----:R-:W-:Y:S05]  /*6820*/  @!P0 BRA `(.L_x_108) ;  /* 0x00000000004c8947 */ /* 0x001fea0003800000 */
[----:B------:R-:W-:Y:S01]  /*6830*/  BSSY.RECONVERGENT B1, `(.L_x_108) ;  /* 0x0000012000017945 */ /* 0x000fe20003800200 */
[----:B------:R-:W-:-:S07]  /*6840*/  IMAD.MOV.U32 R16, RZ, RZ, R12 ;  /* 0x000000ffff107224 */ /* 0x000fce00078e000c */
.L_x_110:
[----:B0-----:R-:W-:-:S05]  /*6850*/  LEA R12, R16, R3, 0x2 ;  /* 0x00000003100c7211 */ /* 0x001fca00078e10ff */
[----:B------:R-:W2:Y:S01]  /*6860*/  LDL R22, [R12] ;  /* 0x000000000c167983 */ /* 0x000ea20000100800 */
[----:B------:R-:W-:Y:S01]  /*6870*/  IMAD.MOV.U32 R20, RZ, RZ, R16 ;  /* 0x000000ffff147224 */ /* 0x000fe200078e0010 */
[----:B--2--5:R-:W-:-:S13]  /*6880*/  FSETP.GT.AND P0, PT, R22, R19, PT ;  /* 0x000000131600720b */ /* 0x024fda0003f04000 */
[----:B------:R-:W-:Y:S05]  /*6890*/  @!P0 BRA `(.L_x_109) ;  /* 0x00000000002c8947 */ /* 0x000fea0003800000 */
[----:B------:R-:W-:Y:S02]  /*68a0*/  IMAD R15, R14, 0x4, R3 ;  /* 0x000000040e0f7824 */ /* 0x000fe400078e0203 */
[----:B------:R-:W-:-:S03]  /*68b0*/  IMAD R12, R16, 0x8, R1 ;  /* 0x00000008100c7824 */ /* 0x000fc600078e0201 */
[----:B------:R0:W-:Y:S04]  /*68c0*/  STL [R15], R22 ;  /* 0x000000160f007387 */ /* 0x0001e80000100800 */
[----:B------:R-:W2:Y:S01]  /*68d0*/  LDL.64 R12, [R12] ;  /* 0x000000000c0c7983 */ /* 0x000ea20000100a00 */
[----:B------:R-:W-:Y:S01]  /*68e0*/  LEA R17, R14, R1, 0x3 ;  /* 0x000000010e117211 */ /* 0x000fe200078e18ff */
[----:B------:R-:W-:Y:S01]  /*68f0*/  IMAD.MOV.U32 R14, RZ, RZ, R20 ;  /* 0x000000ffff0e7224 */ /* 0x000fe200078e0014 */
[C---:B------:R-:W-:Y:S01]  /*6900*/  ISETP.NE.AND P0, PT, R16.reuse, RZ, PT ;  /* 0x000000ff1000720c */ /* 0x040fe20003f05270 */
[----:B------:R-:W-:Y:S02]  /*6910*/  VIADD R16, R16, 0xffffffff ;  /* 0xffffffff10107836 */ /* 0x000fe40000000000 */
[----:B--2---:R0:W-:Y:S10]  /*6920*/  STL.64 [R17], R12 ;  /* 0x0000000c11007387 */ /* 0x0041f40000100a00 */
[----:B------:R-:W-:Y:S05]  /*6930*/  @P0 BRA `(.L_x_110) ;  /* 0xfffffffc00c40947 */ /* 0x000fea000383ffff */
[----:B------:R-:W-:-:S07]  /*6940*/  IMAD.MOV.U32 R14, RZ, RZ, RZ ;  /* 0x000000ffff0e7224 */ /* 0x000fce00078e00ff */
.L_x_109:
[----:B------:R-:W-:Y:S05]  /*6950*/  BSYNC.RECONVERGENT B1 ;  /* 0x0000000000017941 */ /* 0x000fea0003800200 */
.L_x_108:
[----:B------:R-:W1:Y:S01]  /*6960*/  LDCU UR4, c[0x0][0x3a0] ;  /* 0x00007400ff0477ac */ /* 0x000e620008000800 */
[C---:B0-----:R-:W-:Y:S01]  /*6970*/  LEA R12, R14.reuse, R3, 0x2 ;  /* 0x000000030e0c7211 */ /* 0x041fe200078e10ff */
[----:B------:R-:W-:Y:S01]  /*6980*/  IMAD R13, R14, 0x8, R1 ;  /* 0x000000080e0d7824 */ /* 0x000fe200078e0201 */
[----:B------:R-:W-:-:S03]  /*6990*/  IADD3 R2, P0, PT, R2, 0x1, RZ ;  /* 0x0000000102027810 */ /* 0x000fc60007f1e0ff */
[----:B-----5:R0:W-:Y:S02]  /*69a0*/  STL [R12], R19 ;  /* 0x000000130c007387 */ /* 0x0201e40000100800 */
[----:B------:R-:W-:Y:S02]  /*69b0*/  IMAD.X R18, RZ, RZ, R18, P0 ;  /* 0x000000ffff127224 */ /* 0x000fe400000e0612 */
[----:B------:R0:W-:Y:S01]  /*69c0*/  STL.64 [R13], R10 ;  /* 0x0000000a0d007387 */ /* 0x0001e20000100a00 */
[----:B-1----:R-:W-:-:S05]  /*69d0*/  IMAD.U32 R15, RZ, RZ, UR4 ;  /* 0x00000004ff0f7e24 */ /* 0x002fca000f8e00ff */
[----:B------:R-:W-:-:S04]  /*69e0*/  ISETP.NE.U32.AND P0, PT, R2, R15, PT ;  /* 0x0000000f0200720c */ /* 0x000fc80003f05070 */
[----:B------:R-:W-:-:S13]  /*69f0*/  ISETP.NE.AND.EX P0, PT, R18, R5, PT, P0 ;  /* 0x000000051200720c */ /* 0x000fda0003f05300 */
[----:B0-----:R-:W-:Y:S05]  /*6a00*/  @P0 BRA `(.L_x_111) ;  /* 0xfffffffc00680947 */ /* 0x001fea000383ffff */
.L_x_107:
[----:B-1-3--:R-:W-:Y:S01]  /*6a10*/  I2FP.F32.S32 R12, R15 ;  /* 0x0000000f000c7245 */ /* 0x00afe20000201400 */
[----:B------:R-:W-:Y:S02]  /*6a20*/  HFMA2 R3, -RZ, RZ, 1.75, 0 ;  /* 0x3f000000ff037431 */ /* 0x000fe400000001ff */
[----:B------:R-:W-:Y:S02]  /*6a30*/  IMAD.MOV.U32 R10, RZ, RZ, RZ ;  /* 0x000000ffff0a7224 */ /* 0x000fe400078e00ff */
[----:B------:R-:W-:-:S05]  /*6a40*/  FMUL R2, R12, 0.5 ;  /* 0x3f0000000c027820 */ /* 0x000fca0000400000 */
[----:B------:R-:W-:-:S05]  /*6a50*/  LOP3.LUT R3, R3, 0x80000000, R2, 0xb8, !PT ;  /* 0x8000000003037812 */ /* 0x000fca00078eb802 */
[----:B------:R-:W-:-:S04]  /*6a60*/  FADD.RZ R13, R2, R3 ;  /* 0x00000003020d7221 */ /* 0x000fc8000000c000 */
[----:B------:R-:W0:Y:S02]  /*6a70*/  FRND.TRUNC R20, R13 ;  /* 0x0000000d00147307 */ /* 0x000e24000020d000 */
[----:B0-----:R-:W-:-:S13]  /*6a80*/  FSETP.GT.AND P0, PT, R20, 1, PT ;  /* 0x3f8000001400780b */ /* 0x001fda0003f04000 */
[----:B------:R-:W-:Y:S05]  /*6a90*/  @!P0 BRA `(.L_x_112) ;  /* 0x0000000000ac8947 */ /* 0x000fea0003800000 */
[----:B------:R-:W0:Y:S02]  /*6aa0*/  F2I.U64.TRUNC R2, R13 ;  /* 0x0000000d00027311 */ /* 0x000e24000020d800 */
[----:B0-----:R-:W-:Y:S02]  /*6ab0*/  IMAD.U32 R15, R2, 0x4, R1 ;  /* 0x00000004020f7824 */ /* 0x001fe400078e0001 */
[----:B------:R-:W3:Y:S04]  /*6ac0*/  LDL R2, [R1+0xa8] ;  /* 0x0000a80001027983 */ /* 0x000ee80000100800 */
[----:B------:R-:W3:Y:S01]  /*6ad0*/  LDL R3, [R15+0xa4] ;  /* 0x0000a4000f037983 */ /* 0x000ee20000100800 */
[----:B------:R-:W-:Y:S01]  /*6ae0*/  FADD R20, R20, -1 ;  /* 0xbf80000014147421 */ /* 0x000fe20000000000 */
[----:B------:R-:W-:Y:S03]  /*6af0*/  BSSY.RECONVERGENT B3, `(.L_x_113) ;  /* 0x000000d000037945 */ /* 0x000fe60003800200 */
[----:B--2---:R-:W0:Y:S02]  /*6b00*/  MUFU.RCP R11, R20 ;  /* 0x00000014000b7308 */ /* 0x004e240000001000 */
[----:B0-----:R-:W-:-:S04]  /*6b10*/  FFMA R14, -R20, R11, 1 ;  /* 0x3f800000140e7423 */ /* 0x001fc8000000010b */
[----:B------:R-:W-:Y:S01]  /*6b20*/  FFMA R14, R11, R14, R11 ;  /* 0x0000000e0b0e7223 */ /* 0x000fe2000000000b */
[----:B---3--:R-:W-:-:S04]  /*6b30*/  FADD R17, R3, -R2 ;  /* 0x8000000203117221 */ /* 0x008fc80000000000 */
[----:B------:R-:W0:Y:S01]  /*6b40*/  FCHK P0, R17, R20 ;  /* 0x0000001411007302 */ /* 0x000e220000000000 */
[----:B------:R-:W-:-:S04]  /*6b50*/  FFMA R3, R17, R14, RZ ;  /* 0x0000000e11037223 */ /* 0x000fc800000000ff */
[----:B------:R-:W-:-:S04]  /*6b60*/  FFMA R11, -R20, R3, R17 ;  /* 0x00000003140b7223 */ /* 0x000fc80000000111 */
[----:B------:R-:W-:Y:S01]  /*6b70*/  FFMA R3, R14, R11, R3 ;  /* 0x0000000b0e037223 */ /* 0x000fe20000000003 */
[----:B0-----:R-:W-:Y:S06]  /*6b80*/  @!P0 BRA `(.L_x_114) ;  /* 0x00000000000c8947 */ /* 0x001fec0003800000 */
[----:B------:R-:W-:-:S07]  /*6b90*/  MOV R22, 0x6bb0 ;  /* 0x00006bb000167802 */ /* 0x000fce0000000f00 */
[----:B------:R-:W-:Y:S05]  /*6ba0*/  CALL.REL.NOINC `($__internal_2_$__cuda_sm3x_div_rn_noftz_f32_slowpath) ;  /* 0x0000015c00787944 */ /* 0x000fea0003c00000 */
[----:B------:R-:W-:-:S07]  /*6bb0*/  IMAD.MOV.U32 R3, RZ, RZ, R17 ;  /* 0x000000ffff037224 */ /* 0x000fce00078e0011 */
.L_x_114:
[----:B------:R-:W-:Y:S05]  /*6bc0*/  BSYNC.RECONVERGENT B3 ;  /* 0x0000000000037941 */ /* 0x000fea0003800200 */
.L_x_113:
[----:B------:R-:W-:Y:S01]  /*6bd0*/  FSETP.GT.AND P0, PT, R3, 9.9999997171806853657e-10, PT ;  /* 0x3089705f0300780b */ /* 0x000fe20003f04000 */
[----:B------:R-:W-:-:S12]  /*6be0*/  BSSY.RECONVERGENT B3, `(.L_x_112) ;  /* 0x0000016000037945 */ /* 0x000fd80003800200 */
[----:B------:R-:W-:Y:S05]  /*6bf0*/  @!P0 BRA `(.L_x_115) ;  /* 0x0000000000508947 */ /* 0x000fea0003800000 */
[----:B------:R-:W0:Y:S01]  /*6c00*/  MUFU.RCP R10, R3 ;  /* 0x00000003000a7308 */ /* 0x000e220000001000 */
[----:B------:R-:W-:Y:S07]  /*6c10*/  BSSY.RECONVERGENT B4, `(.L_x_116) ;  /* 0x000000c000047945 */ /* 0x000fee0003800200 */
[----:B------:R-:W1:Y:S01]  /*6c20*/  FCHK P0, R2, R3 ;  /* 0x0000000302007302 */ /* 0x000e620000000000 */
[----:B0-----:R-:W-:-:S04]  /*6c30*/  FFMA R11, R10, -R3, 1 ;  /* 0x3f8000000a0b7423 */ /* 0x001fc80000000803 */
[----:B------:R-:W-:-:S04]  /*6c40*/  FFMA R11, R10, R11, R10 ;  /* 0x0000000b0a0b7223 */ /* 0x000fc8000000000a */
[----:B------:R-:W-:-:S04]  /*6c50*/  FFMA R10, R2, R11, RZ ;  /* 0x0000000b020a7223 */ /* 0x000fc800000000ff */
[----:B------:R-:W-:-:S04]  /*6c60*/  FFMA R13, R10, -R3, R2 ;  /* 0x800000030a0d7223 */ /* 0x000fc80000000002 */
[----:B------:R-:W-:Y:S01]  /*6c70*/  FFMA R17, R11, R13, R10 ;  /* 0x0000000d0b117223 */ /* 0x000fe2000000000a */
[----:B-1----:R-:W-:Y:S06]  /*6c80*/  @!P0 BRA `(.L_x_117) ;  /* 0x0000000000108947 */ /* 0x002fec0003800000 */
[----:B------:R-:W-:Y:S01]  /*6c90*/  MOV R17, R2 ;  /* 0x0000000200117202 */ /* 0x000fe20000000f00 */
[----:B------:R-:W-:Y:S01]  /*6ca0*/  IMAD.MOV.U32 R20, RZ, RZ, R3 ;  /* 0x000000ffff147224 */ /* 0x000fe200078e0003 */
[----:B------:R-:W-:-:S07]  /*6cb0*/  MOV R22, 0x6cd0 ;  /* 0x00006cd000167802 */ /* 0x000fce0000000f00 */
[----:B------:R-:W-:Y:S05]  /*6cc0*/  CALL.REL.NOINC `($__internal_2_$__cuda_sm3x_div_rn_noftz_f32_slowpath) ;  /* 0x0000015c00307944 */ /* 0x000fea0003c00000 */
.L_x_117:
[----:B------:R-:W-:Y:S05]  /*6cd0*/  BSYNC.RECONVERGENT B4 ;  /* 0x0000000000047941 */ /* 0x000fea0003800200 */
.L_x_116:
[----:B------:R-:W-:Y:S01]  /*6ce0*/  FADD R17, R17, -1 ;  /* 0xbf80000011117421 */ /* 0x000fe20000000000 */
[----:B------:R-:W-:-:S05]  /*6cf0*/  IMAD.MOV.U32 R2, RZ, RZ, 0x3f000000 ;  /* 0x3f000000ff027424 */ /* 0x000fca00078e00ff */
[----:B------:R-:W-:-:S05]  /*6d00*/  LOP3.LUT R2, R2, 0x80000000, R17, 0xb8, !PT ;  /* 0x8000000002027812 */ /* 0x000fca00078eb811 */
[----:B------:R-:W-:-:S06]  /*6d10*/  FADD.RZ R2, R17, R2 ;  /* 0x0000000211027221 */ /* 0x000fcc000000c000 */
[----:B------:R-:W0:Y:S02]  /*6d20*/  F2I.TRUNC.NTZ R2, R2 ;  /* 0x0000000200027305 */ /* 0x000e24000020f100 */
[----:B0-----:R-:W-:-:S07]  /*6d30*/  VIMNMX R10, PT, PT, RZ, R2, !PT ;  /* 0x00000002ff0a7248 */ /* 0x001fce0007fe0100 */
.L_x_115:
[----:B------:R-:W-:Y:S05]  /*6d40*/  BSYNC.RECONVERGENT B3 ;  /* 0x0000000000037941 */ /* 0x000fea0003800200 */
.L_x_112:
[----:B------:R-:W0:Y:S02]  /*6d50*/  LDC R3, c[0x0][0x3a0] ;  /* 0x0000e800ff037b82 */ /* 0x000e240000000800 */
[----:B0-----:R-:W-:-:S13]  /*6d60*/  ISETP.NE.AND P1, PT, R3, RZ, PT ;  /* 0x000000ff0300720c */ /* 0x001fda0003f25270 */
[----:B------:R-:W-:Y:S05]  /*6d70*/  @!P1 BRA `(.L_x_118) ;  /* 0x0000000c00849947 */ /* 0x000fea0003800000 */
[----:B------:R-:W-:-:S04]  /*6d80*/  IADD3 R2, P2, PT, R3, -0x1, RZ ;  /* 0xffffffff03027810 */ /* 0x000fc80007f5e0ff */
        /* <DEDUP_REMOVED lines=9> */
.L_x_120:
[----:B------:R-:W-:-:S05]  /*6e20*/  IMAD.U32 R13, R14, 0x8, R1 ;  /* 0x000000080e0d7824 */ /* 0x000fca00078e0001 */
[----:B------:R-:W3:Y:S01]  /*6e30*/  LDL R16, [R13] ;  /* 0x000000000d107983 */ /* 0x000ee20000100800 */
[C---:B--2---:R-:W-:Y:S01]  /*6e40*/  IMAD.IADD R11, R1.reuse, 0x1, R14 ;  /* 0x00000001010b7824 */ /* 0x044fe200078e020e */
[----:B-1-3--:R-:W-:-:S04]  /*6e50*/  IADD3 R20, PT, PT, R1, R16, RZ ;  /* 0x0000001001147210 */ /* 0x00afc80007ffe0ff */
[----:B------:R-:W2:Y:S04]  /*6e60*/  LDL.U8 R16, [R11+0x87] ;  /* 0x000087000b107983 */ /* 0x000ea80000100000 */
[----:B------:R-:W2:Y:S02]  /*6e70*/  LDL.U8 R15, [R20+0x78] ;  /* 0x00007800140f7983 */ /* 0x000ea40000100000 */
[----:B--2---:R-:W-:-:S05]  /*6e80*/  LOP3.LUT R15, R16, R15, RZ, 0x3c, !PT ;  /* 0x0000000f100f7212 */ /* 0x004fca00078e3cff */
[----:B------:R0:W-:Y:S04]  /*6e90*/  STL.U8 [R20+0x96], R15 ;  /* 0x0000960f14007387 */ /* 0x0001e80000100000 */
[----:B------:R-:W2:Y:S04]  /*6ea0*/  LDL R16, [R13+0x8] ;  /* 0x000008000d107983 */ /* 0x000ea80000100800 */
[----:B------:R-:W3:Y:S01]  /*6eb0*/  LDL.U8 R17, [R11+0x88] ;  /* 0x000088000b117983 */ /* 0x000ee20000100000 */
[----:B--2---:R-:W-:-:S05]  /*6ec0*/  IMAD.IADD R24, R1, 0x1, R16 ;  /* 0x0000000101187824 */ /* 0x004fca00078e0210 */
[----:B------:R-:W3:Y:S02]  /*6ed0*/  LDL.U8 R16, [R24+0x78] ;  /* 0x0000780018107983 */ /* 0x000ee40000100000 */
[----:B---3--:R-:W-:-:S05]  /*6ee0*/  LOP3.LUT R17, R17, R16, RZ, 0x3c, !PT ;  /* 0x0000001011117212 */ /* 0x008fca00078e3cff */
[----:B------:R1:W-:Y:S04]  /*6ef0*/  STL.U8 [R24+0x96], R17 ;  /* 0x0000961118007387 */ /* 0x0003e80000100000 */
[----:B------:R-:W2:Y:S04]  /*6f00*/  LDL R16, [R13+0x10] ;  /* 0x000010000d107983 */ /* 0x000ea80000100800 */
[----:B------:R-:W3:Y:S01]  /*6f10*/  LDL.U8 R19, [R11+0x89] ;  /* 0x000089000b137983 */ /* 0x000ee20000100000 */
[----:B--2---:R-:W-:-:S05]  /*6f20*/  IMAD.IADD R22, R1, 0x1, R16 ;  /* 0x0000000101167824 */ /* 0x004fca00078e0210 */
[----:B------:R-:W3:Y:S02]  /*6f30*/  LDL.U8 R16, [R22+0x78] ;  /* 0x0000780016107983 */ /* 0x000ee40000100000 */
[----:B---3--:R-:W-:-:S05]  /*6f40*/  LOP3.LUT R19, R19, R16, RZ, 0x3c, !PT ;  /* 0x0000001013137212 */ /* 0x008fca00078e3cff */
[----:B------:R2:W-:Y:S04]  /*6f50*/  STL.U8 [R22+0x96], R19 ;  /* 0x0000961316007387 */ /* 0x0005e80000100000 */
[----:B------:R-:W0:Y:S02]  /*6f60*/  LDL R16, [R13+0x18] ;  /* 0x000018000d107983 */ /* 0x000e240000100800 */
[----:B0-----:R-:W-:Y:S02]  /*6f70*/  IMAD.IADD R20, R1, 0x1, R16 ;  /* 0x0000000101147824 */ /* 0x001fe400078e0210 */
[----:B------:R-:W3:Y:S04]  /*6f80*/  LDL.U8 R16, [R11+0x8a] ;  /* 0x00008a000b107983 */ /* 0x000ee80000100000 */
[----:B------:R-:W3:Y:S02]  /*6f90*/  LDL.U8 R15, [R20+0x78] ;  /* 0x00007800140f7983 */ /* 0x000ee40000100000 */
[----:B---3--:R-:W-:-:S05]  /*6fa0*/  LOP3.LUT R15, R16, R15, RZ, 0x3c, !PT ;  /* 0x0000000f100f7212 */ /* 0x008fca00078e3cff */
[----:B------:R0:W-:Y:S04]  /*6fb0*/  STL.U8 [R20+0x96], R15 ;  /* 0x0000960f14007387 */ /* 0x0001e80000100000 */
[----:B------:R-:W3:Y:S04]  /*6fc0*/  LDL R16, [R13+0x20] ;  /* 0x000020000d107983 */ /* 0x000ee80000100800 */
[----:B-1----:R-:W4:Y:S01]  /*6fd0*/  LDL.U8 R17, [R11+0x8b] ;  /* 0x00008b000b117983 */ /* 0x002f220000100000 */
[----:B---3--:R-:W-:-:S05]  /*6fe0*/  IADD3 R24, PT, PT, R1, R16, RZ ;  /* 0x0000001001187210 */ /* 0x008fca0007ffe0ff */
[----:B------:R-:W4:Y:S02]  /*6ff0*/  LDL.U8 R16, [R24+0x78] ;  /* 0x0000780018107983 */ /* 0x000f240000100000 */
[----:B----4-:R-:W-:-:S05]  /*7000*/  LOP3.LUT R17, R17, R16, RZ, 0x3c, !PT ;  /* 0x0000001011117212 */ /* 0x010fca00078e3cff */
[----:B------:R1:W-:Y:S04]  /*7010*/  STL.U8 [R24+0x96], R17 ;  /* 0x0000961118007387 */ /* 0x0003e80000100000 */
[----:B------:R-:W3:Y:S04]  /*7020*/  LDL R16, [R13+0x28] ;  /* 0x000028000d107983 */ /* 0x000ee80000100800 */
[----:B--2---:R-:W2:Y:S01]  /*7030*/  LDL.U8 R19, [R11+0x8c] ;  /* 0x00008c000b137983 */ /* 0x004ea20000100000 */
[----:B---3--:R-:W-:-:S05]  /*7040*/  IMAD.IADD R22, R1, 0x1, R16 ;  /* 0x0000000101167824 */ /* 0x008fca00078e0210 */
[----:B------:R-:W2:Y:S02]  /*7050*/  LDL.U8 R16, [R22+0x78] ;  /* 0x0000780016107983 */ /* 0x000ea40000100000 */
[----:B--2---:R-:W-:-:S05]  /*7060*/  LOP3.LUT R19, R19, R16, RZ, 0x3c, !PT ;  /* 0x0000001013137212 */ /* 0x004fca00078e3cff */
        /* <DEDUP_REMOVED lines=9> */
[----:B---3--:R-:W-:-:S05]  /*7100*/  IMAD.IADD R24, R1, 0x1, R16 ;  /* 0x0000000101187824 */ /* 0x008fca00078e0210 */
[----:B------:R-:W4:Y:S02]  /*7110*/  LDL.U8 R16, [R24+0x78] ;  /* 0x0000780018107983 */ /* 0x000f240000100000 */
[----:B----4-:R-:W-:-:S05]  /*7120*/  LOP3.LUT R17, R17, R16, RZ, 0x3c, !PT ;  /* 0x0000001011117212 */ /* 0x010fca00078e3cff */
[----:B------:R1:W-:Y:S04]  /*7130*/  STL.U8 [R24+0x96], R17 ;  /* 0x0000961118007387 */ /* 0x0003e80000100000 */
[----:B------:R-:W3:Y:S04]  /*7140*/  LDL R16, [R13+0x40] ;  /* 0x000040000d107983 */ /* 0x000ee80000100800 */
[----:B--2---:R-:W2:Y:S01]  /*7150*/  LDL.U8 R19, [R11+0x8f] ;  /* 0x00008f000b137983 */ /* 0x004ea20000100000 */
[----:B---3--:R-:W-:-:S05]  /*7160*/  IADD3 R22, PT, PT, R1, R16, RZ ;  /* 0x0000001001167210 */ /* 0x008fca0007ffe0ff */
        /* <DEDUP_REMOVED lines=22> */
[----:B0-----:R-:W-:Y:S02]  /*72d0*/  IADD3 R20, PT, PT, R1, R16, RZ ;  /* 0x0000001001147210 */ /* 0x001fe40007ffe0ff */
        /* <DEDUP_REMOVED lines=18> */
[----:B------:R-:W2:Y:S04]  /*7400*/  LDL.U8 R16, [R11+0x96] ;  /* 0x000096000b107983 */ /* 0x000ea80000100000 */
[----:B------:R-:W2:Y:S01]  /*7410*/  LDL.U8 R15, [R20+0x78] ;  /* 0x00007800140f7983 */ /* 0x000ea20000100000 */
[----:B------:R-:W-:-:S04]  /*7420*/  IADD3 R14, P0, PT, R14, 0x10, RZ ;  /* 0x000000100e0e7810 */ /* 0x000fc80007f1e0ff */
[----:B------:R-:W-:Y:S02]  /*7430*/  IADD3.X R18, PT, PT, RZ, R18, RZ, P0, !PT ;  /* 0x00000012ff127210 */ /* 0x000fe400007fe4ff */
[----:B------:R-:W-:-:S04]  /*7440*/  ISETP.NE.U32.AND P0, PT, R14, R2, PT ;  /* 0x000000020e00720c */ /* 0x000fc80003f05070 */
[----:B------:R-:W-:Y:S02]  /*7450*/  ISETP.NE.AND.EX P0, PT, R18, R5, PT, P0 ;  /* 0x000000051200720c */ /* 0x000fe40003f05300 */
[----:B--2---:R-:W-:-:S05]  /*7460*/  LOP3.LUT R15, R16, R15, RZ, 0x3c, !PT ;  /* 0x0000000f100f7212 */ /* 0x004fca00078e3cff */
[----:B------:R1:W-:Y:S06]  /*7470*/  STL.U8 [R20+0x96], R15 ;  /* 0x0000960f14007387 */ /* 0x0003ec0000100000 */
[----:B------:R-:W-:Y:S05]  /*7480*/  @P0 BRA `(.L_x_120) ;  /* 0xfffffff800640947 */ /* 0x000fea000383ffff */
.L_x_119:
        /* <DEDUP_REMOVED lines=8> */
[----:B-1----:R-:W-:-:S05]  /*7510*/  IMAD.U32 R19, R2, 0x8, R1 ;  /* 0x0000000802137824 */ /* 0x002fca00078e0001 */
[----:B------:R-:W2:Y:S01]  /*7520*/  LDL R14, [R19] ;  /* 0x00000000130e7983 */ /* 0x000ea20000100800 */
[C---:B------:R-:W-:Y:S01]  /*7530*/  IMAD.IADD R17, R1.reuse, 0x1, R2 ;  /* 0x0000000101117824 */ /* 0x040fe200078e0202 */
[----:B--2---:R-:W-:-:S04]  /*7540*/  IADD3 R18, PT, PT, R1, R14, RZ ;  /* 0x0000000e01127210 */ /* 0x004fc80007ffe0ff */
[----:B------:R-:W2:Y:S04]  /*7550*/  LDL.U8 R14, [R17+0x87] ;  /* 0x00008700110e7983 */ /* 0x000ea80000100000 */
[----:B------:R-:W2:Y:S02]  /*7560*/  LDL.U8 R11, [R18+0x78] ;  /* 0x00007800120b7983 */ /* 0x000ea40000100000 */
[----:B--2---:R-:W-:-:S05]  /*7570*/  LOP3.LUT R11, R14, R11, RZ, 0x3c, !PT ;  /* 0x0000000b0e0b7212 */ /* 0x004fca00078e3cff */
[----:B------:R0:W-:Y:S04]  /*7580*/  STL.U8 [R18+0x96], R11 ;  /* 0x0000960b12007387 */ /* 0x0001e80000100000 */
[----:B------:R-:W2:Y:S02]  /*7590*/  LDL R14, [R19+0x8] ;  /* 0x00000800130e7983 */ /* 0x000ea40000100800 */
[----:B--2---:R-:W-:Y:S02]  /*75a0*/  IMAD.IADD R16, R1, 0x1, R14 ;  /* 0x0000000101107824 */ /* 0x004fe400078e020e */
        /* <DEDUP_REMOVED lines=16> */
[----:B------:R-:W1:Y:S02]  /*76b0*/  LDL R14, [R19+0x20] ;  /* 0x00002000130e7983 */ /* 0x000e640000100800 */
[----:B-1----:R-:W-:Y:S02]  /*76c0*/  IADD3 R16, PT, PT, R1, R14, RZ ;  /* 0x0000000e01107210 */ /* 0x002fe40007ffe0ff */
[----:B------:R-:W3:Y:S04]  /*76d0*/  LDL.U8 R14, [R17+0x8b] ;  /* 0x00008b00110e7983 */ /* 0x000ee80000100000 */
[----:B------:R-:W3:Y:S02]  /*76e0*/  LDL.U8 R13, [R16+0x78] ;  /* 0x00007800100d7983 */ /* 0x000ee40000100000 */
[----:B---3--:R-:W-:-:S05]  /*76f0*/  LOP3.LUT R13, R14, R13, RZ, 0x3c, !PT ;  /* 0x0000000d0e0d7212 */ /* 0x008fca00078e3cff */
        /* <DEDUP_REMOVED lines=14> */
[----:B-1----:R-:W-:Y:S02]  /*77e0*/  IMAD.IADD R16, R1, 0x1, R14 ;  /* 0x0000000101107824 */ /* 0x002fe400078e020e */
[----:B------:R-:W3:Y:S04]  /*77f0*/  LDL.U8 R14, [R17+0x8e] ;  /* 0x00008e00110e7983 */ /* 0x000ee80000100000 */
[----:B------:R-:W3:Y:S01]  /*7800*/  LDL.U8 R13, [R16+0x78] ;  /* 0x00007800100d7983 */ /* 0x000ee20000100000 */
[----:B------:R-:W-:-:S02]  /*7810*/  IADD3 R2, PT, PT, R2, 0x8, RZ ;  /* 0x0000000802027810 */ /* 0x000fc40007ffe0ff */
[----:B---3--:R-:W-:-:S05]  /*7820*/  LOP3.LUT R13, R14, R13, RZ, 0x3c, !PT ;  /* 0x0000000d0e0d7212 */ /* 0x008fca00078e3cff */
[----:B------:R2:W-:Y:S02]  /*7830*/  STL.U8 [R16+0x96], R13 ;  /* 0x0000960d10007387 */ /* 0x0005e40000100000 */
.L_x_121:
        /* <DEDUP_REMOVED lines=22> */
[----:B------:R-:W3:Y:S04]  /*79a0*/  LDL R14, [R17+0x10] ;  /* 0x00001000110e7983 */ /* 0x000ee80000100800 */
[----:B------:R-:W4:Y:S01]  /*79b0*/  LDL.U8 R15, [R19+0x89] ;  /* 0x00008900130f7983 */ /* 0x000f220000100000 */
[----:B---3--:R-:W-:-:S05]  /*79c0*/  IMAD.IADD R18, R1, 0x1, R14 ;  /* 0x0000000101127824 */ /* 0x008fca00078e020e */
[----:B------:R-:W4:Y:S02]  /*79d0*/  LDL.U8 R14, [R18+0x78] ;  /* 0x00007800120e7983 */ /* 0x000f240000100000 */
[----:B----4-:R-:W-:-:S05]  /*79e0*/  LOP3.LUT R15, R15, R14, RZ, 0x3c, !PT ;  /* 0x0000000e0f0f7212 */ /* 0x010fca00078e3cff */
[----:B------:R2:W-:Y:S04]  /*79f0*/  STL.U8 [R18+0x96], R15 ;  /* 0x0000960f12007387 */ /* 0x0005e80000100000 */
[----:B------:R-:W0:Y:S02]  /*7a00*/  LDL R14, [R17+0x18] ;  /* 0x00001800110e7983 */ /* 0x000e240000100800 */
[----:B0-----:R-:W-:Y:S02]  /*7a10*/  IMAD.IADD R16, R1, 0x1, R14 ;  /* 0x0000000101107824 */ /* 0x001fe400078e020e */
[----:B------:R-:W3:Y:S04]  /*7a20*/  LDL.U8 R14, [R19+0x8a] ;  /* 0x00008a00130e7983 */ /* 0x000ee80000100000 */
[----:B------:R-:W3:Y:S01]  /*7a30*/  LDL.U8 R11, [R16+0x78] ;  /* 0x00007800100b7983 */ /* 0x000ee20000100000 */
[----:B------:R-:W-:-:S02]  /*7a40*/  IADD3 R2, PT, PT, R2, 0x4, RZ ;  /* 0x0000000402027810 */ /* 0x000fc40007ffe0ff */
[----:B---3--:R-:W-:-:S05]  /*7a50*/  LOP3.LUT R11, R14, R11, RZ, 0x3c, !PT ;  /* 0x0000000b0e0b7212 */ /* 0x008fca00078e3cff */
[----:B------:R2:W-:Y:S02]  /*7a60*/  STL.U8 [R16+0x96], R11 ;  /* 0x0000960b10007387 */ /* 0x0005e40000100000 */
.L_x_122:
[----:B------:R-:W-:Y:S05]  /*7a70*/  @!P2 BRA `(.L_x_118) ;  /* 0x000000000044a947 */ /* 0x000fea0003800000 */
[----:B-1----:R-:W-:Y:S01]  /*7a80*/  LOP3.LUT R17, R3, 0x3, RZ, 0xc0, !PT ;  /* 0x0000000303117812 */ /* 0x002fe200078ec0ff */
[----:B------:R-:W-:Y:S01]  /*7a90*/  UMOV UR4, URZ ;  /* 0x000000ff00047c82 */ /* 0x000fe20008000000 */
[----:B------:R-:W-:-:S05]  /*7aa0*/  UMOV UR5, URZ ;  /* 0x000000ff00057c82 */ /* 0x000fca0008000000 */
.L_x_123:
[----:B--2---:R-:W-:-:S05]  /*7ab0*/  IMAD.U32 R15, R2, 0x8, R1 ;  /* 0x00000008020f7824 */ /* 0x004fca00078e0001 */
[----:B------:R-:W2:Y:S01]  /*7ac0*/  LDL R14, [R15] ;  /* 0x000000000f0e7983 */ /* 0x000ea20000100800 */
[C---:B------:R-:W-:Y:S02]  /*7ad0*/  IMAD.IADD R13, R1.reuse, 0x1, R2 ;  /* 0x00000001010d7824 */ /* 0x040fe400078e0202 */
[----:B0-2---:R-:W-:-:S03]  /*7ae0*/  IMAD.IADD R16, R1, 0x1, R14 ;  /* 0x0000000101107824 */ /* 0x005fc600078e020e */
[----:B------:R-:W2:Y:S04]  /*7af0*/  LDL.U8 R14, [R13+0x87] ;  /* 0x000087000d0e7983 */ /* 0x000ea80000100000 */
[----:B------:R-:W2:Y:S01]  /*7b00*/  LDL.U8 R11, [R16+0x78] ;  /* 0x00007800100b7983 */ /* 0x000ea20000100000 */
[----:B------:R-:W-:Y:S01]  /*7b10*/  UIADD3 UR4, UP0, UPT, UR4, 0x1, URZ ;  /* 0x0000000104047890 */ /* 0x000fe2000ff1e0ff */
[----:B------:R-:W-:-:S03]  /*7b20*/  IADD3 R2, PT, PT, R2, 0x1, RZ ;  /* 0x0000000102027810 */ /* 0x000fc60007ffe0ff */
[----:B------:R-:W-:Y:S02]  /*7b30*/  UIADD3.X UR5, UPT, UPT, URZ, UR5, URZ, UP0, !UPT ;  /* 0x00000005ff057290 */ /* 0x000fe400087fe4ff */
[----:B------:R-:W-:-:S04]  /*7b40*/  ISETP.NE.U32.AND P0, PT, R17, UR4, PT ;  /* 0x0000000411007c0c */ /* 0x000fc8000bf05070 */
[----:B------:R-:W-:Y:S02]  /*7b50*/  ISETP.NE.AND.EX P0, PT, RZ, UR5, PT, P0 ;  /* 0x00000005ff007c0c */ /* 0x000fe4000bf05300 */
[----:B--2---:R-:W-:-:S05]  /*7b60*/  LOP3.LUT R11, R14, R11, RZ, 0x3c, !PT ;  /* 0x0000000b0e0b7212 */ /* 0x004fca00078e3cff */
[----:B------:R0:W-:Y:S06]  /*7b70*/  STL.U8 [R16+0x96], R11 ;  /* 0x0000960b10007387 */ /* 0x0001ec0000100000 */
[----:B------:R-:W-:Y:S05]  /*7b80*/  @P0 BRA `(.L_x_123) ;  /* 0xfffffffc00c80947 */ /* 0x000fea000383ffff */
.L_x_118:
[----:B------:R-:W3:Y:S01]  /*7b90*/  LDCU UR5, c[0x0][0x3bc] ;  /* 0x00007780ff0577ac */ /* 0x000ee20008000800 */
[----:B------:R-:W-:Y:S01]  /*7ba0*/  ISETP.NE.AND P0, PT, R8, RZ, PT ;  /* 0x000000ff0800720c */ /* 0x000fe20003f05270 */
[----:B------:R-:W-:Y:S01]  /*7bb0*/  BSSY.RECONVERGENT B1, `(.L_x_124) ;  /* 0x00000c6000017945 */ /* 0x000fe20003800200 */
[----:B------:R-:W0:Y:S02]  /*7bc0*/  LDCU UR4, c[0x0][0x3a4] ;  /* 0x00007480ff0477ac */ /* 0x000e240008000800 */
[----:B---3--:R-:W-:Y:S01]  /*7bd0*/  ISETP.EQ.OR P2, PT, RZ, UR5, !P0 ;  /* 0x00000005ff007c0c */ /* 0x008fe2000c742670 */
[----:B0-2---:R-:W-:-:S03]  /*7be0*/  VIADD R11, R3, -UR4 ;  /* 0x80000004030b7c36 */ /* 0x005fc60008000000 */
[----:B------:R-:W-:-:S09]  /*7bf0*/  P2R R54, PR, RZ, 0x4 ;  /* 0x00000004ff367803 */ /* 0x000fd20000000000 */
[----:B------:R-:W-:Y:S05]  /*7c00*/  @!P2 BRA `(.L_x_125) ;  /* 0x0000000c0000a947 */ /* 0x000fea0003800000 */
[----:B------:R-:W-:Y:S01]  /*7c10*/  IMAD.MOV.U32 R13, RZ, RZ, R9 ;  /* 0x000000ffff0d7224 */ /* 0x000fe200078e0009 */
[----:B------:R-:W-:Y:S06]  /*7c20*/  @!P1 BRA `(.L_x_126) ;  /* 0x0000000800d09947 */ /* 0x000fec0003800000 */
[----:B------:R-:W-:Y:S02]  /*7c30*/  IADD3 R2, P1, PT, R3, -0x1, RZ ;  /* 0xffffffff03027810 */ /* 0x000fe40007f3e0ff */
[----:B------:R-:W-:Y:S02]  /*7c40*/  MOV R13, R9 ;  /* 0x00000009000d7202 */ /* 0x000fe40000000f00 */
[----:B------:R-:W-:Y:S02]  /*7c50*/  ISETP.GE.U32.AND P0, PT, R2, 0x3, PT ;  /* 0x000000030200780c */ /* 0x000fe40003f06070 */
[----:B------:R-:W-:-:S04]  /*7c60*/  IADD3.X R2, PT, PT, R5, -0x1, RZ, P1, !PT ;  /* 0xffffffff05027810 */ /* 0x000fc80000ffe4ff */
[----:B------:R-:W-:Y:S01]  /*7c70*/  ISETP.GE.U32.AND.EX P0, PT, R2, RZ, PT, P0 ;  /* 0x000000ff0200720c */ /* 0x000fe20003f06100 */
[----:B------:R-:W-:-:S12]  /*7c80*/  IMAD.MOV.U32 R2, RZ, RZ, RZ ;  /* 0x000000ffff027224 */ /* 0x000fd800078e00ff */
[----:B------:R-:W-:Y:S05]  /*7c90*/  @!P0 BRA `(.L_x_127) ;  /* 0x0000000800088947 */ /* 0x000fea0003800000 */
[----:B------:R-:W-:Y:S01]  /*7ca0*/  LOP3.LUT R2, R3, 0xfffffffc, RZ, 0xc0, !PT ;  /* 0xfffffffc03027812 */ /* 0x000fe200078ec0ff */
[----:B------:R-:W-:Y:S02]  /*7cb0*/  IMAD.MOV.U32 R14, RZ, RZ, RZ ;  /* 0x000000ffff0e7224 */ /* 0x000fe400078e00ff */
[----:B------:R-:W-:Y:S02]  /*7cc0*/  IMAD.MOV.U32 R16, RZ, RZ, RZ ;  /* 0x000000ffff107224 */ /* 0x000fe400078e00ff */
[----:B------:R-:W-:-:S07]  /*7cd0*/  IMAD.MOV.U32 R13, RZ, RZ, R9 ;  /* 0x000000ffff0d7224 */ /* 0x000fce00078e0009 */
.L_x_144:
[----:B-1----:R-:W-:-:S05]  /*7ce0*/  IADD3 R19, PT, PT, R1, R14, RZ ;  /* 0x0000000e01137210 */ /* 0x002fca0007ffe0ff */
[----:B------:R-:W2:Y:S01]  /*7cf0*/  LDL.U8 R15, [R19+0x87] ;  /* 0x00008700130f7983 */ /* 0x000ea20000100000 */
[C---:B------:R-:W-:Y:S01]  /*7d00*/  IMAD.U32 R3, R14.reuse, 0x4, R1 ;  /* 0x000000040e037824 */ /* 0x040fe200078e0001 */
[----:B------:R-:W-:Y:S01]  /*7d10*/  IADD3 R14, P0, PT, R14, 0x4, RZ ;  /* 0x000000040e0e7810 */ /* 0x000fe20007f1e0ff */
[----:B------:R-:W-:Y:S04]  /*7d20*/  BSSY.RECONVERGENT B2, `(.L_x_128) ;  /* 0x000001f000027945 */ /* 0x000fe80003800200 */
[----:B------:R-:W-:Y:S01]  /*7d30*/  IMAD.X R16, RZ, RZ, R16, P0 ;  /* 0x000000ffff107224 */ /* 0x000fe200000e0610 */
[----:B------:R-:W-:-:S04]  /*7d40*/  ISETP.NE.U32.AND P0, PT, R14, R2, PT ;  /* 0x000000020e00720c */ /* 0x000fc80003f05070 */
[----:B------:R-:W-:Y:S02]  /*7d50*/  ISETP.NE.AND.EX P0, PT, R16, R5, PT, P0 ;  /* 0x000000051000720c */ /* 0x000fe40003f05300 */
[----:B--2---:R-:W-:-:S13]  /*7d60*/  ISETP.NE.AND P1, PT, R15, 0x1, PT ;  /* 0x000000010f00780c */ /* 0x004fda0003f25270 */
[----:B0-----:R-:W-:Y:S05]  /*7d70*/  @P1 BRA `(.L_x_129) ;  /* 0x0000000000641947 */ /* 0x001fea0003800000 */
[----:B------:R-:W2:Y:S01]  /*7d80*/  LDL R21, [R3+0xa8] ;  /* 0x0000a80003157983 */ /* 0x000ea20000100800 */
[----:B------:R-:W-:Y:S01]  /*7d90*/  BSSY.RECONVERGENT B3, `(.L_x_130) ;  /* 0x0000015000037945 */ /* 0x000fe20003800200 */
[----:B--2---:R-:W-:-:S04]  /*7da0*/  FSETP.GEU.AND P2, PT, R21, -30, PT ;  /* 0xc1f000001500780b */ /* 0x004fc80003f4e000 */
[C---:B------:R-:W-:Y:S02]  /*7db0*/  FSETP.GT.OR P1, PT, R21.reuse, 30, !P2 ;  /* 0x41f000001500780b */ /* 0x040fe40005724400 */
[----:B------:R-:W-:-:S11]  /*7dc0*/  FSEL R20, -R21, RZ, !P2 ;  /* 0x000000ff15147208 */ /* 0x000fd60005000100 */
[----:B------:R-:W-:-:S04]  /*7dd0*/  @!P1 FADD R15, -R21, 30 ;  /* 0x41f00000150f9421 */ /* 0x000fc80000000100 */
[----:B------:R-:W-:-:S06]  /*7de0*/  @!P1 FMUL R17, R15, 34.130001068115234375 ;  /* 0x4208851f0f119820 */ /* 0x000fcc0000400000 */
[----:B------:R-:W0:Y:S02]  /*7df0*/  @!P1 F2I.TRUNC.NTZ R17, R17 ;  /* 0x0000001100119305 */ /* 0x000e24000020f100 */
[----:B0-----:R-:W-:-:S05]  /*7e00*/  @!P1 VIMNMX.RELU R15, PT, PT, R17, 0x7ff, PT ;  /* 0x000007ff110f9848 */ /* 0x001fca0003fe1100 */
[----:B------:R-:W-:Y:S01]  /*7e10*/  @!P1 IMAD.SHL.U32 R18, R15, 0x4, RZ ;  /* 0x000000040f129824 */ /* 0x000fe200078e00ff */
[----:B------:R-:W-:-:S03]  /*7e20*/  MOV R15, R21 ;  /* 0x00000015000f7202 */ /* 0x000fc60000000f00 */
[----:B------:R0:W1:Y:S01]  /*7e30*/  @!P1 LDC R20, c[0x3][R18] ;  /* 0x00c0000012149b82 */ /* 0x0000620000000800 */
[----:B------:R-:W-:-:S13]  /*7e40*/  FSETP.GT.AND P1, PT, R21, 30, PT ;  /* 0x41f000001500780b */ /* 0x000fda0003f24000 */
[----:B0-----:R-:W-:Y:S05]  /*7e50*/  @P1 BRA `(.L_x_131) ;  /* 0x0000000000201947 */ /* 0x001fea0003800000 */
[----:B------:R-:W-:-:S13]  /*7e60*/  FSETP.GEU.AND P1, PT, R21, -30, PT ;  /* 0xc1f000001500780b */ /* 0x000fda0003f2e000 */
[----:B------:R-:W-:-:S04]  /*7e70*/  @P1 FADD R15, R21, 30 ;  /* 0x41f00000150f1421 */ /* 0x000fc80000000000 */
[----:B------:R-:W-:Y:S01]  /*7e80*/  @P1 FMUL R17, R15, 34.130001068115234375 ;  /* 0x4208851f0f111820 */ /* 0x000fe20000400000 */
[----:B------:R-:W-:-:S05]  /*7e90*/  IMAD.MOV.U32 R15, RZ, RZ, RZ ;  /* 0x000000ffff0f7224 */ /* 0x000fca00078e00ff */
[----:B------:R-:W0:Y:S02]  /*7ea0*/  @P1 F2I.TRUNC.NTZ R17, R17 ;  /* 0x0000001100111305 */ /* 0x000e24000020f100 */
[----:B0-----:R-:W-:-:S05]  /*7eb0*/  @P1 VIMNMX.RELU R18, PT, PT, R17, 0x7ff, PT ;  /* 0x000007ff11121848 */ /* 0x001fca0003fe1100 */
[----:B------:R-:W-:-:S04]  /*7ec0*/  @P1 IMAD.SHL.U32 R18, R18, 0x4, RZ ;  /* 0x0000000412121824 */ /* 0x000fc800078e00ff */
[----:B------:R0:W2:Y:S03]  /*7ed0*/  @P1 LDC R15, c[0x3][R18] ;  /* 0x00c00000120f1b82 */ /* 0x0000a60000000800 */
.L_x_131:
[----:B------:R-:W-:Y:S05]  /*7ee0*/  BSYNC.RECONVERGENT B3 ;  /* 0x0000000000037941 */ /* 0x000fea0003800200 */
.L_x_130:
[----:B-12---:R-:W-:-:S04]  /*7ef0*/  FADD R20, -R20, R15 ;  /* 0x0000000f14147221 */ /* 0x006fc80000000100 */
[----:B------:R-:W-:-:S07]  /*7f00*/  FADD R13, R13, R20 ;  /* 0x000000140d0d7221 */ /* 0x000fce0000000000 */
.L_x_129:
[----:B------:R-:W-:Y:S05]  /*7f10*/  BSYNC.RECONVERGENT B2 ;  /* 0x0000000000027941 */ /* 0x000fea0003800200 */
.L_x_128:
[----:B------:R-:W2:Y:S01]  /*7f20*/  LDL.U8 R15, [R19+0x88] ;  /* 0x00008800130f7983 */ /* 0x000ea20000100000 */
[----:B------:R-:W-:Y:S01]  /*7f30*/  BSSY.RECONVERGENT B2, `(.L_x_132) ;  /* 0x000001c000027945 */ /* 0x000fe20003800200 */
[----:B--2---:R-:W-:-:S13]  /*7f40*/  ISETP.NE.AND P1, PT, R15, 0x1, PT ;  /* 0x000000010f00780c */ /* 0x004fda0003f25270 */
[----:B------:R-:W-:Y:S05]  /*7f50*/  @P1 BRA `(.L_x_133) ;  /* 0x0000000000641947 */ /* 0x000fea0003800000 */
[----:B------:R-:W2:Y:S01]  /*7f60*/  LDL R21, [R3+0xac] ;  /* 0x0000ac0003157983 */ /* 0x000ea20000100800 */
[----:B------:R-:W-:Y:S01]  /*7f70*/  BSSY.RECONVERGENT B3, `(.L_x_134) ;  /* 0x0000015000037945 */ /* 0x000fe20003800200 */
[----:B--2---:R-:W-:-:S04]  /*7f80*/  FSETP.GEU.AND P2, PT, R21, -30, PT ;  /* 0xc1f000001500780b */ /* 0x004fc80003f4e000 */
[C---:B------:R-:W-:Y:S02]  /*7f90*/  FSETP.GT.OR P1, PT, R21.reuse, 30, !P2 ;  /* 0x41f000001500780b */ /* 0x040fe40005724400 */
[----:B------:R-:W-:-:S11]  /*7fa0*/  FSEL R20, -R21, RZ, !P2 ;  /* 0x000000ff15147208 */ /* 0x000fd60005000100 */
[----:B------:R-:W-:-:S04]  /*7fb0*/  @!P1 FADD R15, -R21, 30 ;  /* 0x41f00000150f9421 */ /* 0x000fc80000000100 */
[----:B------:R-:W-:-:S06]  /*7fc0*/  @!P1 FMUL R17, R15, 34.130001068115234375 ;  /* 0x4208851f0f119820 */ /* 0x000fcc0000400000 */
[----:B------:R-:W1:Y:S02]  /*7fd0*/  @!P1 F2I.TRUNC.NTZ R17, R17 ;  /* 0x0000001100119305 */ /* 0x000e64000020f100 */
[----:B-1----:R-:W-:-:S05]  /*7fe0*/  @!P1 VIMNMX.RELU R15, PT, PT, R17, 0x7ff, PT ;  /* 0x000007ff110f9848 */ /* 0x002fca0003fe1100 */
[----:B0-----:R-:W-:Y:S01]  /*7ff0*/  @!P1 IMAD.SHL.U32 R18, R15, 0x4, RZ ;  /* 0x000000040f129824 */ /* 0x001fe200078e00ff */
        /* <DEDUP_REMOVED lines=12> */
.L_x_135:
[----:B------:R-:W-:Y:S05]  /*80c0*/  BSYNC.RECONVERGENT B3 ;  /* 0x0000000000037941 */ /* 0x000fea0003800200 */
.L_x_134:
[----:B-12---:R-:W-:-:S04]  /*80d0*/  FADD R20, -R20, R15 ;  /* 0x0000000f14147221 */ /* 0x006fc80000000100 */
[----:B------:R-:W-:-:S07]  /*80e0*/  FADD R13, R13, R20 ;  /* 0x000000140d0d7221 */ /* 0x000fce0000000000 */
.L_x_133:
[----:B------:R-:W-:Y:S05]  /*80f0*/  BSYNC.RECONVERGENT B2 ;  /* 0x0000000000027941 */ /* 0x000fea0003800200 */
.L_x_132:
        /* <DEDUP_REMOVED lines=26> */
.L_x_139:
[----:B------:R-:W-:Y:S05]  /*82a0*/  BSYNC.RECONVERGENT B3 ;  /* 0x0000000000037941 */ /* 0x000fea0003800200 */
.L_x_138:
[----:B-12---:R-:W-:-:S04]  /*82b0*/  FADD R20, -R20, R15 ;  /* 0x0000000f14147221 */ /* 0x006fc80000000100 */
[----:B------:R-:W-:-:S07]  /*82c0*/  FADD R13, R13, R20 ;  /* 0x000000140d0d7221 */ /* 0x000fce0000000000 */
.L_x_137:
[----:B------:R-:W-:Y:S05]  /*82d0*/  BSYNC.RECONVERGENT B2 ;  /* 0x0000000000027941 */ /* 0x000fea0003800200 */
.L_x_136:
        /* <DEDUP_REMOVED lines=8> */
[----:B0-----:R-:W-:-:S11]  /*8360*/  FSEL R18, -R3, RZ, !P2 ;  /* 0x000000ff03127208 */ /* 0x001fd60005000100 */
[----:B------:R-:W-:-:S04]  /*8370*/  @!P1 FADD R15, -R3, 30 ;  /* 0x41f00000030f9421 */ /* 0x000fc80000000100 */
[----:B------:R-:W-:-:S06]  /*8380*/  @!P1 FMUL R15, R15, 34.130001068115234375 ;  /* 0x4208851f0f0f9820 */ /* 0x000fcc0000400000 */
[----:B------:R-:W0:Y:S02]  /*8390*/  @!P1 F2I.TRUNC.NTZ R15, R15 ;  /* 0x0000000f000f9305 */ /* 0x000e24000020f100 */
[----:B0-----:R-:W-:-:S05]  /*83a0*/  @!P1 VIMNMX.RELU R17, PT, PT, R15, 0x7ff, PT ;  /* 0x000007ff0f119848 */ /* 0x001fca0003fe1100 */
[----:B------:R-:W-:-:S04]  /*83b0*/  @!P1 IMAD.SHL.U32 R17, R17, 0x4, RZ ;  /* 0x0000000411119824 */ /* 0x000fc800078e00ff */
[----:B------:R0:W1:Y:S01]  /*83c0*/  @!P1 LDC R18, c[0x3][R17] ;  /* 0x00c0000011129b82 */ /* 0x0000620000000800 */
[----:B------:R-:W-:-:S13]  /*83d0*/  FSETP.GT.AND P1, PT, R3, 30, PT ;  /* 0x41f000000300780b */ /* 0x000fda0003f24000 */
[----:B0-----:R-:W-:Y:S05]  /*83e0*/  @P1 BRA `(.L_x_143) ;  /* 0x0000000000201947 */ /* 0x001fea0003800000 */
[----:B------:R-:W-:-:S13]  /*83f0*/  FSETP.GEU.AND P1, PT, R3, -30, PT ;  /* 0xc1f000000300780b */ /* 0x000fda0003f2e000 */
[----:B------:R-:W-:-:S04]  /*8400*/  @P1 FADD R3, R3, 30 ;  /* 0x41f0000003031421 */ /* 0x000fc80000000000 */
[----:B------:R-:W-:Y:S01]  /*8410*/  @P1 FMUL R15, R3, 34.130001068115234375 ;  /* 0x4208851f030f1820 */ /* 0x000fe20000400000 */
[----:B------:R-:W-:-:S05]  /*8420*/  HFMA2 R3, -RZ, RZ, 0, 0 ;  /* 0x00000000ff037431 */ /* 0x000fca00000001ff */
[----:B------:R-:W0:Y:S02]  /*8430*/  @P1 F2I.TRUNC.NTZ R15, R15 ;  /* 0x0000000f000f1305 */ /* 0x000e24000020f100 */
[----:B0-----:R-:W-:-:S05]  /*8440*/  @P1 VIMNMX.RELU R17, PT, PT, R15, 0x7ff, PT ;  /* 0x000007ff0f111848 */ /* 0x001fca0003fe1100 */
[----:B------:R-:W-:-:S04]  /*8450*/  @P1 IMAD.SHL.U32 R17, R17, 0x4, RZ ;  /* 0x0000000411111824 */ /* 0x000fc800078e00ff */
[----:B------:R0:W2:Y:S03]  /*8460*/  @P1 LDC R3, c[0x3][R17] ;  /* 0x00c0000011031b82 */ /* 0x0000a60000000800 */
.L_x_143:
[----:B------:R-:W-:Y:S05]  /*8470*/  BSYNC.RECONVERGENT B3 ;  /* 0x0000000000037941 */ /* 0x000fea0003800200 */
.L_x_142:
[----:B-12---:R-:W-:-:S04]  /*8480*/  FADD R18, -R18, R3 ;  /* 0x0000000312127221 */ /* 0x006fc80000000100 */
[----:B------:R-:W-:-:S07]  /*8490*/  FADD R13, R13, R18 ;  /* 0x000000120d0d7221 */ /* 0x000fce0000000000 */
.L_x_141:
[----:B------:R-:W-:Y:S05]  /*84a0*/  BSYNC.RECONVERGENT B2 ;  /* 0x0000000000027941 */ /* 0x000fea0003800200 */
.L_x_140:
[----:B------:R-:W-:Y:S05]  /*84b0*/  @P0 BRA `(.L_x_144) ;  /* 0xfffffff800080947 */ /* 0x000fea000383ffff */
.L_x_127:
[----:B------:R-:W2:Y:S02]  /*84c0*/  LDC R3, c[0x0][0x3a0] ;  /* 0x0000e800ff037b82 */ /* 0x000ea40000000800 */
[----:B--2---:R-:W-:-:S13]  /*84d0*/  LOP3.LUT P0, RZ, R3, 0x3, RZ, 0xc0, !PT ;  /* 0x0000000303ff7812 */ /* 0x004fda000780c0ff */
[----:B------:R-:W-:Y:S05]  /*84e0*/  @!P0 BRA `(.L_x_126) ;  /* 0x0000000000a08947 */ /* 0x000fea0003800000 */
[----:B------:R-:W-:Y:S02]  /*84f0*/  LOP3.LUT R21, R3, 0x3, RZ, 0xc0, !PT ;  /* 0x0000000303157812 */ /* 0x000fe400078ec0ff */
[----:B01----:R-:W-:-:S07]  /*8500*/  CS2R R18, SRZ ;  /* 0x0000000000127805 */ /* 0x003fce000001ff00 */
.L_x_149:
[----:B------:R-:W-:-:S06]  /*8510*/  IMAD.IADD R3, R1, 0x1, R2 ;  /* 0x0000000101037824 */ /* 0x000fcc00078e0202 */
[----:B------:R-:W2:Y:S01]  /*8520*/  LDL.U8 R3, [R3+0x87] ;  /* 0x0000870003037983 */ /* 0x000ea20000100000 */
[----:B------:R-:W-:Y:S01]  /*8530*/  IADD3 R18, P0, PT, R18, 0x1, RZ ;  /* 0x0000000112127810 */ /* 0x000fe20007f1e0ff */
[----:B------:R-:W-:Y:S04]  /*8540*/  BSSY.RECONVERGENT B2, `(.L_x_145) ;  /* 0x0000020000027945 */ /* 0x000fe80003800200 */
[----:B------:R-:W-:Y:S01]  /*8550*/  IMAD.X R19, RZ, RZ, R19, P0 ;  /* 0x000000ffff137224 */ /* 0x000fe200000e0613 */
[----:B------:R-:W-:-:S04]  /*8560*/  ISETP.NE.U32.AND P0, PT, R18, R21, PT ;  /* 0x000000151200720c */ /* 0x000fc80003f05070 */
[----:B------:R-:W-:Y:S02]  /*8570*/  ISETP.NE.AND.EX P0, PT, R19, RZ, PT, P0 ;  /* 0x000000ff1300720c */ /* 0x000fe40003f05300 */
[----:B--2---:R-:W-:-:S13]  /*8580*/  ISETP.NE.AND P1, PT, R3, 0x1, PT ;  /* 0x000000010300780c */ /* 0x004fda0003f25270 */
[----:B0-----:R-:W-:Y:S05]  /*8590*/  @P1 BRA `(.L_x_146) ;  /* 0x0000000000681947 */ /* 0x001fea0003800000 */
[----:B------:R-:W-:-:S06]  /*85a0*/  LEA R17, R2, R1, 0x2 ;  /* 0x0000000102117211 */ /* 0x000fcc00078e10ff */
        /* <DEDUP_REMOVED lines=9> */
[----:B------:R-:W-:Y:S02]  /*8640*/  @!P1 IMAD.SHL.U32 R15, R3, 0x4, RZ ;  /* 0x00000004030f9824 */ /* 0x000fe400078e00ff */
[----:B------:R-:W-:Y:S02]  /*8650*/  IMAD.MOV.U32 R3, RZ, RZ, R17 ;  /* 0x000000ffff037224 */ /* 0x000fe400078e0011 */
        /* <DEDUP_REMOVED lines=8> */
[----:B0-----:R-:W-:-:S04]  /*86e0*/  @P1 VIMNMX.RELU R15, PT, PT, R14, 0x7ff, PT ;  /* 0x000007ff0e0f1848 */ /* 0x001fc80003fe1100 */
[----:B------:R-:W-:-:S04]  /*86f0*/  @P1 SHF.L.U32 R15, R15, 0x2, RZ ;  /* 0x000000020f0f1819 */ /* 0x000fc800000006ff */
[----:B------:R0:W2:Y:S03]  /*8700*/  @P1 LDC R3, c[0x3][R15] ;  /* 0x00c000000f031b82 */ /* 0x0000a60000000800 */
.L_x_148:
[----:B------:R-:W-:Y:S05]  /*8710*/  BSYNC.RECONVERGENT B3 ;  /* 0x0000000000037941 */ /* 0x000fea0003800200 */
.L_x_147:
[----:B-12---:R-:W-:-:S04]  /*8720*/  FADD R16, -R16, R3 ;  /* 0x0000000310107221 */ /* 0x006fc80000000100 */
[----:B------:R-:W-:-:S07]  /*8730*/  FADD R13, R13, R16 ;  /* 0x000000100d0d7221 */ /* 0x000fce0000000000 */
.L_x_146:
[----:B------:R-:W-:Y:S05]  /*8740*/  BSYNC.RECONVERGENT B2 ;  /* 0x0000000000027941 */ /* 0x000fea0003800200 */
.L_x_145:
[----:B------:R-:W-:Y:S01]  /*8750*/  VIADD R2, R2, 0x1 ;  /* 0x0000000102027836 */ /* 0x000fe20000000000 */
[----:B------:R-:W-:Y:S06]  /*8760*/  @P0 BRA `(.L_x_149) ;  /* 0xfffffffc00680947 */ /* 0x000fec000383ffff */
.L_x_126:
[----:B------:R-:W-:Y:S02]  /*8770*/  IMAD.MOV.U32 R2, RZ, RZ, 0x3bbb989d ;  /* 0x3bbb989dff027424 */ /* 0x000fe400078e00ff */
[----:B------:R-:W-:Y:S02]  /*8780*/  IMAD.MOV.U32 R3, RZ, RZ, 0x437c0000 ;  /* 0x437c0000ff037424 */ /* 0x000fe400078e00ff */
[----:B------:R-:W-:-:S04]  /*8790*/  FFMA.SAT R2, R13, -R2, 0.5 ;  /* 0x3f0000000d027423 */ /* 0x000fc80000002802 */
[----:B------:R-:W-:-:S04]  /*87a0*/  FFMA.RM R2, R2, R3, 12582913 ;  /* 0x4b40000102027423 */ /* 0x000fc80000004003 */
[C---:B------:R-:W-:Y:S01]  /*87b0*/  FADD R14, R2.reuse, -12583039 ;  /* 0xcb40007f020e7421 */ /* 0x040fe20000000000 */
[----:B------:R-:W-:-:S03]  /*87c0*/  SHF.L.U32 R3, R2, 0x17, RZ ;  /* 0x0000001702037819 */ /* 0x000fc600000006ff */
[----:B------:R-:W-:-:S04]  /*87d0*/  FFMA R14, R13, -1.4426950216293334961, -R14 ;  /* 0xbfb8aa3b0d0e7823 */ /* 0x000fc8000000080e */
[----:B------:R-:W-:-:S06]  /*87e0*/  FFMA R14, R13, -1.925963033500011079e-08, R14 ;  /* 0xb2a570600d0e7823 */ /* 0x000fcc000000000e */
[----:B------:R-:W2:Y:S02]  /*87f0*/  MUFU.EX2 R14, R14 ;  /* 0x0000000e000e7308 */ /* 0x000ea40000000800 */
[----:B--2---:R-:W-:-:S07]  /*8800*/  FFMA R0, R3, -R14, R0 ;  /* 0x8000000e03007223 */ /* 0x004fce0000000000 */
.L_x_125:
[----:B------:R-:W-:Y:S05]  /*8810*/  BSYNC.RECONVERGENT B1 ;  /* 0x0000000000017941 */ /* 0x000fea0003800200 */
.L_x_124:
[----:B------:R-:W-:Y:S01]  /*8820*/  ISETP.NE.AND P0, PT, R11, RZ, PT ;  /* 0x000000ff0b00720c */ /* 0x000fe20003f05270 */
[----:B------:R-:W-:Y:S01]  /*8830*/  BSSY.RECONVERGENT B3, `(.L_x_150) ;  /* 0x0000c39000037945 */ /* 0x000fe20003800200 */
[----:B------:R-:W-:Y:S02]  /*8840*/  IADD3 R64, P1, PT, R1, 0x198, RZ ;  /* 0x0000019801407810 */ /* 0x000fe40007f3e0ff */
[----:B------:R-:W-:-:S03]  /*8850*/  SHF.R.S32.HI R35, RZ, 0x1f, R11 ;  /* 0x0000001fff237819 */ /* 0x000fc6000001140b */
[----:B------:R-:W-:-:S06]  /*8860*/  IMAD.X R65, RZ, RZ, RZ, P1 ;  /* 0x000000ffff417224 */ /* 0x000fcc00008e06ff */
[----:B------:R-:W-:Y:S05]  /*8870*/  @!P0 BRA `(.L_x_151) ;  /* 0x0000000c00048947 */ /* 0x000fea0003800000 */
[----:B0-----:R-:W0:Y:S01]  /*8880*/  LDC R18, c[0x0][0x3a0] ;  /* 0x0000e800ff127b82 */ /* 0x001e220000000800 */
[----:B------:R-:W-:Y:S01]  /*8890*/  IMAD.MOV.U32 R14, RZ, RZ, R9 ;  /* 0x000000ffff0e7224 */ /* 0x000fe200078e0009 */
[----:B0-----:R-:W-:-:S13]  /*88a0*/  ISETP.NE.AND P0, PT, R18, RZ, PT ;  /* 0x000000ff1200720c */ /* 0x001fda0003f05270 */
[----:B------:R-:W-:Y:S05]  /*88b0*/  @!P0 BRA `(.L_x_152) ;  /* 0x0000001400d48947 */ /* 0x000fea0003800000 */
[C---:B------:R-:W-:Y:S01]  /*88c0*/  LOP3.LUT R63, R18.reuse, 0x7, RZ, 0xc0, !PT ;  /* 0x00000007123f7812 */ /* 0x040fe200078ec0ff */
[----:B-1----:R-:W-:Y:S01]  /*88d0*/  IMAD.MOV.U32 R20, RZ, RZ, RZ ;  /* 0x000000ffff147224 */ /* 0x002fe200078e00ff */
[----:B------:R-:W-:Y:S01]  /*88e0*/  LOP3.LUT R66, R18, 0xf, RZ, 0xc0, !PT ;  /* 0x0000000f12427812 */ /* 0x000fe200078ec0ff */
[----:B------:R-:W-:Y:S01]  /*88f0*/  IMAD.MOV.U32 R19, RZ, RZ, RZ ;  /* 0x000000ffff137224 */ /* 0x000fe200078e00ff */
[----:B------:R-:W-:Y:S01]  /*8900*/  ISETP.GT.U32.AND P0, PT, R11, 0x1, PT ;  /* 0x000000010b00780c */ /* 0x000fe20003f04070 */
[----:B------:R-:W-:Y:S01]  /*8910*/  VIADD R3, R63, 0xffffffff ;  /* 0xffffffff3f037836 */ /* 0x000fe20000000000 */
[----:B------:R-:W-:Y:S02]  /*8920*/  IADD3 R2, PT, PT, R66, -0x1, RZ ;  /* 0xffffffff42027810 */ /* 0x000fe40007ffe0ff */
[----:B------:R-:W-:Y:S02]  /*8930*/  ISETP.GT.U32.AND.EX P0, PT, R35, RZ, PT, P0 ;  /* 0x000000ff2300720c */ /* 0x000fe40003f04100 */
[----:B------:R-:W-:-:S02]  /*8940*/  ISETP.GE.U32.AND P1, PT, R3, 0x3, PT ;  /* 0x000000030300780c */ /* 0x000fc40003f26070 */
[----:B------:R-:W-:Y:S02]  /*8950*/  LOP3.LUT R3, R18, 0xfffffff0, RZ, 0xc0, !PT ;  /* 0xfffffff012037812 */ /* 0x000fe400078ec0ff */
[----:B------:R-:W-:Y:S02]  /*8960*/  ISETP.GE.U32.AND P2, PT, R2, 0x7, PT ;  /* 0x000000070200780c */ /* 0x000fe40003f46070 */
[----:B------:R-:W-:Y:S02]  /*8970*/  LOP3.LUT R18, R18, 0x3, RZ, 0xc0, !PT ;  /* 0x0000000312127812 */ /* 0x000fe400078ec0ff */
[----:B------:R-:W-:Y:S02]  /*8980*/  SEL R21, R11, 0x1, P0 ;  /* 0x000000010b157807 */ /* 0x000fe40000000000 */
[----:B------:R-:W-:-:S07]  /*8990*/  SEL R22, R35, RZ, P0 ;  /* 0x000000ff23167207 */ /* 0x000fce0000000000 */
.L_x_159:
[----:B------:R-:W0:Y:S01]  /*89a0*/  LDCU UR4, c[0x0][0x3a0] ;  /* 0x00007400ff0477ac */ /* 0x000e220008000800 */
[----:B------:R-:W-:Y:S01]  /*89b0*/  HFMA2 R24, -RZ, RZ, 0, 0 ;  /* 0x00000000ff187431 */ /* 0x000fe200000001ff */
[----:B------:R-:W-:Y:S01]  /*89c0*/  PRMT R13, RZ, 0x7610, R13 ;  /* 0x00007610ff0d7816 */ /* 0x000fe2000000000d */
[----:B0-----:R-:W-:Y:S02]  /*89d0*/  UISETP.GE.U32.AND UP0, UPT, UR4, 0x10, UPT ;  /* 0x000000100400788c */ /* 0x001fe4000bf06070 */
[----:B------:R-:W-:Y:S02]  /*89e0*/  IMAD R2, R19, UR4, RZ ;  /* 0x0000000413027c24 */ /* 0x000fe4000f8e02ff */
[----:B------:R-:W-:-:S04]  /*89f0*/  IMAD.WIDE.U32 R14, R20, UR4, RZ ;  /* 0x00000004140e7c25 */ /* 0x000fc8000f8e00ff */
[----:B------:R-:W-:Y:S02]  /*8a00*/  IMAD R23, R5, R20, R2 ;  /* 0x0000001405177224 */ /* 0x000fe400078e0202 */
[----:B------:R-:W-:Y:S02]  /*8a10*/  IMAD.MOV.U32 R2, RZ, RZ, RZ ;  /* 0x000000ffff027224 */ /* 0x000fe400078e00ff */
[----:B------:R-:W-:Y:S01]  /*8a20*/  IMAD.IADD R23, R15, 0x1, R23 ;  /* 0x000000010f177824 */ /* 0x000fe200078e0217 */
[----:B------:R-:W-:Y:S06]  /*8a30*/  BRA.U !UP0, `(.L_x_153) ;  /* 0x00000005081c7547 */ /* 0x000fec000b800000 */
[----:B------:R-:W-:Y:S01]  /*8a40*/  PRMT R13, RZ, 0x7610, R13 ;  /* 0x00007610ff0d7816 */ /* 0x000fe2000000000d */
[----:B------:R-:W-:Y:S02]  /*8a50*/  IMAD.MOV.U32 R2, RZ, RZ, RZ ;  /* 0x000000ffff027224 */ /* 0x000fe400078e00ff */
[----:B------:R-:W-:-:S07]  /*8a60*/  IMAD.MOV.U32 R24, RZ, RZ, RZ ;  /* 0x000000ffff187224 */ /* 0x000fce00078e00ff */
.L_x_154:
[----:B------:R-:W0:Y:S01]  /*8a70*/  LDCU.64 UR4, c[0x0][0x398] ;  /* 0x00007300ff0477ac */ /* 0x000e220008000a00 */
[----:B------:R-:W-:-:S05]  /*8a80*/  IADD3 R57, PT, PT, R1, R2, RZ ;  /* 0x0000000201397210 */ /* 0x000fca0007ffe0ff */
[----:B------:R-:W2:Y:S04]  /*8a90*/  LDL.U8 R59, [R57+0x96] ;  /* 0x00009600393b7983 */ /* 0x000ea80000100000 */
[----:B------:R-:W3:Y:S04]  /*8aa0*/  LDL.U8 R61, [R57+0x97] ;  /* 0x00009700393d7983 */ /* 0x000ee80000100000 */
[----:B------:R-:W4:Y:S01]  /*8ab0*/  LDL.U8 R25, [R57+0x98] ;  /* 0x0000980039197983 */ /* 0x000f220000100000 */
[----:B0-----:R-:W-:-:S03]  /*8ac0*/  IADD3 R16, P0, P3, R2, UR4, R14 ;  /* 0x0000000402107c10 */ /* 0x001fc6000fb1e00e */
[----:B------:R-:W5:Y:S01]  /*8ad0*/  LDL.U8 R26, [R57+0x99] ;  /* 0x00009900391a7983 */ /* 0x000f620000100000 */
[----:B------:R-:W-:-:S03]  /*8ae0*/  IADD3.X R17, PT, PT, R24, UR5, R23, P0, P3 ;  /* 0x0000000518117c10 */ /* 0x000fc600087e6417 */
[----:B------:R-:W5:Y:S04]  /*8af0*/  LDL.U8 R29, [R57+0x9a] ;  /* 0x00009a00391d7983 */ /* 0x000f680000100000 */
[----:B------:R-:W2:Y:S04]  /*8b00*/  LDG.E.U8 R60, desc[UR8][R16.64] ;  /* 0x00000008103c7981 */ /* 0x000ea8000c1e1100 */
[----:B------:R-:W3:Y:S04]  /*8b10*/  LDG.E.U8 R62, desc[UR8][R16.64+0x1] ;  /* 0x00000108103e7981 */ /* 0x000ee8000c1e1100 */
[----:B------:R-:W4:Y:S04]  /*8b20*/  LDG.E.U8 R28, desc[UR8][R16.64+0x2] ;  /* 0x00000208101c7981 */ /* 0x000f28000c1e1100 */
[----:B------:R-:W5:Y:S04]  /*8b30*/  LDG.E.U8 R27, desc[UR8][R16.64+0x3] ;  /* 0x00000308101b7981 */ /* 0x000f68000c1e1100 */
[----:B------:R-:W5:Y:S04]  /*8b40*/  LDL.U8 R30, [R57+0x9b] ;  /* 0x00009b00391e7983 */ /* 0x000f680000100000 */
[----:B------:R-:W5:Y:S04]  /*8b50*/  LDG.E.U8 R32, desc[UR8][R16.64+0x4] ;  /* 0x0000040810207981 */ /* 0x000f68000c1e1100 */
[----:B------:R-:W5:Y:S04]  /*8b60*/  LDG.E.U8 R31, desc[UR8][R16.64+0x5] ;  /* 0x00000508101f7981 */ /* 0x000f68000c1e1100 */
[----:B------:R-:W5:Y:S04]  /*8b70*/  LDL.U8 R33, [R57+0x9c] ;  /* 0x00009c0039217983 */ /* 0x000f680000100000 */
        /* <DEDUP_REMOVED lines=11> */
[----:B------:R-:W5:Y:S04]  /*8c30*/  LDG.E.U8 R53, desc[UR8][R16.64+0xc] ;  /* 0x00000c0810357981 */ /* 0x000f68000c1e1100 */
[----:B------:R-:W5:Y:S04]  /*8c40*/  LDG.E.U8 R55, desc[UR8][R16.64+0xd] ;  /* 0x00000d0810377981 */ /* 0x000f68000c1e1100 */
[----:B------:R-:W5:Y:S04]  /*8c50*/  LDG.E.U8 R56, desc[UR8][R16.64+0xe] ;  /* 0x00000e0810387981 */ /* 0x000f68000c1e1100 */
[----:B------:R-:W5:Y:S01]  /*8c60*/  LDG.E.U8 R58, desc[UR8][R16.64+0xf] ;  /* 0x00000f08103a7981 */ /* 0x000f62000c1e1100 */
[----:B--2---:R-:W-:-:S03]  /*8c70*/  IMAD R68, R59, R60, RZ ;  /* 0x0000003c3b447224 */ /* 0x004fc600078e02ff */
[----:B------:R-:W2:Y:S01]  /*8c80*/  LDL.U8 R60, [R57+0xa3] ;  /* 0x0000a300393c7983 */ /* 0x000ea20000100000 */
[----:B---3--:R-:W-:-:S03]  /*8c90*/  IMAD R67, R61, R62, RZ ;  /* 0x0000003e3d437224 */ /* 0x008fc600078e02ff */
[----:B------:R-:W3:Y:S04]  /*8ca0*/  LDL.U8 R62, [R57+0xa2] ;  /* 0x0000a200393e7983 */ /* 0x000ee80000100000 */
[----:B------:R-:W3:Y:S04]  /*8cb0*/  LDL.U8 R59, [R57+0xa4] ;  /* 0x0000a400393b7983 */ /* 0x000ee80000100000 */
[----:B------:R-:W3:Y:S01]  /*8cc0*/  LDL.U8 R61, [R57+0xa5] ;  /* 0x0000a500393d7983 */ /* 0x000ee20000100000 */
[----:B----4-:R-:W-:Y:S01]  /*8cd0*/  IMAD R28, R25, R28, RZ ;  /* 0x0000001c191c7224 */ /* 0x010fe200078e02ff */
[----:B------:R-:W-:Y:S01]  /*8ce0*/  LOP3.LUT R67, R67, R68, R13, 0x96, !PT ;  /* 0x0000004443437212 */ /* 0x000fe200078e960d */
[----:B-----5:R-:W-:-:S02]  /*8cf0*/  IMAD R26, R26, R27, RZ ;  /* 0x0000001b1a1a7224 */ /* 0x020fc400078e02ff */
[----:B------:R-:W-:-:S03]  /*8d00*/  IMAD R29, R29, R32, RZ ;  /* 0x000000201d1d7224 */ /* 0x000fc600078e02ff */
[----:B------:R-:W-:Y:S01]  /*8d10*/  LOP3.LUT R26, R26, R28, R67, 0x96, !PT ;  /* 0x0000001c1a1a7212 */ /* 0x000fe200078e9643 */
[----:B------:R-:W-:Y:S01]  /*8d20*/  IMAD R30, R30, R31, RZ ;  /* 0x0000001f1e1e7224 */ /* 0x000fe200078e02ff */
[----:B------:R-:W-:-:S04]  /*8d30*/  IADD3 R2, P3, PT, R2, 0x10, RZ ;  /* 0x0000001002027810 */ /* 0x000fc80007f7e0ff */
[----:B------:R-:W-:Y:S01]  /*8d40*/  LOP3.LUT R26, R30, R29, R26, 0x96, !PT ;  /* 0x0000001d1e1a7212 */ /* 0x000fe200078e961a */
[----:B------:R-:W-:Y:S02]  /*8d50*/  IMAD.X R24, RZ, RZ, R24, P3 ;  /* 0x000000ffff187224 */ /* 0x000fe400018e0618 */
[----:B------:R-:W-:Y:S02]  /*8d60*/  IMAD R33, R33, R36, RZ ;  /* 0x0000002421217224 */ /* 0x000fe400078e02ff */
[----:B------:R-:W-:Y:S01]  /*8d70*/  IMAD R34, R34, R37, RZ ;  /* 0x0000002522227224 */ /* 0x000fe200078e02ff */
[----:B------:R-:W-:-:S04]  /*8d80*/  ISETP.NE.U32.AND P0, PT, R2, R3, PT ;  /* 0x000000030200720c */ /* 0x000fc80003f05070 */
[----:B------:R-:W-:Y:S01]  /*8d90*/  LOP3.LUT R26, R34, R33, R26, 0x96, !PT ;  /* 0x00000021221a7212 */ /* 0x000fe200078e961a */
[----:B------:R-:W-:Y:S02]  /*8da0*/  IMAD R41, R38, R41, RZ ;  /* 0x0000002926297224 */ /* 0x000fe400078e02ff */
[----:B------:R-:W-:Y:S01]  /*8db0*/  IMAD R39, R39, R40, RZ ;  /* 0x0000002827277224 */ /* 0x000fe200078e02ff */
[----:B------:R-:W-:-:S04]  /*8dc0*/  ISETP.NE.AND.EX P0, PT, R24, R5, PT, P0 ;  /* 0x000000051800720c */ /* 0x000fc80003f05300 */
[----:B------:R-:W-:Y:S01]  /*8dd0*/  LOP3.LUT R26, R39, R41, R26, 0x96, !PT ;  /* 0x00000029271a7212 */ /* 0x000fe200078e961a */
[----:B------:R-:W-:Y:S02]  /*8de0*/  IMAD R45, R42, R45, RZ ;  /* 0x0000002d2a2d7224 */ /* 0x000fe400078e02ff */
[----:B------:R-:W-:-:S05]  /*8df0*/  IMAD R43, R43, R44, RZ ;  /* 0x0000002c2b2b7224 */ /* 0x000fca00078e02ff */
[----:B------:R-:W-:Y:S01]  /*8e00*/  LOP3.LUT R26, R43, R45, R26, 0x96, !PT ;  /* 0x0000002d2b1a7212 */ /* 0x000fe200078e961a */
[----:B--2---:R-:W-:Y:S02]  /*8e10*/  IMAD R55, R60, R55, RZ ;  /* 0x000000373c377224 */ /* 0x004fe400078e02ff */
[----:B---3--:R-:W-:Y:S02]  /*8e20*/  IMAD R53, R62, R53, RZ ;  /* 0x000000353e357224 */ /* 0x008fe400078e02ff */
[----:B------:R-:W-:-:S03]  /*8e30*/  IMAD R59, R59, R56, RZ ;  /* 0x000000383b3b7224 */ /* 0x000fc600078e02ff */
[----:B------:R-:W-:Y:S01]  /*8e40*/  LOP3.LUT R26, R55, R53, R26, 0x96, !PT ;  /* 0x00000035371a7212 */ /* 0x000fe200078e961a */
[----:B------:R-:W-:-:S05]  /*8e50*/  IMAD R58, R61, R58, RZ ;  /* 0x0000003a3d3a7224 */ /* 0x000fca00078e02ff */
[----:B------:R-:W-:-:S04]  /*8e60*/  LOP3.LUT R26, R58, R59, R26, 0x96, !PT ;  /* 0x0000003b3a1a7212 */ /* 0x000fc800078e961a */
[----:B------:R-:W-:Y:S01]  /*8e70*/  PRMT R13, R26, 0x7610, R13 ;  /* 0x000076101a0d7816 */ /* 0x000fe2000000000d */
[----:B------:R-:W-:Y:S06]  /*8e80*/  @P0 BRA `(.L_x_154) ;  /* 0xfffffff800f80947 */ /* 0x000fec000383ffff */
[----:B------:R-:W-:Y:S02]  /*8e90*/  IMAD.MOV.U32 R2, RZ, RZ, R3 ;  /* 0x000000ffff027224 */ /* 0x000fe400078e0003 */
[----:B------:R-:W-:-:S07]  /*8ea0*/  IMAD.MOV.U32 R24, RZ, RZ, R5 ;  /* 0x000000ffff187224 */ /* 0x000fce00078e0005 */
.L_x_153:
[----:B------:R-:W-:-:S13]  /*8eb0*/  ISETP.NE.AND P0, PT, R66, RZ, PT ;  /* 0x000000ff4200720c */ /* 0x000fda0003f05270 */
[----:B------:R-:W-:Y:S05]  /*8ec0*/  @!P0 BRA `(.L_x_155) ;  /* 0x0000000400488947 */ /* 0x000fea0003800000 */
[----:B------:R-:W-:Y:S01]  /*8ed0*/  ISETP.NE.AND P4, PT, R63, RZ, PT ;  /* 0x000000ff3f00720c */ /* 0x000fe20003f85270 */
[----:B------:R-:W-:-:S12]  /*8ee0*/  @!P2 BRA `(.L_x_156) ;  /* 0x000000000088a947 */ /* 0x000fd80003800000 */
        /* <DEDUP_REMOVED lines=13> */
[----:B------:R-:W5:Y:S04]  /*8fc0*/  LDG.E.U8 R34, desc[UR8][R16.64+0x4] ;  /* 0x0000040810227981 */ /* 0x000f68000c1e1100 */
[----:B------:R-:W5:Y:S04]  /*8fd0*/  LDL.U8 R36, [R42+0x9b] ;  /* 0x00009b002a247983 */ /* 0x000f680000100000 */
[----:B------:R-:W5:Y:S04]  /*8fe0*/  LDL.U8 R38, [R42+0x9c] ;  /* 0x00009c002a267983 */ /* 0x000f680000100000 */
[----:B------:R-:W5:Y:S04]  /*8ff0*/  LDG.E.U8 R37, desc[UR8][R16.64+0x5] ;  /* 0x0000050810257981 */ /* 0x000f68000c1e1100 */
[----:B------:R-:W5:Y:S04]  /*9000*/  LDG.E.U8 R39, desc[UR8][R16.64+0x6] ;  /* 0x0000060810277981 */ /* 0x000f68000c1e1100 */
[----:B------:R-:W5:Y:S04]  /*9010*/  LDG.E.U8 R41, desc[UR8][R16.64+0x7] ;  /* 0x0000070810297981 */ /* 0x000f68000c1e1100 */
[----:B------:R-:W5:Y:S01]  /*9020*/  LDL.U8 R40, [R42+0x9d] ;  /* 0x00009d002a287983 */ /* 0x000f620000100000 */
[----:B------:R-:W-:-:S05]  /*9030*/  IADD3 R2, P0, PT, R2, 0x8, RZ ;  /* 0x0000000802027810 */ /* 0x000fca0007f1e0ff */
[----:B------:R-:W-:Y:S02]  /*9040*/  IMAD.X R24, RZ, RZ, R24, P0 ;  /* 0x000000ffff187224 */ /* 0x000fe400000e0618 */
[----:B--2---:R-:W-:Y:S02]  /*9050*/  IMAD R25, R25, R26, RZ ;  /* 0x0000001a19197224 */ /* 0x004fe400078e02ff */
[----:B---3--:R-:W-:Y:S02]  /*9060*/  IMAD R28, R27, R28, RZ ;  /* 0x0000001c1b1c7224 */ /* 0x008fe400078e02ff */
[----:B----4-:R-:W-:Y:S02]  /*9070*/  IMAD R29, R29, R30, RZ ;  /* 0x0000001e1d1d7224 */ /* 0x010fe400078e02ff */
[----:B-----5:R-:W-:-:S03]  /*9080*/  IMAD R32, R31, R32, RZ ;  /* 0x000000201f207224 */ /* 0x020fc600078e02ff */
[----:B------:R-:W-:Y:S01]  /*9090*/  LOP3.LUT R25, R29, R25, R28, 0x96, !PT ;  /* 0x000000191d197212 */ /* 0x000fe200078e961c */
[----:B------:R-:W-:-:S05]  /*90a0*/  IMAD R33, R33, R34, RZ ;  /* 0x0000002221217224 */ /* 0x000fca00078e02ff */
[----:B------:R-:W-:Y:S01]  /*90b0*/  LOP3.LUT R25, R33, R25, R32, 0x96, !PT ;  /* 0x0000001921197212 */ /* 0x000fe200078e9620 */
[----:B------:R-:W-:Y:S02]  /*90c0*/  IMAD R36, R36, R37, RZ ;  /* 0x0000002524247224 */ /* 0x000fe400078e02ff */
[----:B------:R-:W-:-:S05]  /*90d0*/  IMAD R38, R38, R39, RZ ;  /* 0x0000002726267224 */ /* 0x000fca00078e02ff */
[----:B------:R-:W-:Y:S01]  /*90e0*/  LOP3.LUT R36, R38, R25, R36, 0x96, !PT ;  /* 0x0000001926247212 */ /* 0x000fe200078e9624 */
[----:B------:R-:W-:-:S05]  /*90f0*/  IMAD R40, R40, R41, RZ ;  /* 0x0000002928287224 */ /* 0x000fca00078e02ff */
[----:B------:R-:W-:-:S07]  /*9100*/  LOP3.LUT R13, R13, R36, R40, 0x96, !PT ;  /* 0x000000240d0d7212 */ /* 0x000fce00078e9628 */
.L_x_156:
[----:B------:R-:W-:Y:S05]  /*9110*/  @!P4 BRA `(.L_x_155) ;  /* 0x0000000000b4c947 */ /* 0x000fea0003800000 */
[----:B------:R-:W-:Y:S01]  /*9120*/  ISETP.NE.AND P4, PT, R18, RZ, PT ;  /* 0x000000ff1200720c */ /* 0x000fe20003f85270 */
[----:B------:R-:W-:-:S12]  /*9130*/  @!P1 BRA `(.L_x_157) ;  /* 0x0000000000509947 */ /* 0x000fd80003800000 */
[----:B------:R-:W0:Y:S01]  /*9140*/  LDCU.64 UR4, c[0x0][0x398] ;  /* 0x00007300ff0477ac */ /* 0x000e220008000a00 */
[----:B------:R-:W-:-:S05]  /*9150*/  IMAD.IADD R25, R1, 0x1, R2 ;  /* 0x0000000101197824 */ /* 0x000fca00078e0202 */
[----:B------:R-:W2:Y:S04]  /*9160*/  LDL.U8 R26, [R25+0x96] ;  /* 0x00009600191a7983 */ /* 0x000ea80000100000 */
[----:B------:R-:W3:Y:S04]  /*9170*/  LDL.U8 R28, [R25+0x97] ;  /* 0x00009700191c7983 */ /* 0x000ee80000100000 */
[----:B------:R-:W4:Y:S01]  /*9180*/  LDL.U8 R30, [R25+0x98] ;  /* 0x00009800191e7983 */ /* 0x000f220000100000 */
[----:B0-----:R-:W-:-:S03]  /*9190*/  IADD3 R16, P0, P3, R2, UR4, R14 ;  /* 0x0000000402107c10 */ /* 0x001fc6000fb1e00e */
[----:B------:R-:W5:Y:S01]  /*91a0*/  LDL.U8 R32, [R25+0x99] ;  /* 0x0000990019207983 */ /* 0x000f620000100000 */
[----:B------:R-:W-:-:S05]  /*91b0*/  IADD3.X R17, PT, PT, R24, UR5, R23, P0, P3 ;  /* 0x0000000518117c10 */ /* 0x000fca00087e6417 */
[----:B------:R-:W2:Y:S04]  /*91c0*/  LDG.E.U8 R27, desc[UR8][R16.64] ;  /* 0x00000008101b7981 */ /* 0x000ea8000c1e1100 */
[----:B------:R-:W3:Y:S04]  /*91d0*/  LDG.E.U8 R29, desc[UR8][R16.64+0x1] ;  /* 0x00000108101d7981 */ /* 0x000ee8000c1e1100 */
[----:B------:R-:W4:Y:S04]  /*91e0*/  LDG.E.U8 R31, desc[UR8][R16.64+0x2] ;  /* 0x00000208101f7981 */ /* 0x000f28000c1e1100 */
[----:B------:R-:W5:Y:S01]  /*91f0*/  LDG.E.U8 R33, desc[UR8][R16.64+0x3] ;  /* 0x0000030810217981 */ /* 0x000f62000c1e1100 */
[----:B------:R-:W-:-:S05]  /*9200*/  IADD3 R2, P0, PT, R2, 0x4, RZ ;  /* 0x0000000402027810 */ /* 0x000fca0007f1e0ff */
[----:B------:R-:W-:Y:S02]  /*9210*/  IMAD.X R24, RZ, RZ, R24, P0 ;  /* 0x000000ffff187224 */ /* 0x000fe400000e0618 */
[----:B--2---:R-:W-:Y:S02]  /*9220*/  IMAD R26, R26, R27, RZ ;  /* 0x0000001b1a1a7224 */ /* 0x004fe400078e02ff */
[----:B---3--:R-:W-:Y:S02]  /*9230*/  IMAD R29, R28, R29, RZ ;  /* 0x0000001d1c1d7224 */ /* 0x008fe400078e02ff */
[----:B----4-:R-:W-:Y:S02]  /*9240*/  IMAD R30, R30, R31, RZ ;  /* 0x0000001f1e1e7224 */ /* 0x010fe400078e02ff */
[----:B-----5:R-:W-:-:S03]  /*9250*/  IMAD R32, R32, R33, RZ ;  /* 0x0000002120207224 */ /* 0x020fc600078e02ff */
[----:B------:R-:W-:-:S04]  /*9260*/  LOP3.LUT R26, R30, R26, R29, 0x96, !PT ;  /* 0x0000001a1e1a7212 */ /* 0x000fc800078e961d */
[----:B------:R-:W-:-:S07]  /*9270*/  LOP3.LUT R13, R13, R26, R32, 0x96, !PT ;  /* 0x0000001a0d0d7212 */ /* 0x000fce00078e9620 */
.L_x_157:
[----:B------:R-:W-:Y:S05]  /*9280*/  @!P4 BRA `(.L_x_155) ;  /* 0x000000000058c947 */ /* 0x000fea0003800000 */
[----:B------:R-:W0:Y:S01]  /*9290*/  LDCU.64 UR4, c[0x0][0x398] ;  /* 0x00007300ff0477ac */ /* 0x000e220008000a00 */
[----:B------:R-:W-:Y:S02]  /*92a0*/  IADD3 R25, PT, PT, R1, R2, RZ ;  /* 0x0000000201197210 */ /* 0x000fe40007ffe0ff */
[----:B0-----:R-:W-:-:S03]  /*92b0*/  IADD3 R14, P0, P3, R2, UR4, R14 ;  /* 0x00000004020e7c10 */ /* 0x001fc6000fb1e00e */
[----:B------:R-:W2:Y:S01]  /*92c0*/  LDL.U8 R2, [R25+0x96] ;  /* 0x0000960019027983 */ /* 0x000ea20000100000 */
[----:B------:R-:W-:-:S05]  /*92d0*/  IADD3.X R15, PT, PT, R24, UR5, R23, P0, P3 ;  /* 0x00000005180f7c10 */ /* 0x000fca00087e6417 */
[----:B------:R-:W2:Y:S01]  /*92e0*/  LDG.E.U8 R17, desc[UR8][R14.64] ;  /* 0x000000080e117981 */ /* 0x000ea2000c1e1100 */
[----:B------:R-:W-:Y:S01]  /*92f0*/  ISETP.NE.AND P0, PT, R18, 0x1, PT ;  /* 0x000000011200780c */ /* 0x000fe20003f05270 */
[----:B--2---:R-:W-:-:S05]  /*9300*/  IMAD R2, R2, R17, RZ ;  /* 0x0000001102027224 */ /* 0x004fca00078e02ff */
[----:B------:R-:W-:-:S04]  /*9310*/  LOP3.LUT R2, R2, R13, RZ, 0x3c, !PT ;  /* 0x0000000d02027212 */ /* 0x000fc800078e3cff */
[----:B------:R-:W-:-:S03]  /*9320*/  PRMT R13, R2, 0x7610, R13 ;  /* 0x00007610020d7816 */ /* 0x000fc6000000000d */
[----:B------:R-:W-:Y:S05]  /*9330*/  @!P0 BRA `(.L_x_155) ;  /* 0x00000000002c8947 */ /* 0x000fea0003800000 */
[----:B------:R-:W-:Y:S01]  /*9340*/  ISETP.NE.AND P0, PT, R18, 0x2, PT ;  /* 0x000000021200780c */ /* 0x000fe20003f05270 */
[----:B------:R-:W2:Y:S04]  /*9350*/  LDL.U8 R2, [R25+0x97] ;  /* 0x0000970019027983 */ /* 0x000ea80000100000 */
[----:B------:R-:W2:Y:S08]  /*9360*/  LDG.E.U8 R17, desc[UR8][R14.64+0x1] ;  /* 0x000001080e117981 */ /* 0x000eb0000c1e1100 */
[----:B------:R-:W3:Y:S04]  /*9370*/  @P0 LDG.E.U8 R23, desc[UR8][R14.64+0x2] ;  /* 0x000002080e170981 */ /* 0x000ee8000c1e1100 */
[----:B------:R-:W3:Y:S01]  /*9380*/  @P0 LDL.U8 R16, [R25+0x98] ;  /* 0x0000980019100983 */ /* 0x000ee20000100000 */
[----:B--2---:R-:W-:-:S05]  /*9390*/  IMAD R2, R2, R17, RZ ;  /* 0x0000001102027224 */ /* 0x004fca00078e02ff */
[----:B------:R-:W-:-:S04]  /*93a0*/  LOP3.LUT R2, R2, R13, RZ, 0x3c, !PT ;  /* 0x0000000d02027212 */ /* 0x000fc800078e3cff */
[----:B------:R-:W-:Y:S01]  /*93b0*/  PRMT R13, R2, 0x7610, R13 ;  /* 0x00007610020d7816 */ /* 0x000fe2000000000d */
[----:B---3--:R-:W-:-:S05]  /*93c0*/  @P0 IMAD R16, R16, R23, RZ ;  /* 0x0000001710100224 */ /* 0x008fca00078e02ff */
[----:B------:R-:W-:-:S04]  /*93d0*/  @P0 LOP3.LUT R16, R16, R13, RZ, 0x3c, !PT ;  /* 0x0000000d10100212 */ /* 0x000fc800078e3cff */
[----:B------:R-:W-:-:S07]  /*93e0*/  @P0 PRMT R13, R16, 0x7610, R13 ;  /* 0x00007610100d0816 */ /* 0x000fce000000000d */
.L_x_155:
[----:B------:R-:W-:Y:S01]  /*93f0*/  LOP3.LUT R13, R13, 0xff, RZ, 0xc0, !PT ;  /* 0x000000ff0d0d7812 */ /* 0x000fe200078ec0ff */
[----:B------:R-:W-:-:S03]  /*9400*/  IMAD.MOV.U32 R2, RZ, RZ, RZ ;  /* 0x000000ffff027224 */ /* 0x000fc600078e00ff */
[----:B------:R-:W-:Y:S01]  /*9410*/  ISETP.NE.AND P0, PT, R13, 0x1, PT ;  /* 0x000000010d00780c */ /* 0x000fe20003f05270 */
[----:B------:R-:W-:-:S12]  /*9420*/  IMAD.MOV.U32 R13, RZ, RZ, RZ ;  /* 0x000000ffff0d7224 */ /* 0x000fd800078e00ff */
[----:B------:R-:W-:Y:S05]  /*9430*/  @!P0 BRA `(.L_x_158) ;  /* 0x0000001800848947 */ /* 0x000fea0003800000 */
[----:B------:R-:W-:-:S05]  /*9440*/  IADD3 R20, P0, PT, R20, 0x1, RZ ;  /* 0x0000000114147810 */ /* 0x000fca0007f1e0ff */
[----:B------:R-:W-:Y:S01]  /*9450*/  IMAD.X R19, RZ, RZ, R19, P0 ;  /* 0x000000ffff137224 */ /* 0x000fe200000e0613 */
[----:B------:R-:W-:-:S04]  /*9460*/  ISETP.NE.U32.AND P0, PT, R20, R21, PT ;  /* 0x000000151400720c */ /* 0x000fc80003f05070 */
[----:B------:R-:W-:-:S13]  /*9470*/  ISETP.NE.AND.EX P0, PT, R19, R22, PT, P0 ;  /* 0x000000161300720c */ /* 0x000fda0003f05300 */
[----:B------:R-:W-:Y:S05]  /*9480*/  @P0 BRA `(.L_x_159) ;  /* 0xfffffff400440947 */ /* 0x000fea000383ffff */
.L_x_151:
[----:B------:R-:W2:Y:S01]  /*9490*/  LDC R3, c[0x0][0x3a0] ;  /* 0x0000e800ff037b82 */ /* 0x000ea20000000800 */
[----:B------:R-:W-:Y:S02]  /*94a0*/  MOV R14, R9 ;  /* 0x00000009000e7202 */ /* 0x000fe40000000f00 */
[----:B--2---:R-:W-:-:S13]  /*94b0*/  ISETP.NE.AND P0, PT, R3, RZ, PT ;  /* 0x000000ff0300720c */ /* 0x004fda0003f05270 */
[----:B------:R-:W-:Y:S05]  /*94c0*/  @!P0 BRA `(.L_x_152) ;  /* 0x0000000800d08947 */ /* 0x000fea0003800000 */
[----:B------:R-:W-:Y:S01]  /*94d0*/  IADD3 R2, P1, PT, R3, -0x1, RZ ;  /* 0xffffffff03027810 */ /* 0x000fe20007f3e0ff */
[----:B------:R-:W-:-:S03]  /*94e0*/  IMAD.MOV.U32 R14, RZ, RZ, R9 ;  /* 0x000000ffff0e7224 */ /* 0x000fc600078e0009 */
[----:B------:R-:W-:Y:S02]  /*94f0*/  ISETP.GE.U32.AND P0, PT, R2, 0x3, PT ;  /* 0x000000030200780c */ /* 0x000fe40003f06070 */
[----:B------:R-:W-:-:S04]  /*9500*/  IADD3.X R2, PT, PT, R5, -0x1, RZ, P1, !PT ;  /* 0xffffffff05027810 */ /* 0x000fc80000ffe4ff */
[----:B------:R-:W-:Y:S01]  /*9510*/  ISETP.GE.U32.AND.EX P0, PT, R2, RZ, PT, P0 ;  /* 0x000000ff0200720c */ /* 0x000fe20003f06100 */
[----:B------:R-:W-:-:S12]  /*9520*/  IMAD.MOV.U32 R2, RZ, RZ, RZ ;  /* 0x000000ffff027224 */ /* 0x000fd800078e00ff */
[----:B------:R-:W-:Y:S05]  /*9530*/  @!P0 BRA `(.L_x_160) ;  /* 0x0000000800088947 */ /* 0x000fea0003800000 */
[----:B0-----:R-:W-:Y:S01]  /*9540*/  HFMA2 R18, -RZ, RZ, 0, 0 ;  /* 0x00000000ff127431 */ /* 0x001fe200000001ff */
[----:B------:R-:W-:Y:S01]  /*9550*/  LOP3.LUT R2, R3, 0xfffffffc, RZ, 0xc0, !PT ;  /* 0xfffffffc03027812 */ /* 0x000fe200078ec0ff */
[----:B------:R-:W-:Y:S02]  /*9560*/  IMAD.MOV.U32 R16, RZ, RZ, RZ ;  /* 0x000000ffff107224 */ /* 0x000fe400078e00ff */
[----:B------:R-:W-:-:S07]  /*9570*/  IMAD.MOV.U32 R14, RZ, RZ, R9 ;  /* 0x000000ffff0e7224 */ /* 0x000fce00078e0009 */
.L_x_177:
[----:B------:R-:W-:-:S05]  /*9580*/  IMAD.IADD R13, R1, 0x1, R16 ;  /* 0x00000001010d7824 */ /* 0x000fca00078e0210 */
[----:B-1----:R-:W2:Y:S01]  /*9590*/  LDL.U8 R15, [R13+0x87] ;  /* 0x000087000d0f7983 */ /* 0x002ea20000100000 */
[C---:B------:R-:W-:Y:S01]  /*95a0*/  IMAD.U32 R3, R16.reuse, 0x4, R1 ;  /* 0x0000000410037824 */ /* 0x040fe200078e0001 */
[----:B------:R-:W-:Y:S01]  /*95b0*/  IADD3 R16, P0, PT, R16, 0x4, RZ ;  /* 0x0000000410107810 */ /* 0x000fe20007f1e0ff */
[----:B------:R-:W-:Y:S03]  /*95c0*/  BSSY.RECONVERGENT B1, `(.L_x_161) ;  /* 0x000001f000017945 */ /* 0x000fe60003800200 */
[----:B------:R-:W-:Y:S02]  /*95d0*/  IADD3.X R18, PT, PT, RZ, R18, RZ, P0, !PT ;  /* 0x00000012ff127210 */ /* 0x000fe400007fe4ff */
        /* <DEDUP_REMOVED lines=26> */
.L_x_164:
[----:B------:R-:W-:Y:S05]  /*9780*/  BSYNC.RECONVERGENT B2 ;  /* 0x0000000000027941 */ /* 0x000fea0003800200 */
.L_x_163:
[----:B-12---:R-:W-:-:S04]  /*9790*/  FADD R15, -R20, R15 ;  /* 0x0000000f140f7221 */ /* 0x006fc80000000100 */
[----:B------:R-:W-:-:S07]  /*97a0*/  FADD R14, R14, R15 ;  /* 0x0000000f0e0e7221 */ /* 0x000fce0000000000 */
.L_x_162:
[----:B------:R-:W-:Y:S05]  /*97b0*/  BSYNC.RECONVERGENT B1 ;  /* 0x0000000000017941 */ /* 0x000fea0003800200 */
.L_x_161:
        /* <DEDUP_REMOVED lines=13> */
[----:B0-----:R-:W-:Y:S02]  /*9890*/  @!P1 IMAD.SHL.U32 R19, R15, 0x4, RZ ;  /* 0x000000040f139824 */ /* 0x001fe400078e00ff */
        /* <DEDUP_REMOVED lines=12> */
.L_x_168:
[----:B------:R-:W-:Y:S05]  /*9960*/  BSYNC.RECONVERGENT B2 ;  /* 0x0000000000027941 */ /* 0x000fea0003800200 */
.L_x_167:
[----:B-12---:R-:W-:-:S04]  /*9970*/  FADD R15, -R20, R15 ;  /* 0x0000000f140f7221 */ /* 0x006fc80000000100 */
[----:B------:R-:W-:-:S07]  /*9980*/  FADD R14, R14, R15 ;  /* 0x0000000f0e0e7221 */ /* 0x000fce0000000000 */
.L_x_166:
[----:B------:R-:W-:Y:S05]  /*9990*/  BSYNC.RECONVERGENT B1 ;  /* 0x0000000000017941 */ /* 0x000fea0003800200 */
.L_x_165:
        /* <DEDUP_REMOVED lines=26> */
.L_x_172:
[----:B------:R-:W-:Y:S05]  /*9b40*/  BSYNC.RECONVERGENT B2 ;  /* 0x0000000000027941 */ /* 0x000fea0003800200 */
.L_x_171:
[----:B-12---:R-:W-:-:S04]  /*9b50*/  FADD R15, -R20, R15 ;  /* 0x0000000f140f7221 */ /* 0x006fc80000000100 */
[----:B------:R-:W-:-:S07]  /*9b60*/  FADD R14, R14, R15 ;  /* 0x0000000f0e0e7221 */ /* 0x000fce0000000000 */
.L_x_170:
[----:B------:R-:W-:Y:S05]  /*9b70*/  BSYNC.RECONVERGENT B1 ;  /* 0x0000000000017941 */ /* 0x000fea0003800200 */
.L_x_169:
        /* <DEDUP_REMOVED lines=13> */
[----:B------:R-:W-:-:S04]  /*9c50*/  @!P1 IMAD.SHL.U32 R15, R15, 0x4, RZ ;  /* 0x000000040f0f9824 */ /* 0x000fc800078e00ff */
[----:B------:R1:W2:Y:S01]  /*9c60*/  @!P1 LDC R20, c[0x3][R15] ;  /* 0x00c000000f149b82 */ /* 0x0002a20000000800 */
[----:B------:R-:W-:-:S13]  /*9c70*/  FSETP.GT.AND P1, PT, R3, 30, PT ;  /* 0x41f000000300780b */ /* 0x000fda0003f24000 */
[----:B-1----:R-:W-:Y:S05]  /*9c80*/  @P1 BRA `(.L_x_176) ;  /* 0x0000000000201947 */ /* 0x002fea0003800000 */
[----:B------:R-:W-:-:S13]  /*9c90*/  FSETP.GEU.AND P1, PT, R3, -30, PT ;  /* 0xc1f000000300780b */ /* 0x000fda0003f2e000 */
[----:B------:R-:W-:-:S04]  /*9ca0*/  @P1 FADD R3, R3, 30 ;  /* 0x41f0000003031421 */ /* 0x000fc80000000000 */
[----:B------:R-:W-:Y:S01]  /*9cb0*/  @P1 FMUL R13, R3, 34.130001068115234375 ;  /* 0x4208851f030d1820 */ /* 0x000fe20000400000 */
[----:B------:R-:W-:-:S05]  /*9cc0*/  IMAD.MOV.U32 R3, RZ, RZ, RZ ;  /* 0x000000ffff037224 */ /* 0x000fca00078e00ff */
[----:B------:R-:W1:Y:S02]  /*9cd0*/  @P1 F2I.TRUNC.NTZ R13, R13 ;  /* 0x0000000d000d1305 */ /* 0x000e64000020f100 */
[----:B-1----:R-:W-:-:S05]  /*9ce0*/  @P1 VIMNMX.RELU R15, PT, PT, R13, 0x7ff, PT ;  /* 0x000007ff0d0f1848 */ /* 0x002fca0003fe1100 */
[----:B------:R-:W-:-:S04]  /*9cf0*/  @P1 IMAD.SHL.U32 R15, R15, 0x4, RZ ;  /* 0x000000040f0f1824 */ /* 0x000fc800078e00ff */
[----:B------:R1:W3:Y:S03]  /*9d00*/  @P1 LDC R3, c[0x3][R15] ;  /* 0x00c000000f031b82 */ /* 0x0002e60000000800 */
.L_x_176:
[----:B------:R-:W-:Y:S05]  /*9d10*/  BSYNC.RECONVERGENT B2 ;  /* 0x0000000000027941 */ /* 0x000fea0003800200 */
.L_x_175:
[----:B--23--:R-:W-:-:S04]  /*9d20*/  FADD R3, -R20, R3 ;  /* 0x0000000314037221 */ /* 0x00cfc80000000100 */
[----:B------:R-:W-:-:S07]  /*9d30*/  FADD R14, R14, R3 ;  /* 0x000000030e0e7221 */ /* 0x000fce0000000000 */
.L_x_174:
[----:B------:R-:W-:Y:S05]  /*9d40*/  BSYNC.RECONVERGENT B1 ;  /* 0x0000000000017941 */ /* 0x000fea0003800200 */
.L_x_173:
[----:B------:R-:W-:Y:S05]  /*9d50*/  @P0 BRA `(.L_x_177) ;  /* 0xfffffff800080947 */ /* 0x000fea000383ffff */
.L_x_160:
[----:B------:R-:W2:Y:S02]  /*9d60*/  LDC R3, c[0x0][0x3a0] ;  /* 0x0000e800ff037b82 */ /* 0x000ea40000000800 */
[----:B--2---:R-:W-:-:S13]  /*9d70*/  LOP3.LUT P0, RZ, R3, 0x3, RZ, 0xc0, !PT ;  /* 0x0000000303ff7812 */ /* 0x004fda000780c0ff */
[----:B------:R-:W-:Y:S05]  /*9d80*/  @!P0 BRA `(.L_x_152) ;  /* 0x0000000000a08947 */ /* 0x000fea0003800000 */
[----:B------:R-:W-:Y:S02]  /*9d90*/  LOP3.LUT R21, R3, 0x3, RZ, 0xc0, !PT ;  /* 0x0000000303157812 */ /* 0x000fe400078ec0ff */
[----:B01----:R-:W-:-:S07]  /*9da0*/  CS2R R18, SRZ ;  /* 0x0000000000127805 */ /* 0x003fce000001ff00 */
.L_x_182:
[----:B------:R-:W-:-:S06]  /*9db0*/  IADD3 R3, PT, PT, R1, R2, RZ ;  /* 0x0000000201037210 */ /* 0x000fcc0007ffe0ff */
        /* <DEDUP_REMOVED lines=8> */
[----:B------:R-:W-:-:S06]  /*9e40*/  IMAD.U32 R17, R2, 0x4, R1 ;  /* 0x0000000402117824 */ /* 0x000fcc00078e0001 */
        /* <DEDUP_REMOVED lines=22> */
.L_x_181:
[----:B------:R-:W-:Y:S05]  /*9fb0*/  BSYNC.RECONVERGENT B2 ;  /* 0x0000000000027941 */ /* 0x000fea0003800200 */
.L_x_180:
[----:B-12---:R-:W-:-:S04]  /*9fc0*/  FADD R3, -R16, R3 ;  /* 0x0000000310037221 */ /* 0x006fc80000000100 */
[----:B------:R-:W-:-:S07]  /*9fd0*/  FADD R14, R14, R3 ;  /* 0x000000030e0e7221 */ /* 0x000fce0000000000 */
.L_x_179:
[----:B------:R-:W-:Y:S05]  /*9fe0*/  BSYNC.RECONVERGENT B1 ;  /* 0x0000000000017941 */ /* 0x000fea0003800200 */
.L_x_178:
[----:B------:R-:W-:Y:S01]  /*9ff0*/  VIADD R2, R2, 0x1 ;  /* 0x0000000102027836 */ /* 0x000fe20000000000 */
[----:B------:R-:W-:Y:S06]  /*a000*/  @P0 BRA `(.L_x_182) ;  /* 0xfffffffc00680947 */ /* 0x000fec000383ffff */
.L_x_152:
[----:B------:R-:W2:Y:S02]  /*a010*/  LDC R3, c[0x0][0x3a0] ;  /* 0x0000e800ff037b82 */ /* 0x000ea40000000800 */
[----:B--2---:R-:W-:-:S13]  /*a020*/  ISETP.NE.AND P0, PT, R3, RZ, PT ;  /* 0x000000ff0300720c */ /* 0x004fda0003f05270 */
[----:B------:R-:W-:Y:S05]  /*a030*/  @!P0 BRA `(.L_x_183) ;  /* 0x0000000800288947 */ /* 0x000fea0003800000 */
[----:B------:R-:W-:-:S04]  /*a040*/  IADD3 R2, P1, PT, R3, -0x1, RZ ;  /* 0xffffffff03027810 */ /* 0x000fc80007f3e0ff */
[----:B------:R-:W-:Y:S02]  /*a050*/  ISETP.GE.U32.AND P0, PT, R2, 0xf, PT ;  /* 0x0000000f0200780c */ /* 0x000fe40003f06070 */
[----:B------:R-:W-:Y:S02]  /*a060*/  IADD3.X R2, PT, PT, R5, -0x1, RZ, P1, !PT ;  /* 0xffffffff05027810 */ /* 0x000fe40000ffe4ff */
[----:B------:R-:W-:Y:S02]  /*a070*/  LOP3.LUT P1, RZ, R3, 0xf, RZ, 0xc0, !PT ;  /* 0x0000000f03ff7812 */ /* 0x000fe4000782c0ff */
[----:B------:R-:W-:Y:S01]  /*a080*/  ISETP.GE.U32.AND.EX P0, PT, R2, RZ, PT, P0 ;  /* 0x000000ff0200720c */ /* 0x000fe20003f06100 */
[----:B------:R-:W-:-:S12]  /*a090*/  HFMA2 R2, -RZ, RZ, 0, 0 ;  /* 0x00000000ff027431 */ /* 0x000fd800000001ff */
[----:B------:R-:W-:Y:S05]  /*a0a0*/  @!P0 BRA `(.L_x_184) ;  /* 0x0000000000e88947 */ /* 0x000fea0003800000 */
[----:B------:R-:W-:Y:S01]  /*a0b0*/  LOP3.LUT R2, R3, 0xfffffff0, RZ, 0xc0, !PT ;  /* 0xfffffff003027812 */ /* 0x000fe200078ec0ff */
[----:B------:R-:W-:Y:S02]  /*a0c0*/  IMAD.MOV.U32 R16, RZ, RZ, RZ ;  /* 0x000000ffff107224 */ /* 0x000fe400078e00ff */
[----:B-1----:R-:W-:-:S07]  /*a0d0*/  IMAD.MOV.U32 R22, RZ, RZ, RZ ;  /* 0x000000ffff167224 */ /* 0x002fce00078e00ff */
.L_x_185:
[----:B------:R-:W-:-:S05]  /*a0e0*/  IMAD.IADD R21, R1, 0x1, R16 ;  /* 0x0000000101157824 */ /* 0x000fca00078e0210 */
[----:B0-----:R-:W2:Y:S01]  /*a0f0*/  LDL.U8 R13, [R21+0x96] ;  /* 0x00009600150d7983 */ /* 0x001ea20000100000 */
[----:B------:R-:W-:Y:S02]  /*a100*/  LEA R20, R16, R1, 0x2 ;  /* 0x0000000110147211 */ /* 0x000fe400078e10ff */
[----:B--2---:R-:W-:-:S05]  /*a110*/  I2FP.F32.U32 R13, R13 ;  /* 0x0000000d000d7245 */ /* 0x004fca0000201000 */
[----:B------:R1:W-:Y:S04]  /*a120*/  STL [R20+0x198], R13 ;  /* 0x0001980d14007387 */ /* 0x0003e80000100800 */
[----:B0-----:R-:W2:Y:S02]  /*a130*/  LDL.U8 R15, [R21+0x97] ;  /* 0x00009700150f7983 */ /* 0x001ea40000100000 */
[----:B--2---:R-:W-:-:S05]  /*a140*/  I2FP.F32.U32 R15, R15 ;  /* 0x0000000f000f7245 */ /* 0x004fca0000201000 */
[----:B------:R0:W-:Y:S04]  /*a150*/  STL [R20+0x19c], R15 ;  /* 0x00019c0f14007387 */ /* 0x0001e80000100800 */
[----:B------:R-:W2:Y:S02]  /*a160*/  LDL.U8 R17, [R21+0x98] ;  /* 0x0000980015117983 */ /* 0x000ea40000100000 */
[----:B--2---:R-:W-:-:S05]  /*a170*/  I2FP.F32.U32 R17, R17 ;  /* 0x0000001100117245 */ /* 0x004fca0000201000 */
[----:B------:R2:W-:Y:S04]  /*a180*/  STL [R20+0x1a0], R17 ;  /* 0x0001a01114007387 */ /* 0x0005e80000100800 */
[----:B------:R-:W3:Y:S02]  /*a190*/  LDL.U8 R18, [R21+0x99] ;  /* 0x0000990015127983 */ /* 0x000ee40000100000 */
[----:B---3--:R-:W-:-:S05]  /*a1a0*/  I2FP.F32.U32 R18, R18 ;  /* 0x0000001200127245 */ /* 0x008fca0000201000 */
[----:B------:R3:W-:Y:S04]  /*a1b0*/  STL [R20+0x1a4], R18 ;  /* 0x0001a41214007387 */ /* 0x0007e80000100800 */
[----:B------:R-:W4:Y:S02]  /*a1c0*/  LDL.U8 R19, [R21+0x9a] ;  /* 0x00009a0015137983 */ /* 0x000f240000100000 */
[----:B----4-:R-:W-:-:S05]  /*a1d0*/  I2FP.F32.U32 R19, R19 ;  /* 0x0000001300137245 */ /* 0x010fca0000201000 */
[----:B------:R4:W-:Y:S04]  /*a1e0*/  STL [R20+0x1a8], R19 ;  /* 0x0001a81314007387 */ /* 0x0009e80000100800 */
[----:B-1----:R-:W5:Y:S02]  /*a1f0*/  LDL.U8 R13, [R21+0x9b] ;  /* 0x00009b00150d7983 */ /* 0x002f640000100000 */
[----:B-----5:R-:W-:-:S05]  /*a200*/  I2FP.F32.U32 R13, R13 ;  /* 0x0000000d000d7245 */ /* 0x020fca0000201000 */
[----:B------:R1:W-:Y:S04]  /*a210*/  STL [R20+0x1ac], R13 ;  /* 0x0001ac0d14007387 */ /* 0x0003e80000100800 */
[----:B0-----:R-:W5:Y:S02]  /*a220*/  LDL.U8 R15, [R21+0x9c] ;  /* 0x00009c00150f7983 */ /* 0x001f640000100000 */
[----:B-----5:R-:W-:-:S05]  /*a230*/  I2FP.F32.U32 R15, R15 ;  /* 0x0000000f000f7245 */ /* 0x020fca0000201000 */
[----:B------:R0:W-:Y:S04]  /*a240*/  STL [R20+0x1b0], R15 ;  /* 0x0001b00f14007387 */ /* 0x0001e80000100800 */
[----:B--2---:R-:W2:Y:S02]  /*a250*/  LDL.U8 R17, [R21+0x9d] ;  /* 0x00009d0015117983 */ /* 0x004ea40000100000 */
[----:B--2---:R-:W-:-:S05]  /*a260*/  I2FP.F32.U32 R17, R17 ;  /* 0x0000001100117245 */ /* 0x004fca0000201000 */
[----:B------:R2:W-:Y:S04]  /*a270*/  STL [R20+0x1b4], R17 ;  /* 0x0001b41114007387 */ /* 0x0005e80000100800 */
[----:B---3--:R-:W3:Y:S02]  /*a280*/  LDL.U8 R18, [R21+0x9e] ;  /* 0x00009e0015127983 */ /* 0x008ee40000100000 */
[----:B---3--:R-:W-:-:S05]  /*a290*/  I2FP.F32.U32 R18, R18 ;  /* 0x0000001200127245 */ /* 0x008fca0000201000 */
[----:B------:R3:W-:Y:S04]  /*a2a0*/  STL [R20+0x1b8], R18 ;  /* 0x0001b81214007387 */ /* 0x0007e80000100800 */
[----:B----4-:R-:W4:Y:S02]  /*a2b0*/  LDL.U8 R19, [R21+0x9f] ;  /* 0x00009f0015137983 */ /* 0x010f240000100000 */
        /* <DEDUP_REMOVED lines=11> */
[----:B---3--:R-:W2:Y:S02]  /*a370*/  LDL.U8 R18, [R21+0xa3] ;  /* 0x0000a30015127983 */ /* 0x008ea40000100000 */
[----:B--2---:R-:W-:-:S05]  /*a380*/  I2FP.F32.U32 R18, R18 ;  /* 0x0000001200127245 */ /* 0x004fca0000201000 */
[----:B------:R0:W-:Y:S04]  /*a390*/  STL [R20+0x1cc], R18 ;  /* 0x0001cc1214007387 */ /* 0x0001e80000100800 */
[----:B----4-:R-:W2:Y:S02]  /*a3a0*/  LDL.U8 R19, [R21+0xa4] ;  /* 0x0000a40015137983 */ /* 0x010ea40000100000 */
[----:B--2---:R-:W-:-:S05]  /*a3b0*/  I2FP.F32.U32 R19, R19 ;  /* 0x0000001300137245 */ /* 0x004fca0000201000 */
[----:B------:R0:W-:Y:S04]  /*a3c0*/  STL [R20+0x1d0], R19 ;  /* 0x0001d01314007387 */ /* 0x0001e80000100800 */
[----:B-1----:R-:W2:Y:S01]  /*a3d0*/  LDL.U8 R13, [R21+0xa5] ;  /* 0x0000a500150d7983 */ /* 0x002ea20000100000 */
[----:B------:R-:W-:-:S05]  /*a3e0*/  IADD3 R16, P0, PT, R16, 0x10, RZ ;  /* 0x0000001010107810 */ /* 0x000fca0007f1e0ff */
[----:B------:R-:W-:Y:S01]  /*a3f0*/  IMAD.X R22, RZ, RZ, R22, P0 ;  /* 0x000000ffff167224 */ /* 0x000fe200000e0616 */
[----:B------:R-:W-:-:S04]  /*a400*/  ISETP.NE.U32.AND P0, PT, R16, R2, PT ;  /* 0x000000021000720c */ /* 0x000fc80003f05070 */
[----:B------:R-:W-:Y:S02]  /*a410*/  ISETP.NE.AND.EX P0, PT, R22, R5, PT, P0 ;  /* 0x000000051600720c */ /* 0x000fe40003f05300 */
[----:B--2---:R-:W-:-:S05]  /*a420*/  I2FP.F32.U32 R13, R13 ;  /* 0x0000000d000d7245 */ /* 0x004fca0000201000 */
[----:B------:R0:W-:Y:S06]  /*a430*/  STL [R20+0x1d4], R13 ;  /* 0x0001d40d14007387 */ /* 0x0001ec0000100800 */
[----:B------:R-:W-:Y:S05]  /*a440*/  @P0 BRA `(.L_x_185) ;  /* 0xfffffffc00240947 */ /* 0x000fea000383ffff */
.L_x_184:
[----:B------:R-:W-:Y:S05]  /*a450*/  @!P1 BRA `(.L_x_183) ;  /* 0x0000000400209947 */ /* 0x000fea0003800000 */
[----:B0-----:R-:W-:-:S04]  /*a460*/  LOP3.LUT R13, R3, 0xf, RZ, 0xc0, !PT ;  /* 0x0000000f030d7812 */ /* 0x001fc800078ec0ff */
[----:B------:R-:W-:-:S04]  /*a470*/  IADD3 R13, P1, PT, R13, -0x1, RZ ;  /* 0xffffffff0d0d7810 */ /* 0x000fc80007f3e0ff */
[----:B------:R-:W-:Y:S01]  /*a480*/  ISETP.GE.U32.AND P0, PT, R13, 0x7, PT ;  /* 0x000000070d00780c */ /* 0x000fe20003f06070 */
[----:B------:R-:W-:Y:S01]  /*a490*/  IMAD.X R13, RZ, RZ, -0x1, P1 ;  /* 0xffffffffff0d7424 */ /* 0x000fe200008e06ff */
[----:B------:R-:W-:-:S04]  /*a4a0*/  LOP3.LUT P1, RZ, R3, 0x7, RZ, 0xc0, !PT ;  /* 0x0000000703ff7812 */ /* 0x000fc8000782c0ff */
[----:B------:R-:W-:-:S13]  /*a4b0*/  ISETP.GE.U32.AND.EX P0, PT, R13, RZ, PT, P0 ;  /* 0x000000ff0d00720c */ /* 0x000fda0003f06100 */
[----:B------:R-:W-:Y:S05]  /*a4c0*/  @!P0 BRA `(.L_x_186) ;  /* 0x00000000006c8947 */ /* 0x000fea0003800000 */
[----:B-1----:R-:W-:-:S05]  /*a4d0*/  IMAD.IADD R19, R1, 0x1, R2 ;  /* 0x0000000101137824 */ /* 0x002fca00078e0202 */
[----:B------:R-:W2:Y:S01]  /*a4e0*/  LDL.U8 R13, [R19+0x96] ;  /* 0x00009600130d7983 */ /* 0x000ea20000100000 */
[----:B------:R-:W-:Y:S02]  /*a4f0*/  LEA R20, R2, R1, 0x2 ;  /* 0x0000000102147211 */ /* 0x000fe400078e10ff */
[----:B--2---:R-:W-:-:S05]  /*a500*/  I2FP.F32.U32 R13, R13 ;  /* 0x0000000d000d7245 */ /* 0x004fca0000201000 */
[----:B------:R0:W-:Y:S04]  /*a510*/  STL [R20+0x198], R13 ;  /* 0x0001980d14007387 */ /* 0x0001e80000100800 */
[----:B------:R-:W2:Y:S02]  /*a520*/  LDL.U8 R15, [R19+0x97] ;  /* 0x00009700130f7983 */ /* 0x000ea40000100000 */
        /* <DEDUP_REMOVED lines=11> */
[----:B0-----:R-:W4:Y:S02]  /*a5e0*/  LDL.U8 R13, [R19+0x9b] ;  /* 0x00009b00130d7983 */ /* 0x001f240000100000 */
[----:B----4-:R-:W-:-:S05]  /*a5f0*/  I2FP.F32.U32 R13, R13 ;  /* 0x0000000d000d7245 */ /* 0x010fca0000201000 */
[----:B------:R3:W-:Y:S04]  /*a600*/  STL [R20+0x1ac], R13 ;  /* 0x0001ac0d14007387 */ /* 0x0007e80000100800 */
[----:B-1----:R-:W4:Y:S02]  /*a610*/  LDL.U8 R15, [R19+0x9c] ;  /* 0x00009c00130f7983 */ /* 0x002f240000100000 */
[----:B----4-:R-:W-:-:S05]  /*a620*/  I2FP.F32.U32 R15, R15 ;  /* 0x0000000f000f7245 */ /* 0x010fca0000201000 */
[----:B------:R3:W-:Y:S04]  /*a630*/  STL [R20+0x1b0], R15 ;  /* 0x0001b00f14007387 */ /* 0x0007e80000100800 */
[----:B--2---:R-:W2:Y:S01]  /*a640*/  LDL.U8 R16, [R19+0x9d] ;  /* 0x00009d0013107983 */ /* 0x004ea20000100000 */
[----:B------:R-:W-:Y:S01]  /*a650*/  VIADD R2, R2, 0x8 ;  /* 0x0000000802027836 */ /* 0x000fe20000000000 */
[----:B--2---:R-:W-:-:S05]  /*a660*/  I2FP.F32.U32 R16, R16 ;  /* 0x0000001000107245 */ /* 0x004fca0000201000 */
[----:B------:R3:W-:Y:S02]  /*a670*/  STL [R20+0x1b4], R16 ;  /* 0x0001b41014007387 */ /* 0x0007e40000100800 */
.L_x_186:
[----:B------:R-:W-:Y:S05]  /*a680*/  @!P1 BRA `(.L_x_183) ;  /* 0x0000000000949947 */ /* 0x000fea0003800000 */
[----:B---3--:R-:W-:-:S04]  /*a690*/  LOP3.LUT R13, R3, 0x7, RZ, 0xc0, !PT ;  /* 0x00000007030d7812 */ /* 0x008fc800078ec0ff */
[----:B------:R-:W-:-:S04]  /*a6a0*/  IADD3 R13, P1, PT, R13, -0x1, RZ ;  /* 0xffffffff0d0d7810 */ /* 0x000fc80007f3e0ff */
[----:B------:R-:W-:Y:S01]  /*a6b0*/  ISETP.GE.U32.AND P0, PT, R13, 0x3, PT ;  /* 0x000000030d00780c */ /* 0x000fe20003f06070 */
[----:B------:R-:W-:Y:S01]  /*a6c0*/  IMAD.X R13, RZ, RZ, -0x1, P1 ;  /* 0xffffffffff0d7424 */ /* 0x000fe200008e06ff */
[----:B------:R-:W-:-:S04]  /*a6d0*/  LOP3.LUT P1, RZ, R3, 0x3, RZ, 0xc0, !PT ;  /* 0x0000000303ff7812 */ /* 0x000fc8000782c0ff */
[----:B------:R-:W-:-:S13]  /*a6e0*/  ISETP.GE.U32.AND.EX P0, PT, R13, RZ, PT, P0 ;  /* 0x000000ff0d00720c */ /* 0x000fda0003f06100 */
[----:B------:R-:W-:Y:S05]  /*a6f0*/  @!P0 BRA `(.L_x_187) ;  /* 0x00000000003c8947 */ /* 0x000fea0003800000 */
[----:B------:R-:W-:-:S05]  /*a700*/  IMAD.IADD R18, R1, 0x1, R2 ;  /* 0x0000000101127824 */ /* 0x000fca00078e0202 */
[----:B------:R-:W2:Y:S01]  /*a710*/  LDL.U8 R13, [R18+0x96] ;  /* 0x00009600120d7983 */ /* 0x000ea20000100000 */
[----:B-1----:R-:W-:Y:S02]  /*a720*/  LEA R20, R2, R1, 0x2 ;  /* 0x0000000102147211 */ /* 0x002fe400078e10ff */
        /* <DEDUP_REMOVED lines=8> */
[----:B------:R-:W2:Y:S01]  /*a7b0*/  LDL.U8 R17, [R18+0x99] ;  /* 0x0000990012117983 */ /* 0x000ea20000100000 */
[----:B------:R-:W-:Y:S01]  /*a7c0*/  VIADD R2, R2, 0x4 ;  /* 0x0000000402027836 */ /* 0x000fe20000000000 */
[----:B--2---:R-:W-:-:S05]  /*a7d0*/  I2FP.F32.U32 R17, R17 ;  /* 0x0000001100117245 */ /* 0x004fca0000201000 */
[----:B------:R0:W-:Y:S02]  /*a7e0*/  STL [R20+0x1a4], R17 ;  /* 0x0001a41114007387 */ /* 0x0001e40000100800 */
.L_x_187:
[----:B------:R-:W-:Y:S05]  /*a7f0*/  @!P1 BRA `(.L_x_183) ;  /* 0x0000000000389947 */ /* 0x000fea0003800000 */
[----:B01----:R-:W-:Y:S01]  /*a800*/  LOP3.LUT R15, R3, 0x3, RZ, 0xc0, !PT ;  /* 0x00000003030f7812 */ /* 0x003fe200078ec0ff */
[----:B------:R-:W-:Y:S01]  /*a810*/  UMOV UR4, URZ ;  /* 0x000000ff00047c82 */ /* 0x000fe20008000000 */
[----:B------:R-:W-:-:S05]  /*a820*/  UMOV UR5, URZ ;  /* 0x000000ff00057c82 */ /* 0x000fca0008000000 */
.L_x_188:
[----:B------:R-:W-:-:S05]  /*a830*/  IMAD.IADD R13, R1, 0x1, R2 ;  /* 0x00000001010d7824 */ /* 0x000fca00078e0202 */
[----:B--2---:R-:W2:Y:S01]  /*a840*/  LDL.U8 R3, [R13+0x96] ;  /* 0x000096000d037983 */ /* 0x004ea20000100000 */
[C---:B------:R-:W-:Y:S01]  /*a850*/  IMAD.U32 R16, R2.reuse, 0x4, R1 ;  /* 0x0000000402107824 */ /* 0x040fe200078e0001 */
[----:B------:R-:W-:Y:S01]  /*a860*/  UIADD3 UR4, UP0, UPT, UR4, 0x1, URZ ;  /* 0x0000000104047890 */ /* 0x000fe2000ff1e0ff */
[----:B------:R-:W-:-:S03]  /*a870*/  IADD3 R2, PT, PT, R2, 0x1, RZ ;  /* 0x0000000102027810 */ /* 0x000fc60007ffe0ff */
[----:B------:R-:W-:Y:S02]  /*a880*/  UIADD3.X UR5, UPT, UPT, URZ, UR5, URZ, UP0, !UPT ;  /* 0x00000005ff057290 */ /* 0x000fe400087fe4ff */
[----:B------:R-:W-:-:S04]  /*a890*/  ISETP.NE.U32.AND P0, PT, R15, UR4, PT ;  /* 0x000000040f007c0c */ /* 0x000fc8000bf05070 */
[----:B------:R-:W-:Y:S02]  /*a8a0*/  ISETP.NE.AND.EX P0, PT, RZ, UR5, PT, P0 ;  /* 0x00000005ff007c0c */ /* 0x000fe4000bf05300 */
[----:B--2---:R-:W-:-:S05]  /*a8b0*/  I2FP.F32.U32 R3, R3 ;  /* 0x0000000300037245 */ /* 0x004fca0000201000 */
[----:B------:R2:W-:Y:S06]  /*a8c0*/  STL [R16+0x198], R3 ;  /* 0x0001980310007387 */ /* 0x0005ec0000100800 */
[----:B------:R-:W-:Y:S05]  /*a8d0*/  @P0 BRA `(.L_x_188) ;  /* 0xfffffffc00d40947 */ /* 0x000fea000383ffff */
.L_x_183:
[----:B-1----:R-:W1:Y:S01]  /*a8e0*/  LDC R22, c[0x0][0x3bc] ;  /* 0x0000ef00ff167b82 */ /* 0x002e620000000800 */
[----:B--2---:R-:W-:Y:S02]  /*a8f0*/  IMAD.MOV.U32 R3, RZ, RZ, 0x3bbb989d ;  /* 0x3bbb989dff037424 */ /* 0x004fe400078e00ff */
[----:B0--3--:R-:W-:Y:S02]  /*a900*/  IMAD.MOV.U32 R13, RZ, RZ, 0x437c0000 ;  /* 0x437c0000ff0d7424 */ /* 0x009fe400078e00ff */
[----:B------:R-:W-:-:S04]  /*a910*/  FFMA.SAT R2, R14, -R3, 0.5 ;  /* 0x3f0000000e027423 */ /* 0x000fc80000002803 */
[----:B------:R-:W-:-:S04]  /*a920*/  FFMA.RM R2, R2, R13, 12582913 ;  /* 0x4b40000102027423 */ /* 0x000fc8000000400d */
[----:B------:R-:W-:-:S04]  /*a930*/  FADD R3, R2, -12583039 ;  /* 0xcb40007f02037421 */ /* 0x000fc80000000000 */
[----:B------:R-:W-:-:S04]  /*a940*/  FFMA R3, R14, -1.4426950216293334961, -R3 ;  /* 0xbfb8aa3b0e037823 */ /* 0x000fc80000000803 */
[----:B------:R-:W-:Y:S01]  /*a950*/  FFMA R13, R14, -1.925963033500011079e-08, R3 ;  /* 0xb2a570600e0d7823 */ /* 0x000fe20000000003 */
[----:B------:R-:W-:Y:S02]  /*a960*/  SHF.L.U32 R3, R2, 0x17, RZ ;  /* 0x0000001702037819 */ /* 0x000fe400000006ff */
[----:B-1----:R-:W-:Y:S01]  /*a970*/  LOP3.LUT R15, R22, 0xff, RZ, 0xc0, !PT ;  /* 0x000000ff160f7812 */ /* 0x002fe200078ec0ff */
[----:B------:R-:W0:Y:S03]  /*a980*/  MUFU.EX2 R18, R13 ;  /* 0x0000000d00127308 */ /* 0x000e260000000800 */
[----:B------:R-:W-:Y:S01]  /*a990*/  ISETP.NE.AND P0, PT, R15, 0x1, PT ;  /* 0x000000010f00780c */ /* 0x000fe20003f05270 */
[----:B------:R-:W-:-:S03]  /*a9a0*/  IMAD.MOV.U32 R15, RZ, RZ, 0x3f800000 ;  /* 0x3f800000ff0f7424 */ /* 0x000fc600078e00ff */
[----:B------:R-:W-:-:S04]  /*a9b0*/  SEL R20, RZ, 0xffffffff, P0 ;  /* 0xffffffffff147807 */ /* 0x000fc80000000000 */
[----:B------:R-:W-:-:S05]  /*a9c0*/  IADD3 R16, P0, PT, R11, R20, RZ ;  /* 0x000000140b107210 */ /* 0x000fca0007f1e0ff */
[----:B------:R-:W-:Y:S01]  /*a9d0*/  IMAD.X R17, R35, 0x1, R20, P0 ;  /* 0x0000000123117824 */ /* 0x000fe200000e0614 */
[----:B------:R-:W-:Y:S01]  /*a9e0*/  ISETP.NE.U32.AND P0, PT, R16, RZ, PT ;  /* 0x000000ff1000720c */ /* 0x000fe20003f05070 */
[----:B0-----:R-:W-:-:S03]  /*a9f0*/  FMUL R3, R3, R18 ;  /* 0x0000001203037220 */ /* 0x001fc60000400000 */
[----:B------:R-:W-:Y:S01]  /*aa00*/  ISETP.NE.AND.EX P0, PT, R17, RZ, PT, P0 ;  /* 0x000000ff1100720c */ /* 0x000fe20003f05300 */
[----:B------:R-:W-:-:S12]  /*aa10*/  FADD R19, RZ, R3 ;  /* 0x00000003ff137221 */ /* 0x000fd80000000000 */
[----:B------:R-:W-:Y:S05]  /*aa20*/  @!P0 BRA `(.L_x_189) ;  /* 0x0000000000848947 */ /* 0x000fea0003800000 */
[----:B------:R-:W-:Y:S01]  /*aa30*/  FFMA R2, RZ, 1.4426950216293334961, RZ ;  /* 0x3fb8aa3bff027823 */ /* 0x000fe200000000ff */
[----:B------:R0:W1:Y:S03]  /*aa40*/  I2F.U64 R16, R16 ;  /* 0x0000001000107312 */ /* 0x0000660000301000 */
[----:B------:R-:W-:-:S04]  /*aa50*/  FADD R2, RZ, R2 ;  /* 0x00000002ff027221 */ /* 0x000fc80000000000 */
[----:B------:R-:W-:Y:S01]  /*aa60*/  FFMA R2, RZ, RZ, R2 ;  /* 0x000000ffff027223 */ /* 0x000fe20000000002 */
[----:B0-----:R-:W-:-:S03]  /*aa70*/  IMAD.MOV.U32 R17, RZ, RZ, 0x391fcb8e ;  /* 0x391fcb8eff117424 */ /* 0x001fc600078e00ff */
[----:B------:R-:W-:-:S04]  /*aa80*/  FFMA R2, RZ, RZ, R2 ;  /* 0x000000ffff027223 */ /* 0x000fc80000000002 */
[----:B------:R-:W-:Y:S01]  /*aa90*/  FADD R13, R2, 1 ;  /* 0x3f800000020d7421 */ /* 0x000fe20000000000 */
[----:B-1----:R-:W-:-:S03]  /*aaa0*/  FSETP.NAN.AND P2, PT, |R16|, |R16|, PT ;  /* 0x400000101000720b */ /* 0x002fc60003f48200 */
[----:B------:R-:W-:Y:S01]  /*aab0*/  FMUL R15, R16, -R13 ;  /* 0x8000000d100f7220 */ /* 0x000fe20000400000 */
[----:B------:R-:W-:-:S03]  /*aac0*/  FADD R21, R13, -1 ;  /* 0xbf8000000d157421 */ /* 0x000fc60000000000 */
[----:B------:R-:W0:Y:S01]  /*aad0*/  FRND R18, R15 ;  /* 0x0000000f00127307 */ /* 0x000e220000201000 */
[----:B------:R-:W-:Y:S01]  /*aae0*/  FADD R2, R2, -R21 ;  /* 0x8000001502027221 */ /* 0x000fe20000000000 */
[----:B------:R-:W-:Y:S01]  /*aaf0*/  FFMA R13, -R16, R13, -R15 ;  /* 0x0000000d100d7223 */ /* 0x000fe2000000090f */
[----:B------:R-:W-:-:S03]  /*ab00*/  FSETP.GT.AND P1, PT, |R15|, 152, PT ;  /* 0x431800000f00780b */ /* 0x000fc60003f24200 */
[----:B------:R-:W-:Y:S02]  /*ab10*/  FFMA R13, -R16, R2, R13 ;  /* 0x00000002100d7223 */ /* 0x000fe4000000010d */
[----:B------:R-:W1:Y:S01]  /*ab20*/  F2I.NTZ R20, R15 ;  /* 0x0000000f00147305 */ /* 0x000e620000203100 */
[----:B0-----:R-:W-:Y:S01]  /*ab30*/  FADD R2, R15, -R18 ;  /* 0x800000120f027221 */ /* 0x001fe20000000000 */
[----:B------:R-:W-:-:S03]  /*ab40*/  FSETP.GT.AND P0, PT, R18, RZ, PT ;  /* 0x000000ff1200720b */ /* 0x000fc60003f04000 */
[----:B------:R-:W-:-:S04]  /*ab50*/  FADD R2, R2, R13 ;  /* 0x0000000d02027221 */ /* 0x000fc80000000000 */
[----:B------:R-:W-:-:S04]  /*ab60*/  FFMA R13, R2, R17, 0.0013391353422775864601 ;  /* 0x3aaf85ed020d7423 */ /* 0x000fc80000000011 */
[----:B------:R-:W-:-:S04]  /*ab70*/  FFMA R13, R2, R13, 0.0096188392490148544312 ;  /* 0x3c1d9856020d7423 */ /* 0x000fc8000000000d */
[----:B------:R-:W-:-:S04]  /*ab80*/  FFMA R13, R2, R13, 0.055503588169813156128 ;  /* 0x3d6357bb020d7423 */ /* 0x000fc8000000000d */
[C---:B------:R-:W-:Y:S01]  /*ab90*/  FFMA R17, R2.reuse, R13, 0.24022644758224487305 ;  /* 0x3e75fdec02117423 */ /* 0x040fe2000000000d */
[----:B------:R-:W-:Y:S02]  /*aba0*/  SEL R13, RZ, 0x83000000, P0 ;  /* 0x83000000ff0d7807 */ /* 0x000fe40000000000 */
[----:B------:R-:W-:Y:S01]  /*abb0*/  FSETP.GEU.AND P0, PT, R15, RZ, PT ;  /* 0x000000ff0f00720b */ /* 0x000fe20003f0e000 */
[----:B------:R-:W-:Y:S01]  /*abc0*/  FFMA R21, R2, R17, 0.69314718246459960938 ;  /* 0x3f31721802157423 */ /* 0x000fe20000000011 */
[----:B-1----:R-:W-:Y:S01]  /*abd0*/  LEA R20, R20, -R13, 0x17 ;  /* 0x8000000d14147211 */ /* 0x002fe200078eb8ff */
[----:B------:R-:W-:Y:S01]  /*abe0*/  VIADD R17, R13, 0x7f000000 ;  /* 0x7f0000000d117836 */ /* 0x000fe20000000000 */
[----:B------:R-:W-:Y:S01]  /*abf0*/  FSEL R15, RZ, +INF , !P0 ;  /* 0x7f800000ff0f7808 */ /* 0x000fe20004000000 */
[----:B------:R-:W-:-:S04]  /*ac00*/  FFMA R2, R2, R21, 1 ;  /* 0x3f80000002027423 */ /* 0x000fc80000000015 */
[----:B------:R-:W-:-:S04]  /*ac10*/  FMUL R17, R17, R2 ;  /* 0x0000000211117220 */ /* 0x000fc80000400000 */
[----:B------:R-:W-:Y:S01]  /*ac20*/  @!P1 FMUL R15, R20, R17 ;  /* 0x00000011140f9220 */ /* 0x000fe20000400000 */
[----:B------:R-:W-:-:S07]  /*ac30*/  @P2 FADD R15, -R16, 2 ;  /* 0x40000000100f2421 */ /* 0x000fce0000000100 */
.L_x_189:
[----:B------:R-:W-:Y:S01]  /*ac40*/  FMUL R2, R0, R15 ;  /* 0x0000000f00027220 */ /* 0x000fe20000400000 */
[----:B------:R-:W-:Y:S01]  /*ac50*/  IMAD.MOV.U32 R15, RZ, RZ, R14 ;  /* 0x000000ffff0f7224 */ /* 0x000fe200078e000e */
[----:B------:R-:W-:Y:S01]  /*ac60*/  BSSY.RECONVERGENT B4, `(.L_x_190) ;  /* 0x0000012000047945 */ /* 0x000fe20003800200 */
[----:B------:R-:W-:Y:S02]  /*ac70*/  IMAD.MOV.U32 R18, RZ, RZ, 0x3f800000 ;  /* 0x3f800000ff127424 */ /* 0x000fe400078e00ff */
[----:B------:R-:W-:Y:S01]  /*ac80*/  FADD R20, R19, R2 ;  /* 0x0000000213147221 */ /* 0x000fe20000000000 */
[----:B------:R-:W-:Y:S01]  /*ac90*/  ISETP.NE.AND P1, PT, R22, 0x1, PT ;  /* 0x000000011600780c */ /* 0x000fe20003f25270 */
[----:B------:R0:W-:Y:S02]  /*aca0*/  STL.64 [R1+0x250], R14 ;  /* 0x0002500e01007387 */ /* 0x0001e40000100a00 */
[----:B------:R-:W1:Y:S01]  /*acb0*/  MUFU.RCP R16, R20 ;  /* 0x0000001400107308 */ /* 0x000e620000001000 */
[C---:B------:R-:W-:Y:S01]  /*acc0*/  FSETP.GT.AND P0, PT, R20.reuse, 9.9999997171806853657e-10, PT ;  /* 0x3089705f1400780b */ /* 0x040fe20003f04000 */
[----:B------:R0:W-:Y:S06]  /*acd0*/  STL [R1+0x258], R18 ;  /* 0x0002581201007387 */ /* 0x0001ec0000100800 */
[----:B------:R-:W2:Y:S01]  /*ace0*/  FCHK P2, R19, R20 ;  /* 0x0000001413007302 */ /* 0x000ea20000040000 */
[----:B-1----:R-:W-:-:S04]  /*acf0*/  FFMA R13, -R20, R16, 1 ;  /* 0x3f800000140d7423 */ /* 0x002fc80000000110 */
[----:B------:R-:W-:-:S04]  /*ad00*/  FFMA R13, R16, R13, R16 ;  /* 0x0000000d100d7223 */ /* 0x000fc80000000010 */
[----:B------:R-:W-:-:S04]  /*ad10*/  FFMA R16, R19, R13, RZ ;  /* 0x0000000d13107223 */ /* 0x000fc800000000ff */
[----:B------:R-:W-:-:S04]  /*ad20*/  FFMA R17, -R20, R16, R19 ;  /* 0x0000001014117223 */ /* 0x000fc80000000113 */
[----:B------:R-:W-:Y:S01]  /*ad30*/  FFMA R17, R13, R17, R16 ;  /* 0x000000110d117223 */ /* 0x000fe20000000010 */
[----:B0-2---:R-:W-:Y:S06]  /*ad40*/  @!P2 BRA `(.L_x_191) ;  /* 0x00000000000ca947 */ /* 0x005fec0003800000 */
[----:B------:R-:W-:Y:S01]  /*ad50*/  IMAD.MOV.U32 R17, RZ, RZ, R19 ;  /* 0x000000ffff117224 */ /* 0x000fe200078e0013 */
[----:B------:R-:W-:-:S07]  /*ad60*/  MOV R22, 0xad80 ;  /* 0x0000ad8000167802 */ /* 0x000fce0000000f00 */
[----:B------:R-:W-:Y:S05]  /*ad70*/  CALL.REL.NOINC `($__internal_2_$__cuda_sm3x_div_rn_noftz_f32_slowpath) ;  /* 0x0000011c00047944 */ /* 0x000fea0003c00000 */
.L_x_191:
[----:B------:R-:W-:Y:S05]  /*ad80*/  BSYNC.RECONVERGENT B4 ;  /* 0x0000000000047941 */ /* 0x000fea0003800200 */
.L_x_190:
[----:B------:R-:W0:Y:S01]  /*ad90*/  LDC R13, c[0x0][0x3a8] ;  /* 0x0000ea00ff0d7b82 */ /* 0x000e220000000800 */
[----:B------:R-:W1:Y:S01]  /*ada0*/  LDCU UR4, c[0x0][0x3b8] ;  /* 0x00007700ff0477ac */ /* 0x000e620008000800 */
[----:B------:R-:W-:Y:S01]  /*adb0*/  FSEL R14, R17, 1, P0 ;  /* 0x3f800000110e7808 */ /* 0x000fe20000000000 */
[----:B------:R-:W-:Y:S01]  /*adc0*/  @!P1 FADD R0, R0, -R3 ;  /* 0x8000000300009221 */ /* 0x000fe20000000000 */
[----:B------:R-:W-:Y:S02]  /*add0*/  HFMA2 R3, -RZ, RZ, 1.875, 0 ;  /* 0x3f800000ff037431 */ /* 0x000fe400000001ff */
[----:B------:R-:W-:Y:S01]  /*ade0*/  IMAD.MOV.U32 R18, RZ, RZ, 0x3f800000 ;  /* 0x3f800000ff127424 */ /* 0x000fe200078e00ff */
[----:B------:R2:W-:Y:S01]  /*adf0*/  STL [R1+0x25c], R14 ;  /* 0x00025c0e01007387 */ /* 0x0005e20000100800 */
[----:B-1----:R-:W-:-:S04]  /*ae00*/  FSETP.GT.AND P0, PT, R14, UR4, PT ;  /* 0x000000040e007c0b */ /* 0x002fc8000bf04000 */
[----:B0-----:R-:W-:-:S13]  /*ae10*/  ISETP.EQ.OR P0, PT, R13, 0x1, P0 ;  /* 0x000000010d00780c */ /* 0x001fda0000702670 */
[----:B--2---:R-:W-:Y:S05]  /*ae20*/  @P0 BRA `(.L_x_192) ;  /* 0x0000009c00640947 */ /* 0x004fea0003800000 */
[----:B------:R-:W-:Y:S02]  /*ae30*/  IMAD.MOV.U32 R2, RZ, RZ, 0x1 ;  /* 0x00000001ff027424 */ /* 0x000fe400078e00ff */
[----:B------:R-:W-:-:S07]  /*ae40*/  IMAD.MOV.U32 R13, RZ, RZ, RZ ;  /* 0x000000ffff0d7224 */ /* 0x000fce00078e00ff */
.L_x_158:
[----:B------:R-:W0:Y:S01]  /*ae50*/  LDC.64 R14, c[0x0][0x3b0] ;  /* 0x0000ec00ff0e7b82 */ /* 0x000e220000000a00 */
[----:B------:R-:W1:Y:S07]  /*ae60*/  LDCU UR4, c[0x0][0x3a8] ;  /* 0x00007500ff0477ac */ /* 0x000e6e0008000800 */
[----:B------:R-:W2:Y:S01]  /*ae70*/  LDC R29, c[0x0][0x3a0] ;  /* 0x0000e800ff1d7b82 */ /* 0x000ea20000000800 */
[----:B-1----:R-:W-:Y:S02]  /*ae80*/  ISETP.GE.U32.AND P2, PT, R2, UR4, PT ;  /* 0x0000000402007c0c */ /* 0x002fe4000bf46070 */
[----:B0-----:R-:W-:-:S04]  /*ae90*/  ISETP.NE.U32.AND P0, PT, R14, RZ, PT ;  /* 0x000000ff0e00720c */ /* 0x001fc80003f05070 */
[----:B------:R-:W-:-:S04]  /*aea0*/  ISETP.NE.AND.EX P0, PT, R15, RZ, PT, P0 ;  /* 0x000000ff0f00720c */ /* 0x000fc80003f05300 */
[----:B------:R-:W-:-:S04]  /*aeb0*/  SEL R3, R14, 0x7fffffff, P0 ;  /* 0x7fffffff0e037807 */ /* 0x000fc80000000000 */
[----:B------:R-:W-:Y:S02]  /*aec0*/  ISETP.GE.U32.AND P1, PT, R3, 0x2, PT ;  /* 0x000000020300780c */ /* 0x000fe40003f26070 */
[----:B------:R-:W-:Y:S02]  /*aed0*/  SEL R3, R15, RZ, P0 ;  /* 0x000000ff0f037207 */ /* 0x000fe40000000000 */
[----:B--2---:R-:W-:Y:S02]  /*aee0*/  VIADDMNMX R15, R10, R29, 0x32, PT ;  /* 0x000000320a0f7446 */ /* 0x004fe4000380011d */
[----:B------:R-:W-:Y:S02]  /*aef0*/  ISETP.GE.U32.AND.EX P0, PT, R3, RZ, PT, P1 ;  /* 0x000000ff0300720c */ /* 0x000fe40003f06110 */
[----:B------:R-:W-:Y:S02]  /*af00*/  MOV R3, 0x3f800000 ;  /* 0x3f80000000037802 */ /* 0x000fe40000000f00 */
[----:B------:R-:W-:-:S04]  /*af10*/  ISETP.GE.U32.OR.EX P0, PT, R13, R7, !P0, P2 ;  /* 0x000000070d00720c */ /* 0x000fc80004706520 */
[----:B------:R-:W-:-:S13]  /*af20*/  ISETP.GE.OR P0, PT, R10, R15, P0 ;  /* 0x0000000f0a00720c */ /* 0x000fda0000706670 */
[----:B------:R-:W-:Y:S05]  /*af30*/  @P0 BRA `(.L_x_193) ;  /* 0x0000009c000c0947 */ /* 0x000fea0003800000 */
[----:B------:R-:W-:Y:S01]  /*af40*/  I2FP.F32.U32 R3, R10 ;  /* 0x0000000a00037245 */ /* 0x000fe20000201000 */
[----:B------:R-:W-:Y:S01]  /*af50*/  IMAD.MOV.U32 R17, RZ, RZ, 0x3f800000 ;  /* 0x3f800000ff117424 */ /* 0x000fe200078e00ff */
[----:B------:R-:W0:Y:S01]  /*af60*/  LDCU UR4, c[0x0][0x3bc] ;  /* 0x00007780ff0477ac */ /* 0x000e220008000800 */
[----:B------:R-:W-:Y:S02]  /*af70*/  HFMA2 R22, -RZ, RZ, 0.771484375, 0.21533203125 ;  /* 0x3a2c32e4ff167431 */ /* 0x000fe400000001ff */
[----:B------:R-:W-:Y:S01]  /*af80*/  FFMA R25, RZ, 1.4426950216293334961, RZ ;  /* 0x3fb8aa3bff197823 */ /* 0x000fe200000000ff */
[----:B------:R-:W-:Y:S01]  /*af90*/  FADD R12, R12, R3 ;  /* 0x000000030c0c7221 */ /* 0x000fe20000000000 */
[C---:B------:R-:W-:Y:S01]  /*afa0*/  LOP3.LUT R34, R29.reuse, 0x7, RZ, 0xc0, !PT ;  /* 0x000000071d227812 */ /* 0x040fe200078ec0ff */
[----:B------:R-:W-:Y:S01]  /*afb0*/  IMAD.MOV.U32 R30, RZ, RZ, R10 ;  /* 0x000000ffff1e7224 */ /* 0x000fe200078e000a */
[----:B------:R-:W-:Y:S01]  /*afc0*/  LOP3.LUT R28, R29, 0xfffffff0, RZ, 0xc0, !PT ;  /* 0xfffffff01d1c7812 */ /* 0x000fe200078ec0ff */
[----:B------:R-:W-:Y:S01]  /*afd0*/  FFMA R12, R12, 2, R17 ;  /* 0x400000000c0c7823 */ /* 0x000fe20000000011 */
[C---:B------:R-:W-:Y:S01]  /*afe0*/  IADD3 R31, PT, PT, R1.reuse, 0x15c, RZ ;  /* 0x0000015c011f7810 */ /* 0x040fe20007ffe0ff */
[----:B------:R-:W-:-:S02]  /*aff0*/  VIADD R32, R1, 0xe4 ;  /* 0x000000e401207836 */ /* 0x000fc40000000000 */
[C---:B------:R-:W-:Y:S01]  /*b000*/  FMUL R3, |R12|.reuse, 16777216 ;  /* 0x4b8000000c037820 */ /* 0x040fe20000400200 */
[C---:B------:R-:W-:Y:S02]  /*b010*/  FSETP.GEU.AND P0, PT, |R12|.reuse, 1.175494350822287508e-38, PT ;  /* 0x008000000c00780b */ /* 0x040fe40003f0e200 */
[----:B------:R-:W-:Y:S02]  /*b020*/  FSETP.NEU.AND P2, PT, R12, RZ, PT ;  /* 0x000000ff0c00720b */ /* 0x000fe40003f4d000 */
[----:B------:R-:W-:Y:S01]  /*b030*/  FSEL R3, R3, |R12|, !P0 ;  /* 0x4000000c03037208 */ /* 0x000fe20004000000 */
[----:B0-----:R-:W-:-:S04]  /*b040*/  ULOP3.LUT UR4, UR4, 0xff, URZ, 0xc0, !UPT ;  /* 0x000000ff04047892 */ /* 0x001fc8000f8ec0ff */
[----:B------:R-:W-:Y:S01]  /*b050*/  VIADD R14, R3, 0xc0cafb0d ;  /* 0xc0cafb0d030e7836 */ /* 0x000fe20000000000 */
[----:B------:R-:W-:-:S04]  /*b060*/  UISETP.NE.AND UP0, UPT, UR4, 0x1, UPT ;  /* 0x000000010400788c */ /* 0x000fc8000bf05270 */
[----:B------:R-:W-:Y:S01]  /*b070*/  LOP3.LUT R14, R14, 0xff800000, RZ, 0xc0, !PT ;  /* 0xff8000000e0e7812 */ /* 0x000fe200078ec0ff */
[----:B------:R-:W-:-:S04]  /*b080*/  USEL UR4, URZ, 0xffffffff, UP0 ;  /* 0xffffffffff047887 */ /* 0x000fc80008000000 */
[----:B------:R-:W-:Y:S01]  /*b090*/  IMAD.IADD R3, R3, 0x1, -R14 ;  /* 0x0000000103037824 */ /* 0x000fe200078e0a0e */
[----:B------:R-:W-:-:S03]  /*b0a0*/  I2FP.F32.S32 R14, R14 ;  /* 0x0000000e000e7245 */ /* 0x000fc60000201400 */
[C---:B------:R-:W-:Y:S01]  /*b0b0*/  FADD R19, R3.reuse, 1 ;  /* 0x3f80000003137421 */ /* 0x040fe20000000000 */
[----:B------:R-:W-:Y:S01]  /*b0c0*/  FADD R18, R3, -1 ;  /* 0xbf80000003127421 */ /* 0x000fe20000000000 */
[----:B------:R-:W-:Y:S02]  /*b0d0*/  FSEL R3, RZ, -24, P0 ;  /* 0xc1c00000ff037808 */ /* 0x000fe40000000000 */
[----:B------:R-:W-:Y:S01]  /*b0e0*/  IADD3 R16, P0, PT, R11, UR4, RZ ;  /* 0x000000040b107c10 */ /* 0x000fe2000ff1e0ff */
[----:B------:R-:W-:Y:S01]  /*b0f0*/  FADD R20, R18, R18 ;  /* 0x0000001212147221 */ /* 0x000fe20000000000 */
[----:B------:R-:W0:Y:S01]  /*b100*/  MUFU.RCP R19, R19 ;  /* 0x0000001300137308 */ /* 0x000e220000001000 */
[----:B------:R-:W-:Y:S01]  /*b110*/  FFMA R3, R14, 1.1920928955078125e-07, R3 ;  /* 0x340000000e037823 */ /* 0x000fe20000000003 */
[----:B------:R-:W-:Y:S01]  /*b120*/  IADD3.X R17, PT, PT, R35, UR4, RZ, P0, !PT ;  /* 0x0000000423117c10 */ /* 0x000fe200087fe4ff */
[----:B0-----:R-:W-:-:S04]  /*b130*/  FMUL R20, R19, R20 ;  /* 0x0000001413147220 */ /* 0x001fc80000400000 */
[----:B------:R-:W-:Y:S01]  /*b140*/  FADD R14, R18, -R20 ;  /* 0x80000014120e7221 */ /* 0x000fe20000000000 */
[C---:B------:R-:W-:Y:S01]  /*b150*/  FMUL R21, R20.reuse, R20 ;  /* 0x0000001414157220 */ /* 0x040fe20000400000 */
[----:B------:R-:W-:Y:S02]  /*b160*/  FFMA R24, R20, 1.4426950216293334961, R3 ;  /* 0x3fb8aa3b14187823 */ /* 0x000fe40000000003 */
[----:B------:R-:W-:Y:S01]  /*b170*/  FADD R23, R14, R14 ;  /* 0x0000000e0e177221 */ /* 0x000fe20000000000 */
[----:B------:R-:W-:Y:S01]  /*b180*/  FFMA R22, R21, R22, 0.0032181653659790754318 ;  /* 0x3b52e7db15167423 */ /* 0x000fe20000000016 */
[----:B------:R-:W0:Y:S02]  /*b190*/  I2F.U64 R14, R16 ;  /* 0x00000010000e7312 */ /* 0x000e240000301000 */
[----:B------:R-:W-:Y:S01]  /*b1a0*/  FFMA R18, R18, -R20, R23 ;  /* 0x8000001412127223 */ /* 0x000fe20000000017 */
[----:B------:R-:W-:Y:S01]  /*b1b0*/  FADD R23, R3, -R24 ;  /* 0x8000001803177221 */ /* 0x000fe20000000000 */
[----:B------:R-:W-:Y:S01]  /*b1c0*/  FFMA R22, R21, R22, 0.018033718690276145935 ;  /* 0x3c93bb7315167423 */ /* 0x000fe20000000016 */
[----:B------:R-:W-:Y:S01]  /*b1d0*/  FADD R3, RZ, R25 ;  /* 0x00000019ff037221 */ /* 0x000fe20000000000 */
[----:B------:R-:W-:Y:S01]  /*b1e0*/  FMUL R18, R19, R18 ;  /* 0x0000001213127220 */ /* 0x000fe20000400000 */
[----:B------:R-:W-:Y:S01]  /*b1f0*/  FFMA R23, R20, 1.4426950216293334961, R23 ;  /* 0x3fb8aa3b14177823 */ /* 0x000fe20000000017 */
[----:B------:R-:W-:Y:S01]  /*b200*/  FFMA R22, R21, R22, 0.12022458761930465698 ;  /* 0x3df6384f15167423 */ /* 0x000fe20000000016 */
[----:B------:R-:W-:-:S02]  /*b210*/  FFMA R3, RZ, RZ, R3 ;  /* 0x000000ffff037223 */ /* 0x000fc40000000003 */
[----:B------:R-:W-:Y:S01]  /*b220*/  FFMA R23, R18, 1.4426950216293334961, R23 ;  /* 0x3fb8aa3b12177823 */ /* 0x000fe20000000017 */
[----:B------:R-:W-:Y:S01]  /*b230*/  FMUL R21, R21, R22 ;  /* 0x0000001615157220 */ /* 0x000fe20000400000 */
[----:B------:R-:W-:Y:S02]  /*b240*/  FFMA R22, RZ, RZ, R3 ;  /* 0x000000ffff167223 */ /* 0x000fe40000000003 */
[----:B------:R-:W-:Y:S01]  /*b250*/  FFMA R23, R20, 1.9251366722983220825e-08, R23 ;  /* 0x32a55e3414177823 */ /* 0x000fe20000000017 */
[----:B------:R-:W-:Y:S01]  /*b260*/  FMUL R3, R21, 3 ;  /* 0x4040000015037820 */ /* 0x000fe20000400000 */
[----:B------:R-:W-:Y:S01]  /*b270*/  FADD R25, R22, 1 ;  /* 0x3f80000016197421 */ /* 0x000fe20000000000 */
[----:B0-----:R-:W-:Y:S02]  /*b280*/  FSETP.NAN.AND P1, PT, |R14|, |R14|, PT ;  /* 0x4000000e0e00720b */ /* 0x001fe40003f28200 */
[----:B------:R-:W-:Y:S01]  /*b290*/  FFMA R23, R18, R3, R23 ;  /* 0x0000000312177223 */ /* 0x000fe20000000017 */
[----:B------:R-:W-:Y:S01]  /*b2a0*/  FMUL R3, R14, -R25 ;  /* 0x800000190e037220 */ /* 0x000fe20000400000 */
[----:B------:R-:W-:-:S02]  /*b2b0*/  FADD R27, R25, -1 ;  /* 0xbf800000191b7421 */ /* 0x000fc40000000000 */
[----:B------:R-:W-:Y:S01]  /*b2c0*/  FFMA R23, R20, R21, R23 ;  /* 0x0000001514177223 */ /* 0x000fe20000000017 */
[----:B------:R-:W0:Y:S01]  /*b2d0*/  FRND R26, R3 ;  /* 0x00000003001a7307 */ /* 0x000e220000201000 */
[----:B------:R-:W-:Y:S01]  /*b2e0*/  FADD R27, R22, -R27 ;  /* 0x8000001b161b7221 */ /* 0x000fe20000000000 */
[----:B------:R-:W-:Y:S01]  /*b2f0*/  FFMA R20, -R14, R25, -R3 ;  /* 0x000000190e147223 */ /* 0x000fe20000000903 */
[----:B------:R-:W-:Y:S01]  /*b300*/  FADD R19, R24, R23 ;  /* 0x0000001718137221 */ /* 0x000fe20000000000 */
[----:B------:R-:W-:Y:S01]  /*b310*/  IMAD.MOV.U32 R22, RZ, RZ, 0x391fcb8e ;  /* 0x391fcb8eff167424 */ /* 0x000fe200078e00ff */
[----:B------:R-:W-:Y:S01]  /*b320*/  FSETP.GEU.AND P5, PT, R3, RZ, PT ;  /* 0x000000ff0300720b */ /* 0x000fe20003fae000 */
[----:B------:R-:W-:Y:S01]  /*b330*/  FFMA R20, -R14, R27, R20 ;  /* 0x0000001b0e147223 */ /* 0x000fe20000000114 */
[C---:B------:R-:W-:Y:S01]  /*b340*/  FMUL R18, R19.reuse, 2 ;  /* 0x4000000013127820 */ /* 0x040fe20000400000 */
[----:B------:R-:W-:Y:S01]  /*b350*/  FADD R24, -R24, R19 ;  /* 0x0000001318187221 */ /* 0x000fe20000000100 */
[----:B------:R-:W1:Y:S02]  /*b360*/  F2I.NTZ R25, R3 ;  /* 0x0000000300197305 */ /* 0x000e640000203100 */
[----:B------:R-:W-:Y:S01]  /*b370*/  FFMA R19, R19, 2, -R18 ;  /* 0x4000000013137823 */ /* 0x000fe20000000812 */
[----:B------:R-:W-:Y:S01]  /*b380*/  FADD R24, R23, -R24 ;  /* 0x8000001817187221 */ /* 0x000fe20000000000 */
[----:B------:R-:W-:Y:S01]  /*b390*/  FSETP.GT.AND P3, PT, |R18|, 152, PT ;  /* 0x431800001200780b */ /* 0x000fe20003f64200 */
[----:B0-----:R-:W-:-:S02]  /*b3a0*/  FADD R23, R3, -R26 ;  /* 0x8000001a03177221 */ /* 0x001fc40000000000 */
[----:B------:R-:W-:Y:S01]  /*b3b0*/  FFMA R19, R24, 2, R19 ;  /* 0x4000000018137823 */ /* 0x000fe20000000013 */
[----:B------:R-:W0:Y:S01]  /*b3c0*/  FRND R21, R18 ;  /* 0x0000001200157307 */ /* 0x000e220000201000 */
[----:B------:R-:W-:Y:S01]  /*b3d0*/  FSETP.GT.AND P0, PT, R26, RZ, PT ;  /* 0x000000ff1a00720b */ /* 0x000fe20003f04000 */
[----:B------:R-:W-:Y:S01]  /*b3e0*/  FADD R23, R23, R20 ;  /* 0x0000001417177221 */ /* 0x000fe20000000000 */
[----:B------:R-:W-:Y:S02]  /*b3f0*/  FSETP.GEU.AND P4, PT, R18, RZ, PT ;  /* 0x000000ff1200720b */ /* 0x000fe40003f8e000 */
[----:B------:R-:W-:Y:S01]  /*b400*/  SEL R26, RZ, 0x83000000, P0 ;  /* 0x83000000ff1a7807 */ /* 0x000fe20000000000 */
[----:B------:R-:W-:-:S04]  /*b410*/  FFMA R24, R23, R22, 0.0013391353422775864601 ;  /* 0x3aaf85ed17187423 */ /* 0x000fc80000000016 */
[----:B------:R-:W-:Y:S01]  /*b420*/  FFMA R24, R23, R24, 0.0096188392490148544312 ;  /* 0x3c1d985617187423 */ /* 0x000fe20000000018 */
[----:B------:R-:W-:Y:S02]  /*b430*/  VIADD R27, R26, 0x7f000000 ;  /* 0x7f0000001a1b7836 */ /* 0x000fe40000000000 */
[----:B-1----:R-:W-:Y:S02]  /*b440*/  IMAD R25, R25, 0x800000, -R26 ;  /* 0x0080000019197824 */ /* 0x002fe400078e0a1a */
[----:B------:R-:W-:Y:S01]  /*b450*/  FFMA R24, R23, R24, 0.055503588169813156128 ;  /* 0x3d6357bb17187423 */ /* 0x000fe20000000018 */
[----:B0-----:R-:W-:Y:S01]  /*b460*/  FADD R20, R18, -R21 ;  /* 0x8000001512147221 */ /* 0x001fe20000000000 */
[----:B------:R-:W-:Y:S02]  /*b470*/  FSETP.GT.AND P0, PT, R21, RZ, PT ;  /* 0x000000ff1500720b */ /* 0x000fe40003f04000 */
[----:B------:R-:W-:Y:S01]  /*b480*/  FFMA R24, R23, R24, 0.24022644758224487305 ;  /* 0x3e75fdec17187423 */ /* 0x000fe20000000018 */
[----:B------:R-:W-:Y:S01]  /*b490*/  FADD R19, R19, R20 ;  /* 0x0000001413137221 */ /* 0x000fe20000000000 */
[----:B------:R-:W-:-:S02]  /*b4a0*/  SEL R21, RZ, 0x83000000, P0 ;  /* 0x83000000ff157807 */ /* 0x000fc40000000000 */
[----:B------:R-:W-:Y:S01]  /*b4b0*/  FSETP.GT.AND P0, PT, |R3|, 152, PT ;  /* 0x431800000300780b */ /* 0x000fe20003f04200 */
[----:B------:R-:W-:Y:S01]  /*b4c0*/  FFMA R20, R19, R22, 0.0013391353422775864601 ;  /* 0x3aaf85ed13147423 */ /* 0x000fe20000000016 */
[----:B------:R-:W-:Y:S01]  /*b4d0*/  FADD R3, R12, R12 ;  /* 0x0000000c0c037221 */ /* 0x000fe20000000000 */
[----:B------:R-:W0:Y:S01]  /*b4e0*/  F2I.NTZ R22, R18 ;  /* 0x0000001200167305 */ /* 0x000e220000203100 */
[----:B------:R-:W-:Y:S01]  /*b4f0*/  FFMA R24, R23, R24, 0.69314718246459960938 ;  /* 0x3f31721817187423 */ /* 0x000fe20000000018 */
[----:B------:R-:W-:Y:S02]  /*b500*/  FFMA R20, R19, R20, 0.0096188392490148544312 ;  /* 0x3c1d985613147423 */ /* 0x000fe40000000014 */
[----:B------:R-:W-:Y:S01]  /*b510*/  LOP3.LUT R38, R3, 0x7fffffff, RZ, 0xc0, !PT ;  /* 0x7fffffff03267812 */ /* 0x000fe200078ec0ff */
[----:B------:R-:W-:Y:S01]  /*b520*/  FFMA R24, R23, R24, 1 ;  /* 0x3f80000017187423 */ /* 0x000fe20000000018 */
[----:B------:R-:W-:Y:S01]  /*b530*/  FFMA R20, R19, R20, 0.055503588169813156128 ;  /* 0x3d6357bb13147423 */ /* 0x000fe20000000014 */
[----:B------:R-:W-:-:S02]  /*b540*/  IMAD.MOV.U32 R3, RZ, RZ, 0x3f800000 ;  /* 0x3f800000ff037424 */ /* 0x000fc400078e00ff */
[----:B------:R-:W-:Y:S01]  /*b550*/  FMUL R24, R27, R24 ;  /* 0x000000181b187220 */ /* 0x000fe20000400000 */
[----:B------:R-:W-:-:S03]  /*b560*/  FFMA R20, R19, R20, 0.24022644758224487305 ;  /* 0x3e75fdec13147423 */ /* 0x000fc60000000014 */
[----:B------:R-:W-:Y:S01]  /*b570*/  FMUL R39, R25, R24 ;  /* 0x0000001819277220 */ /* 0x000fe20000400000 */
[C---:B------:R-:W-:Y:S01]  /*b580*/  FFMA R20, R19.reuse, R20, 0.69314718246459960938 ;  /* 0x3f31721813147423 */ /* 0x040fe20000000014 */
[----:B0-----:R-:W-:Y:S01]  /*b590*/  IMAD R22, R22, 0x800000, -R21 ;  /* 0x0080000016167824 */ /* 0x001fe200078e0a15 */
[----:B------:R-:W-:Y:S01]  /*b5a0*/  @P0 FSEL R39, RZ, +INF , !P5 ;  /* 0x7f800000ff270808 */ /* 0x000fe20006800000 */
[----:B------:R-:W-:Y:S01]  /*b5b0*/  @P1 FADD R39, -R14, 2 ;  /* 0x400000000e271421 */ /* 0x000fe20000000100 */
[----:B------:R-:W-:Y:S01]  /*b5c0*/  FFMA R20, R19, R20, 1 ;  /* 0x3f80000013147423 */ /* 0x000fe20000000014 */
[----:B------:R-:W-:Y:S02]  /*b5d0*/  IADD3 R19, PT, PT, R21, 0x7f000000, RZ ;  /* 0x7f00000015137810 */ /* 0x000fe40007ffe0ff */
[----:B------:R-:W-:Y:S02]  /*b5e0*/  ISETP.NE.U32.AND P0, PT, R16, RZ, PT ;  /* 0x000000ff1000720c */ /* 0x000fe40003f05070 */
[----:B------:R-:W-:Y:S01]  /*b5f0*/  ISETP.GT.U32.AND P1, PT, R11, 0x1, PT ;  /* 0x000000010b00780c */ /* 0x000fe20003f24070 */
[----:B------:R-:W-:Y:S01]  /*b600*/  FMUL R19, R20, R19 ;  /* 0x0000001314137220 */ /* 0x000fe20000400000 */
[----:B------:R-:W-:-:S02]  /*b610*/  ISETP.NE.AND.EX P0, PT, R17, RZ, PT, P0 ;  /* 0x000000ff1100720c */ /* 0x000fc40003f05300 */
[----:B------:R-:W-:Y:S01]  /*b620*/  ISETP.GT.U32.AND.EX P1, PT, R35, RZ, PT, P1 ;  /* 0x000000ff2300720c */ /* 0x000fe20003f24110 */
[----:B------:R-:W-:Y:S01]  /*b630*/  FMUL R19, R19, R22 ;  /* 0x0000001613137220 */ /* 0x000fe20000400000 */
[----:B------:R-:W-:Y:S02]  /*b640*/  @P3 FSEL R19, RZ, +INF , !P4 ;  /* 0x7f800000ff133808 */ /* 0x000fe40006000000 */
[----:B------:R-:W-:Y:S02]  /*b650*/  FSETP.NEU.AND P3, PT, |R12|, +INF , PT ;  /* 0x7f8000000c00780b */ /* 0x000fe40003f6d200 */
[----:B------:R-:W-:Y:S02]  /*b660*/  IADD3 R33, P4, PT, R34, -0x1, RZ ;  /* 0xffffffff22217810 */ /* 0x000fe40007f9e0ff */
[----:B------:R-:W-:Y:S02]  /*b670*/  @P2 FSEL R38, R38, R19, !P3 ;  /* 0x0000001326262208 */ /* 0x000fe40005800000 */
[C---:B------:R-:W-:Y:S01]  /*b680*/  FSETP.NAN.AND P2, PT, |R12|.reuse, |R12|, PT ;  /* 0x4000000c0c00720b */ /* 0x040fe20003f48200 */
[----:B------:R-:W-:Y:S01]  /*b690*/  IMAD.X R37, RZ, RZ, -0x1, P4 ;  /* 0xffffffffff257424 */ /* 0x000fe200020e06ff */
[----:B------:R-:W-:-:S02]  /*b6a0*/  FSETP.NEU.AND P3, PT, R12, 1, PT ;  /* 0x3f8000000c00780b */ /* 0x000fc40003f6d000 */
[C---:B------:R-:W-:Y:S02]  /*b6b0*/  LOP3.LUT R14, R29.reuse, 0xf, RZ, 0xc0, !PT ;  /* 0x0000000f1d0e7812 */ /* 0x040fe400078ec0ff */
[----:B------:R-:W-:Y:S02]  /*b6c0*/  LOP3.LUT R29, R29, 0x3, RZ, 0xc0, !PT ;  /* 0x000000031d1d7812 */ /* 0x000fe400078ec0ff */
[----:B------:R-:W-:Y:S02]  /*b6d0*/  LOP3.LUT R34, R34, 0x3, RZ, 0xc0, !PT ;  /* 0x0000000322227812 */ /* 0x000fe400078ec0ff */
[----:B------:R-:W-:Y:S02]  /*b6e0*/  SEL R35, R35, RZ, P1 ;  /* 0x000000ff23237207 */ /* 0x000fe40000800000 */
[----:B------:R-:W-:Y:S01]  /*b6f0*/  SEL R36, R11, 0x1, P1 ;  /* 0x000000010b247807 */ /* 0x000fe20000800000 */
[----:B------:R-:W-:Y:S01]  /*b700*/  @P2 FADD R38, R12, 2 ;  /* 0x400000000c262421 */ /* 0x000fe20000000000 */
[----:B------:R-:W-:-:S04]  /*b710*/  FSEL R39, R39, 1, P0 ;  /* 0x3f80000027277808 */ /* 0x000fc80000000000 */
[----:B------:R-:W-:-:S07]  /*b720*/  FSEL R38, R38, 1, P3 ;  /* 0x3f80000026267808 */ /* 0x000fce0001800000 */
.L_x_384:
[----:B------:R-:W-:Y:S01]  /*b730*/  VIADD R30, R30, 0x1 ;  /* 0x000000011e1e7836 */ /* 0x000fe20000000000 */
[----:B------:R-:W-:Y:S04]  /*b740*/  BSSY.RELIABLE B4, `(.L_x_194) ;  /* 0x0000936000047945 */ /* 0x000fe80003800100 */
[----:B------:R-:W-:-:S05]  /*b750*/  I2FP.F32.U32 R17, R30 ;  /* 0x0000001e00117245 */ /* 0x000fca0000201000 */
[----:B------:R-:W-:-:S05]  /*b760*/  FFMA R16, R17, -8, R38 ;  /* 0xc100000011107823 */ /* 0x000fca0000000026 */
[----:B------:R-:W-:-:S13]  /*b770*/  FSETP.GE.AND P0, PT, R16, RZ, PT ;  /* 0x000000ff1000720b */ /* 0x000fda0003f06000 */
[----:B-12---:R-:W-:Y:S05]  /*b780*/  @!P0 BRA `(.L_x_195) ;  /* 0x0000009000c48947 */ /* 0x006fea0003800000 */
[----:B------:R-:W-:Y:S01]  /*b790*/  IADD3 R17, PT, PT, R16, -0xd000000, RZ ;  /* 0xf300000010117810 */ /* 0x000fe20007ffe0ff */
[----:B------:R0:W1:Y:S01]  /*b7a0*/  MUFU.RSQ R19, R16 ;  /* 0x0000001000137308 */ /* 0x0000620000001400 */
[----:B------:R-:W-:Y:S02]  /*b7b0*/  BSSY.RECONVERGENT B1, `(.L_x_196) ;  /* 0x000000b000017945 */ /* 0x000fe40003800200 */
[----:B------:R-:W-:-:S13]  /*b7c0*/  ISETP.GT.U32.AND P0, PT, R17, 0x727fffff, PT ;  /* 0x727fffff1100780c */ /* 0x000fda0003f04070 */
[----:B0-----:R-:W-:Y:S05]  /*b7d0*/  @!P0 BRA `(.L_x_197) ;  /* 0x0000000000108947 */ /* 0x001fea0003800000 */
[----:B------:R-:W-:-:S07]  /*b7e0*/  MOV R22, 0xb800 ;  /* 0x0000b80000167802 */ /* 0x000fce0000000f00 */
[----:B-1----:R-:W-:Y:S05]  /*b7f0*/  CALL.REL.NOINC `($__internal_1_$__cuda_sm20_sqrt_rn_f32_slowpath) ;  /* 0x0000011000087944 */ /* 0x002fea0003c00000 */
[----:B------:R-:W-:Y:S01]  /*b800*/  IMAD.MOV.U32 R17, RZ, RZ, R18 ;  /* 0x000000ffff117224 */ /* 0x000fe200078e0012 */
[----:B------:R-:W-:Y:S06]  /*b810*/  BRA `(.L_x_198) ;  /* 0x0000000000107947 */ /* 0x000fec0003800000 */
.L_x_197:
[----:B-1----:R-:W-:Y:S01]  /*b820*/  FMUL.FTZ R17, R16, R19 ;  /* 0x0000001310117220 */ /* 0x002fe20000410000 */
[----:B------:R-:W-:-:S03]  /*b830*/  FMUL.FTZ R18, R19, 0.5 ;  /* 0x3f00000013127820 */ /* 0x000fc60000410000 */
[----:B------:R-:W-:-:S04]  /*b840*/  FFMA R16, -R17, R17, R16 ;  /* 0x0000001111107223 */ /* 0x000fc80000000110 */
[----:B------:R-:W-:-:S07]  /*b850*/  FFMA R17, R16, R18, R17 ;  /* 0x0000001210117223 */ /* 0x000fce0000000011 */
.L_x_198:
[----:B------:R-:W-:Y:S05]  /*b860*/  BSYNC.RECONVERGENT B1 ;  /* 0x0000000000017941 */ /* 0x000fea0003800200 */
.L_x_196:
[----:B------:R-:W-:Y:S01]  /*b870*/  FADD R17, R12, -R17 ;  /* 0x800000110c117221 */ /* 0x000fe20000000000 */
[----:B------:R-:W0:Y:S01]  /*b880*/  LDC R18, c[0x0][0x3bc] ;  /* 0x0000ef00ff127b82 */ /* 0x000e220000000800 */
[----:B------:R-:W1:Y:S02]  /*b890*/  LDCU UR4, c[0x0][0x3a0] ;  /* 0x00007400ff0477ac */ /* 0x000e640008000800 */
[----:B------:R-:W-:-:S06]  /*b8a0*/  FMUL R17, R17, 0.5 ;  /* 0x3f00000011117820 */ /* 0x000fcc0000400000 */
[----:B------:R-:W2:Y:S02]  /*b8b0*/  F2I.CEIL.NTZ R17, R17 ;  /* 0x0000001100117305 */ /* 0x000ea4000020b100 */
[----:B--2---:R-:W-:-:S04]  /*b8c0*/  VIMNMX R16, PT, PT, R17, 0x1, !PT ;  /* 0x0000000111107848 */ /* 0x004fc80007fe0100 */
[C---:B------:R-:W-:Y:S01]  /*b8d0*/  LOP3.LUT R19, R16.reuse, 0x1, RZ, 0xc0, !PT ;  /* 0x0000000110137812 */ /* 0x040fe200078ec0ff */
[----:B------:R-:W-:-:S03]  /*b8e0*/  VIADD R42, R16, 0x1 ;  /* 0x00000001102a7836 */ /* 0x000fc60000000000 */
[----:B------:R-:W-:-:S04]  /*b8f0*/  ISETP.NE.AND P0, PT, R19, R8, PT ;  /* 0x000000081300720c */ /* 0x000fc80003f05270 */
[----:B0-----:R-:W-:-:S13]  /*b900*/  ISETP.EQ.AND P0, PT, R18, 0x1, P0 ;  /* 0x000000011200780c */ /* 0x001fda0000702270 */
[----:B------:R-:W-:-:S05]  /*b910*/  @!P0 IMAD.MOV R42, RZ, RZ, R16 ;  /* 0x000000ffff2a8224 */ /* 0x000fca00078e0210 */
[----:B------:R-:W-:-:S04]  /*b920*/  ISETP.GT.U32.AND P0, PT, R42, 0x8, PT ;  /* 0x000000082a00780c */ /* 0x000fc80003f04070 */
[----:B-1----:R-:W-:-:S13]  /*b930*/  ISETP.GT.OR P0, PT, R42, UR4, P0 ;  /* 0x000000042a007c0c */ /* 0x002fda0008704670 */
[----:B------:R-:W-:Y:S05]  /*b940*/  @P0 BRA `(.L_x_195) ;  /* 0x0000009000540947 */ /* 0x000fea0003800000 */
.L_x_383:
[C---:B------:R-:W-:Y:S01]  /*b950*/  IADD3 R17, PT, PT, -R42.reuse, RZ, RZ ;  /* 0x000000ff2a117210 */ /* 0x040fe20007ffe1ff */
[----:B------:R-:W-:-:S04]  /*b960*/  IMAD R18, R42, R42, R42 ;  /* 0x0000002a2a127224 */ /* 0x000fc800078e022a */
[----:B------:R-:W-:Y:S01]  /*b970*/  IMAD R21, R10, R17, R30 ;  /* 0x000000110a157224 */ /* 0x000fe200078e021e */
[----:B------:R-:W-:-:S04]  /*b980*/  SHF.R.U32.HI R16, RZ, 0x1, R18 ;  /* 0x00000001ff107819 */ /* 0x000fc80000011612 */
[----:B------:R-:W-:-:S13]  /*b990*/  ISETP.GE.AND P0, PT, R21, R16, PT ;  /* 0x000000101500720c */ /* 0x000fda0003f06270 */
[----:B-12---:R-:W-:Y:S05]  /*b9a0*/  @!P0 BRA `(.L_x_195) ;  /* 0x00000090003c8947 */ /* 0x006fea0003800000 */
[----:B------:R-:W0:Y:S01]  /*b9b0*/  LDCU UR4, c[0x0][0x3a0] ;  /* 0x00007400ff0477ac */ /* 0x000e220008000800 */
[----:B------:R-:W-:Y:S01]  /*b9c0*/  ISETP.GE.U32.AND P0, PT, R42, 0x10, PT ;  /* 0x000000102a00780c */ /* 0x000fe20003f06070 */
[----:B------:R-:W-:Y:S01]  /*b9d0*/  BSSY.RECONVERGENT B1, `(.L_x_199) ;  /* 0x0000018000017945 */ /* 0x000fe20003800200 */
[----:B------:R-:W-:Y:S01]  /*b9e0*/  LEA.HI R16, R18, R18, RZ, 0x1 ;  /* 0x0000001212107211 */ /* 0x000fe200078f08ff */
[----:B------:R-:W-:Y:S01]  /*b9f0*/  IMAD.MOV.U32 R18, RZ, RZ, RZ ;  /* 0x000000ffff127224 */ /* 0x000fe200078e00ff */
[C---:B------:R-:W-:Y:S02]  /*ba00*/  LOP3.LUT P1, RZ, R42.reuse, 0xf, RZ, 0xc0, !PT ;  /* 0x0000000f2aff7812 */ /* 0x040fe4000782c0ff */
[----:B------:R-:W-:Y:S02]  /*ba10*/  P2R R53, PR, RZ, 0x1 ;  /* 0x00000001ff357803 */ /* 0x000fe40000000000 */
[----:B------:R-:W-:Y:S02]  /*ba20*/  SHF.R.S32.HI R44, RZ, 0x1, R16 ;  /* 0x00000001ff2c7819 */ /* 0x000fe40000011410 */
[----:B0-----:R-:W-:-:S03]  /*ba30*/  IADD3 R43, PT, PT, -R42, UR4, RZ ;  /* 0x000000042a2b7c10 */ /* 0x001fc6000fffe1ff */
[----:B------:R-:W-:Y:S05]  /*ba40*/  @!P0 BRA `(.L_x_200) ;  /* 0x0000000000408947 */ /* 0x000fea0003800000 */
[----:B------:R-:W-:Y:S01]  /*ba50*/  LOP3.LUT R18, R42, 0x7ffffff0, RZ, 0xc0, !PT ;  /* 0x7ffffff02a127812 */ /* 0x000fe200078ec0ff */
[----:B------:R-:W-:Y:S01]  /*ba60*/  IMAD.MOV.U32 R20, RZ, RZ, RZ ;  /* 0x000000ffff147224 */ /* 0x000fe200078e00ff */
[----:B------:R-:W-:Y:S01]  /*ba70*/  MOV R19, RZ ;  /* 0x000000ff00137202 */ /* 0x000fe20000000f00 */
[----:B------:R-:W-:-:S07]  /*ba80*/  IMAD.MOV.U32 R16, RZ, RZ, RZ ;  /* 0x000000ffff107224 */ /* 0x000fce00078e00ff */
.L_x_201:
[C---:B0-----:R-:W-:Y:S01]  /*ba90*/  IMAD.U32 R17, R16.reuse, 0x4, R1 ;  /* 0x0000000410117824 */ /* 0x041fe200078e0001 */
[----:B------:R-:W-:-:S04]  /*baa0*/  IADD3 R16, P0, PT, R16, 0x10, RZ ;  /* 0x0000001010107810 */ /* 0x000fc80007f1e0ff */
[----:B------:R0:W-:Y:S01]  /*bab0*/  STL [R17+0xe4], RZ ;  /* 0x0000e4ff11007387 */ /* 0x0001e20000100800 */
[----:B------:R-:W-:Y:S01]  /*bac0*/  IMAD.X R19, RZ, RZ, R19, P0 ;  /* 0x000000ffff137224 */ /* 0x000fe200000e0613 */
[----:B------:R-:W-:Y:S02]  /*bad0*/  ISETP.NE.U32.AND P0, PT, R16, R18, PT ;  /* 0x000000121000720c */ /* 0x000fe40003f05070 */
[----:B------:R0:W-:Y:S02]  /*bae0*/  STL.64 [R17+0xe8], RZ ;  /* 0x0000e8ff11007387 */ /* 0x0001e40000100a00 */
[----:B------:R-:W-:Y:S02]  /*baf0*/  ISETP.NE.AND.EX P0, PT, R19, R20, PT, P0 ;  /* 0x000000141300720c */ /* 0x000fe40003f05300 */
[----:B------:R0:W-:Y:S04]  /*bb00*/  STL.128 [R17+0xf0], RZ ;  /* 0x0000f0ff11007387 */ /* 0x0001e80000100c00 */
[----:B------:R0:W-:Y:S04]  /*bb10*/  STL.128 [R17+0x100], RZ ;  /* 0x000100ff11007387 */ /* 0x0001e80000100c00 */
[----:B------:R0:W-:Y:S04]  /*bb20*/  STL.128 [R17+0x110], RZ ;  /* 0x000110ff11007387 */ /* 0x0001e80000100c00 */
[----:B------:R0:W-:Y:S01]  /*bb30*/  STL [R17+0x120], RZ ;  /* 0x000120ff11007387 */ /* 0x0001e20000100800 */
[----:B------:R-:W-:Y:S05]  /*bb40*/  @P0 BRA `(.L_x_201) ;  /* 0xfffffffc00d00947 */ /* 0x000fea000383ffff */
.L_x_200:
[----:B------:R-:W-:Y:S05]  /*bb50*/  BSYNC.RECONVERGENT B1 ;  /* 0x0000000000017941 */ /* 0x000fea0003800200 */
.L_x_199:
[----:B------:R-:W-:Y:S01]  /*bb60*/  BSSY.RECONVERGENT B1, `(.L_x_202) ;  /* 0x0000023000017945 */ /* 0x000fe20003800200 */
[----:B------:R-:W-:Y:S01]  /*bb70*/  IMAD.IADD R44, R21, 0x1, -R44 ;  /* 0x00000001152c7824 */ /* 0x000fe200078e0a2c */
[----:B------:R-:W-:Y:S02]  /*bb80*/  LOP3.LUT R59, R42, 0xf, RZ, 0xc0, !PT ;  /* 0x0000000f2a3b7812 */ /* 0x000fe400078ec0ff */
[----:B------:R-:W-:Y:S05]  /*bb90*/  @!P1 BRA `(.L_x_203) ;  /* 0x00000000007c9947 */ /* 0x000fea0003800000 */
[----:B------:R-:W-:-:S04]  /*bba0*/  IADD3 R16, P2, PT, R59, -0x1, RZ ;  /* 0xffffffff3b107810 */ /* 0x000fc80007f5e0ff */
[----:B------:R-:W-:Y:S02]  /*bbb0*/  ISETP.GE.U32.AND P0, PT, R16, 0x7, PT ;  /* 0x000000071000780c */ /* 0x000fe40003f06070 */
[----:B------:R-:W-:Y:S02]  /*bbc0*/  IADD3.X R16, PT, PT, RZ, -0x1, RZ, P2, !PT ;  /* 0xffffffffff107810 */ /* 0x000fe400017fe4ff */
[----:B------:R-:W-:Y:S02]  /*bbd0*/  LOP3.LUT P2, RZ, R42, 0x7, RZ, 0xc0, !PT ;  /* 0x000000072aff7812 */ /* 0x000fe4000784c0ff */
[----:B------:R-:W-:-:S13]  /*bbe0*/  ISETP.GE.U32.AND.EX P0, PT, R16, RZ, PT, P0 ;  /* 0x000000ff1000720c */ /* 0x000fda0003f06100 */
[C---:B------:R-:W-:Y:S02]  /*bbf0*/  @P0 IMAD.U32 R16, R18.reuse, 0x4, R1 ;  /* 0x0000000412100824 */ /* 0x040fe400078e0001 */
[----:B------:R-:W-:-:S03]  /*bc00*/  @P0 VIADD R18, R18, 0x8 ;  /* 0x0000000812120836 */ /* 0x000fc60000000000 */
[----:B------:R1:W-:Y:S04]  /*bc10*/  @P0 STL [R16+0xe4], RZ ;  /* 0x0000e4ff10000387 */ /* 0x0003e80000100800 */
[----:B------:R1:W-:Y:S04]  /*bc20*/  @P0 STL.64 [R16+0xe8], RZ ;  /* 0x0000e8ff10000387 */ /* 0x0003e80000100a00 */
[----:B------:R1:W-:Y:S04]  /*bc30*/  @P0 STL.128 [R16+0xf0], RZ ;  /* 0x0000f0ff10000387 */ /* 0x0003e80000100c00 */
[----:B------:R1:W-:Y:S01]  /*bc40*/  @P0 STL [R16+0x100], RZ ;  /* 0x000100ff10000387 */ /* 0x0003e20000100800 */
[----:B------:R-:W-:Y:S05]  /*bc50*/  @!P2 BRA `(.L_x_203) ;  /* 0x00000000004ca947 */ /* 0x000fea0003800000 */
[----:B-1----:R-:W-:-:S04]  /*bc60*/  LOP3.LUT R16, R42, 0x7, RZ, 0xc0, !PT ;  /* 0x000000072a107812 */ /* 0x002fc800078ec0ff */
[----:B------:R-:W-:-:S04]  /*bc70*/  IADD3 R16, P2, PT, R16, -0x1, RZ ;  /* 0xffffffff10107810 */ /* 0x000fc80007f5e0ff */
[----:B------:R-:W-:Y:S01]  /*bc80*/  ISETP.GE.U32.AND P0, PT, R16, 0x3, PT ;  /* 0x000000031000780c */ /* 0x000fe20003f06070 */
[----:B------:R-:W-:-:S05]  /*bc90*/  IMAD.X R16, RZ, RZ, -0x1, P2 ;  /* 0xffffffffff107424 */ /* 0x000fca00010e06ff */
[----:B------:R-:W-:Y:S02]  /*bca0*/  ISETP.GE.U32.AND.EX P0, PT, R16, RZ, PT, P0 ;  /* 0x000000ff1000720c */ /* 0x000fe40003f06100 */
[----:B------:R-:W-:-:S11]  /*bcb0*/  LOP3.LUT P2, R16, R42, 0x3, RZ, 0xc0, !PT ;  /* 0x000000032a107812 */ /* 0x000fd6000784c0ff */
[C---:B0-----:R-:W-:Y:S01]  /*bcc0*/  @P0 LEA R17, R18.reuse, R1, 0x2 ;  /* 0x0000000112110211 */ /* 0x041fe200078e10ff */
[----:B------:R-:W-:-:S04]  /*bcd0*/  @P0 VIADD R18, R18, 0x4 ;  /* 0x0000000412120836 */ /* 0x000fc80000000000 */
[----:B------:R2:W-:Y:S04]  /*bce0*/  @P0 STL [R17+0xe4], RZ ;  /* 0x0000e4ff11000387 */ /* 0x0005e80000100800 */
[----:B------:R2:W-:Y:S04]  /*bcf0*/  @P0 STL.64 [R17+0xe8], RZ ;  /* 0x0000e8ff11000387 */ /* 0x0005e80000100a00 */
[----:B------:R2:W-:Y:S01]  /*bd00*/  @P0 STL [R17+0xf0], RZ ;  /* 0x0000f0ff11000387 */ /* 0x0005e20000100800 */
[----:B------:R-:W-:Y:S05]  /*bd10*/  @!P2 BRA `(.L_x_203) ;  /* 0x00000000001ca947 */ /* 0x000fea0003800000 */
[----:B------:R-:W-:Y:S01]  /*bd20*/  IMAD.U32 R18, R18, 0x4, R1 ;  /* 0x0000000412127824 */ /* 0x000fe200078e0001 */
[----:B------:R-:W-:-:S04]  /*bd30*/  ISETP.NE.AND P0, PT, R16, 0x1, PT ;  /* 0x000000011000780c */ /* 0x000fc80003f05270 */
[----:B------:R3:W-:Y:S09]  /*bd40*/  STL [R18+0xe4], RZ ;  /* 0x0000e4ff12007387 */ /* 0x0007f20000100800 */
[----:B---3--:R-:W-:Y:S05]  /*bd50*/  @!P0 BRA `(.L_x_203) ;  /* 0x00000000000c8947 */ /* 0x008fea0003800000 */
[----:B------:R-:W-:Y:S01]  /*bd60*/  ISETP.NE.AND P0, PT, R16, 0x2, PT ;  /* 0x000000021000780c */ /* 0x000fe20003f05270 */
[----:B------:R3:W-:-:S12]  /*bd70*/  STL [R18+0xe8], RZ ;  /* 0x0000e8ff12007387 */ /* 0x0007d80000100800 */
[----:B------:R3:W-:Y:S02]  /*bd80*/  @P0 STL [R18+0xec], RZ ;  /* 0x0000ecff12000387 */ /* 0x0007e40000100800 */
.L_x_203:
[----:B------:R-:W-:Y:S05]  /*bd90*/  BSYNC.RECONVERGENT B1 ;  /* 0x0000000000017941 */ /* 0x000fea0003800200 */
.L_x_202:
[----:B------:R-:W-:Y:S01]  /*bda0*/  ISETP.GE.U32.AND P0, PT, R42, 0x2, PT ;  /* 0x000000022a00780c */ /* 0x000fe20003f06070 */
[----:B------:R-:W-:-:S12]  /*bdb0*/  BSSY.RECONVERGENT B1, `(.L_x_204) ;  /* 0x0000055000017945 */ /* 0x000fd80003800200 */
[----:B------:R-:W-:Y:S05]  /*bdc0*/  @!P0 BRA `(.L_x_205) ;  /* 0x00000004004c8947 */ /* 0x000fea0003800000 */
[----:B------:R4:W5:Y:S01]  /*bdd0*/  LDL R20, [R1+0xe4] ;  /* 0x0000e40001147983 */ /* 0x0009620000100800 */
[C---:B-1----:R-:W-:Y:S01]  /*bde0*/  VIADD R16, R42.reuse, 0xfffffffe ;  /* 0xfffffffe2a107836 */ /* 0x042fe20000000000 */
[----:B0-2---:R-:W-:Y:S01]  /*bdf0*/  IADD3 R17, P2, PT, R42, -0x1, RZ ;  /* 0xffffffff2a117810 */ /* 0x005fe20007f5e0ff */
[----:B------:R-:W-:Y:S03]  /*be00*/  BSSY.RECONVERGENT B2, `(.L_x_206) ;  /* 0x0000024000027945 */ /* 0x000fe60003800200 */
[----:B------:R-:W-:Y:S01]  /*be10*/  ISETP.GE.U32.AND P0, PT, R16, 0xf, PT ;  /* 0x0000000f1000780c */ /* 0x000fe20003f06070 */
[----:B------:R-:W-:Y:S02]  /*be20*/  HFMA2 R16, -RZ, RZ, 0, 5.9604644775390625e-08 ;  /* 0x00000001ff107431 */ /* 0x000fe400000001ff */
[----:B---3--:R-:W-:Y:S01]  /*be30*/  IMAD.X R18, RZ, RZ, -0x1, P2 ;  /* 0xffffffffff127424 */ /* 0x008fe200010e06ff */
[----:B------:R-:W-:-:S09]  /*be40*/  LOP3.LUT R19, R17, 0xf, RZ, 0xc0, !PT ;  /* 0x0000000f11137812 */ /* 0x000fd200078ec0ff */
[----:B----4-:R-:W-:Y:S05]  /*be50*/  @!P0 BRA `(.L_x_207) ;  /* 0x0000000000788947 */ /* 0x010fea0003800000 */
[----:B------:R-:W-:Y:S01]  /*be60*/  BSSY.RECONVERGENT B5, `(.L_x_207) ;  /* 0x000001d000057945 */ /* 0x000fe20003800200 */
[----:B------:R-:W-:Y:S01]  /*be70*/  LOP3.LUT R25, R17, 0xfffffff0, RZ, 0xc0, !PT ;  /* 0xfffffff011197812 */ /* 0x000fe200078ec0ff */
[----:B------:R-:W-:Y:S02]  /*be80*/  IMAD.MOV.U32 R16, RZ, RZ, 0x1 ;  /* 0x00000001ff107424 */ /* 0x000fe400078e00ff */
[----:B------:R-:W-:-:S07]  /*be90*/  IMAD.MOV.U32 R24, RZ, RZ, RZ ;  /* 0x000000ffff187224 */ /* 0x000fce00078e00ff */
.L_x_208:
[C---:B0-----:R-:W-:Y:S02]  /*bea0*/  LEA R21, R16.reuse, R1, 0x2 ;  /* 0x0000000110157211 */ /* 0x041fe400078e10ff */
[----:B------:R-:W-:-:S03]  /*beb0*/  IADD3 R22, P2, PT, R16, 0xf, RZ ;  /* 0x0000000f10167810 */ /* 0x000fc60007f5e0ff */
[----:B-----5:R0:W-:Y:S01]  /*bec0*/  STL [R21+0xe4], R20 ;  /* 0x0000e41415007387 */ /* 0x0201e20000100800 */
[----:B------:R-:W-:Y:S01]  /*bed0*/  ISETP.NE.U32.AND P0, PT, R22, R25, PT ;  /* 0x000000191600720c */ /* 0x000fe20003f05070 */
[--C-:B------:R-:W-:Y:S01]  /*bee0*/  IMAD.X R23, RZ, RZ, R24.reuse, P2 ;  /* 0x000000ffff177224 */ /* 0x100fe200010e0618 */
[----:B------:R-:W-:Y:S01]  /*bef0*/  IADD3 R16, P2, PT, R16, 0x10, RZ ;  /* 0x0000001010107810 */ /* 0x000fe20007f5e0ff */
[----:B------:R0:W-:Y:S03]  /*bf00*/  STL [R21+0xe8], R20 ;  /* 0x0000e81415007387 */ /* 0x0001e60000100800 */
[----:B------:R-:W-:Y:S01]  /*bf10*/  ISETP.NE.AND.EX P0, PT, R23, R18, PT, P0 ;  /* 0x000000121700720c */ /* 0x000fe20003f05300 */
[----:B------:R0:W-:Y:S01]  /*bf20*/  STL [R21+0xec], R20 ;  /* 0x0000ec1415007387 */ /* 0x0001e20000100800 */
[----:B------:R-:W-:-:S03]  /*bf30*/  IMAD.X R22, RZ, RZ, R24, P2 ;  /* 0x000000ffff167224 */ /* 0x000fc600010e0618 */
[----:B------:R0:W-:Y:S01]  /*bf40*/  STL [R21+0xf0], R20 ;  /* 0x0000f01415007387 */ /* 0x0001e20000100800 */
[----:B------:R-:W-:-:S03]  /*bf50*/  IMAD.MOV.U32 R24, RZ, RZ, R22 ;  /* 0x000000ffff187224 */ /* 0x000fc600078e0016 */
[----:B------:R0:W-:Y:S04]  /*bf60*/  STL [R21+0xf4], R20 ;  /* 0x0000f41415007387 */ /* 0x0001e80000100800 */
        /* <DEDUP_REMOVED lines=10> */
[----:B------:R0:W-:Y:S01]  /*c010*/  STL [R21+0x120], R20 ;  /* 0x0001201415007387 */ /* 0x0001e20000100800 */
[----:B------:R-:W-:Y:S05]  /*c020*/  @P0 BRA `(.L_x_208) ;  /* 0xfffffffc009c0947 */ /* 0x000fea000383ffff */
[----:B------:R-:W-:Y:S05]  /*c030*/  BSYNC.RECONVERGENT B5 ;  /* 0x0000000000057941 */ /* 0x000fea0003800200 */
.L_x_207:
[----:B------:R-:W-:Y:S05]  /*c040*/  BSYNC.RECONVERGENT B2 ;  /* 0x0000000000027941 */ /* 0x000fea0003800200 */
.L_x_206:
[----:B------:R-:W-:-:S04]  /*c050*/  ISETP.NE.U32.AND P0, PT, R19, RZ, PT ;  /* 0x000000ff1300720c */ /* 0x000fc80003f05070 */
[----:B------:R-:W-:-:S13]  /*c060*/  ISETP.NE.AND.EX P0, PT, RZ, RZ, PT, P0 ;  /* 0x000000ffff00720c */ /* 0x000fda0003f05300 */
[----:B------:R-:W-:Y:S05]  /*c070*/  @!P0 BRA `(.L_x_205) ;  /* 0x0000000000a08947 */ /* 0x000fea0003800000 */
[----:B------:R-:W-:Y:S01]  /*c080*/  ISETP.GE.U32.AND P0, PT, R19, 0x8, PT ;  /* 0x000000081300780c */ /* 0x000fe20003f06070 */
[----:B------:R-:W-:Y:S01]  /*c090*/  BSSY.RECONVERGENT B2, `(.L_x_209) ;  /* 0x0000010000027945 */ /* 0x000fe20003800200 */
[----:B------:R-:W-:Y:S02]  /*c0a0*/  LOP3.LUT R18, R17, 0x7, RZ, 0xc0, !PT ;  /* 0x0000000711127812 */ /* 0x000fe400078ec0ff */
[----:B------:R-:W-:Y:S02]  /*c0b0*/  ISETP.GE.U32.AND.EX P0, PT, RZ, RZ, PT, P0 ;  /* 0x000000ffff00720c */ /* 0x000fe40003f06100 */
[----:B------:R-:W-:-:S04]  /*c0c0*/  ISETP.NE.U32.AND P2, PT, R18, RZ, PT ;  /* 0x000000ff1200720c */ /* 0x000fc80003f45070 */
[----:B------:R-:W-:-:S07]  /*c0d0*/  ISETP.NE.AND.EX P2, PT, RZ, RZ, PT, P2 ;  /* 0x000000ffff00720c */ /* 0x000fce0003f45320 */
[----:B------:R-:W-:Y:S06]  /*c0e0*/  @!P0 BRA `(.L_x_210) ;  /* 0x0000000000288947 */ /* 0x000fec0003800000 */
[C---:B------:R-:W-:Y:S01]  /*c0f0*/  LEA R19, R16.reuse, R1, 0x2 ;  /* 0x0000000110137211 */ /* 0x040fe200078e10ff */
[----:B------:R-:W-:-:S04]  /*c100*/  VIADD R16, R16, 0x8 ;  /* 0x0000000810107836 */ /* 0x000fc80000000000 */
[----:B-----5:R1:W-:Y:S04]  /*c110*/  STL [R19+0xe4], R20 ;  /* 0x0000e41413007387 */ /* 0x0203e80000100800 */
[----:B------:R1:W-:Y:S04]  /*c120*/  STL [R19+0xe8], R20 ;  /* 0x0000e81413007387 */ /* 0x0003e80000100800 */
[----:B------:R1:W-:Y:S04]  /*c130*/  STL [R19+0xec], R20 ;  /* 0x0000ec1413007387 */ /* 0x0003e80000100800 */
[----:B------:R1:W-:Y:S04]  /*c140*/  STL [R19+0xf0], R20 ;  /* 0x0000f01413007387 */ /* 0x0003e80000100800 */
[----:B------:R1:W-:Y:S04]  /*c150*/  STL [R19+0xf4], R20 ;  /* 0x0000f41413007387 */ /* 0x0003e80000100800 */
[----:B------:R1:W-:Y:S04]  /*c160*/  STL [R19+0xf8], R20 ;  /* 0x0000f81413007387 */ /* 0x0003e80000100800 */
[----:B------:R1:W-:Y:S04]  /*c170*/  STL [R19+0xfc], R20 ;  /* 0x0000fc1413007387 */ /* 0x0003e80000100800 */
[----:B------:R1:W-:Y:S02]  /*c180*/  STL [R19+0x100], R20 ;  /* 0x0001001413007387 */ /* 0x0003e40000100800 */
.L_x_210:
[----:B------:R-:W-:Y:S05]  /*c190*/  BSYNC.RECONVERGENT B2 ;  /* 0x0000000000027941 */ /* 0x000fea0003800200 */
.L_x_209:
[----:B------:R-:W-:Y:S05]  /*c1a0*/  @!P2 BRA `(.L_x_205) ;  /* 0x000000000054a947 */ /* 0x000fea0003800000 */
[----:B------:R-:W-:Y:S02]  /*c1b0*/  ISETP.GE.U32.AND P0, PT, R18, 0x4, PT ;  /* 0x000000041200780c */ /* 0x000fe40003f06070 */
[----:B------:R-:W-:Y:S02]  /*c1c0*/  LOP3.LUT R17, R17, 0x3, RZ, 0xc0, !PT ;  /* 0x0000000311117812 */ /* 0x000fe400078ec0ff */
[----:B------:R-:W-:Y:S02]  /*c1d0*/  ISETP.GE.U32.AND.EX P0, PT, RZ, RZ, PT, P0 ;  /* 0x000000ffff00720c */ /* 0x000fe40003f06100 */
[----:B------:R-:W-:-:S04]  /*c1e0*/  ISETP.NE.U32.AND P2, PT, R17, RZ, PT ;  /* 0x000000ff1100720c */ /* 0x000fc80003f45070 */
[----:B------:R-:W-:-:S07]  /*c1f0*/  ISETP.NE.AND.EX P2, PT, RZ, RZ, PT, P2 ;  /* 0x000000ffff00720c */ /* 0x000fce0003f45320 */
[C---:B-1----:R-:W-:Y:S02]  /*c200*/  @P0 IMAD.U32 R19, R16.reuse, 0x4, R1 ;  /* 0x0000000410130824 */ /* 0x042fe400078e0001 */
[----:B------:R-:W-:-:S03]  /*c210*/  @P0 VIADD R16, R16, 0x4 ;  /* 0x0000000410100836 */ /* 0x000fc60000000000 */
[----:B-----5:R4:W-:Y:S04]  /*c220*/  @P0 STL [R19+0xe4], R20 ;  /* 0x0000e41413000387 */ /* 0x0209e80000100800 */
[----:B------:R4:W-:Y:S04]  /*c230*/  @P0 STL [R19+0xe8], R20 ;  /* 0x0000e81413000387 */ /* 0x0009e80000100800 */
[----:B------:R4:W-:Y:S04]  /*c240*/  @P0 STL [R19+0xec], R20 ;  /* 0x0000ec1413000387 */ /* 0x0009e80000100800 */
[----:B------:R4:W-:Y:S01]  /*c250*/  @P0 STL [R19+0xf0], R20 ;  /* 0x0000f01413000387 */ /* 0x0009e20000100800 */
[----:B------:R-:W-:Y:S05]  /*c260*/  @!P2 BRA `(.L_x_205) ;  /* 0x000000000024a947 */ /* 0x000fea0003800000 */
[----:B----4-:R-:W-:Y:S02]  /*c270*/  LEA R19, R16, R1, 0x2 ;  /* 0x0000000110137211 */ /* 0x010fe400078e10ff */
[----:B------:R-:W-:-:S03]  /*c280*/  ISETP.NE.U32.AND P0, PT, R17, 0x1, PT ;  /* 0x000000011100780c */ /* 0x000fc60003f05070 */
[----:B------:R1:W-:Y:S01]  /*c290*/  STL [R19+0xe4], R20 ;  /* 0x0000e41413007387 */ /* 0x0003e20000100800 */
[----:B------:R-:W-:-:S13]  /*c2a0*/  ISETP.NE.AND.EX P0, PT, RZ, RZ, PT, P0 ;  /* 0x000000ffff00720c */ /* 0x000fda0003f05300 */
[----:B-1----:R-:W-:Y:S05]  /*c2b0*/  @!P0 BRA `(.L_x_205) ;  /* 0x0000000000108947 */ /* 0x002fea0003800000 */
[----:B------:R-:W-:Y:S01]  /*c2c0*/  ISETP.NE.U32.AND P0, PT, R17, 0x2, PT ;  /* 0x000000021100780c */ /* 0x000fe20003f05070 */
[----:B------:R1:W-:Y:S03]  /*c2d0*/  STL [R19+0xe8], R20 ;  /* 0x0000e81413007387 */ /* 0x0003e60000100800 */
[----:B------:R-:W-:-:S13]  /*c2e0*/  ISETP.NE.AND.EX P0, PT, RZ, RZ, PT, P0 ;  /* 0x000000ffff00720c */ /* 0x000fda0003f05300 */
[----:B------:R1:W-:Y:S02]  /*c2f0*/  @P0 STL [R19+0xec], R20 ;  /* 0x0000ec1413000387 */ /* 0x0003e40000100800 */
.L_x_205:
[----:B------:R-:W-:Y:S05]  /*c300*/  BSYNC.RECONVERGENT B1 ;  /* 0x0000000000017941 */ /* 0x000fea0003800200 */
.L_x_204:
[----:B------:R-:W-:Y:S01]  /*c310*/  ISETP.NE.AND P0, PT, R53, RZ, PT ;  /* 0x000000ff3500720c */ /* 0x000fe20003f05270 */
[----:B------:R-:W-:Y:S01]  /*c320*/  BSSY.RECONVERGENT B1, `(.L_x_211) ;  /* 0x0000038000017945 */ /* 0x000fe20003800200 */
[--C-:B------:R-:W-:Y:S01]  /*c330*/  SHF.R.S32.HI R45, RZ, 0x1f, R44.reuse ;  /* 0x0000001fff2d7819 */ /* 0x100fe2000001142c */
[----:B------:R-:W-:Y:S02]  /*c340*/  IMAD.MOV.U32 R58, RZ, RZ, RZ ;  /* 0x000000ffff3a7224 */ /* 0x000fe400078e00ff */
[----:B------:R-:W-:Y:S02]  /*c350*/  IMAD.MOV.U32 R56, RZ, RZ, R44 ;  /* 0x000000ffff387224 */ /* 0x000fe400078e002c */
[----:B------:R-:W-:-:S06]  /*c360*/  IMAD.MOV.U32 R57, RZ, RZ, R45 ;  /* 0x000000ffff397224 */ /* 0x000fcc00078e002d */
[----:B------:R-:W-:Y:S05]  /*c370*/  @!P0 BRA `(.L_x_212) ;  /* 0x0000000000c88947 */ /* 0x000fea0003800000 */
[----:B------:R-:W-:Y:S01]  /*c380*/  LOP3.LUT R58, R42, 0x7ffffff0, RZ, 0xc0, !PT ;  /* 0x7ffffff02a3a7812 */ /* 0x000fe200078ec0ff */
[----:B------:R-:W-:Y:S01]  /*c390*/  IMAD.MOV.U32 R55, RZ, RZ, RZ ;  /* 0x000000ffff377224 */ /* 0x000fe200078e00ff */
[----:B------:R-:W-:Y:S01]  /*c3a0*/  MOV R60, RZ ;  /* 0x000000ff003c7202 */ /* 0x000fe20000000f00 */
[----:B------:R-:W-:Y:S01]  /*c3b0*/  IMAD.MOV.U32 R63, RZ, RZ, RZ ;  /* 0x000000ffff3f7224 */ /* 0x000fe200078e00ff */
[----:B------:R-:W-:Y:S01]  /*c3c0*/  MOV R57, R45 ;  /* 0x0000002d00397202 */ /* 0x000fe20000000f00 */
[----:B------:R-:W-:-:S07]  /*c3d0*/  IMAD.MOV.U32 R56, RZ, RZ, R44 ;  /* 0x000000ffff387224 */ /* 0x000fce00078e002c */
.L_x_213:
[----:B------:R-:W-:-:S05]  /*c3e0*/  IMAD.U32 R66, R55, 0x4, R1 ;  /* 0x0000000437427824 */ /* 0x000fca00078e0001 */
[----:B------:R-:W2:Y:S04]  /*c3f0*/  LDL.64 R40, [R66+0xe8] ;  /* 0x0000e80042287983 */ /* 0x000ea80000100a00 */
[----:B------:R-:W2:Y:S04]  /*c400*/  LDL R62, [R66+0xe4] ;  /* 0x0000e400423e7983 */ /* 0x000ea80000100800 */
[----:B01234-:R-:W2:Y:S04]  /*c410*/  LDL.128 R16, [R66+0xf0] ;  /* 0x0000f00042107983 */ /* 0x01fea80000100c00 */
[----:B-----5:R-:W3:Y:S04]  /*c420*/  LDL.128 R20, [R66+0x100] ;  /* 0x0001000042147983 */ /* 0x020ee80000100c00 */
[----:B------:R-:W4:Y:S04]  /*c430*/  LDL.128 R24, [R66+0x110] ;  /* 0x0001100042187983 */ /* 0x000f280000100c00 */
[----:B------:R-:W4:Y:S01]  /*c440*/  LDL R61, [R66+0x120] ;  /* 0x00012000423d7983 */ /* 0x000f220000100800 */
[----:B------:R-:W-:-:S02]  /*c450*/  SHF.R.S32.HI R67, RZ, 0x1f, R40 ;  /* 0x0000001fff437819 */ /* 0x000fc40000011428 */
[----:B------:R-:W-:Y:S02]  /*c460*/  IADD3 R40, P0, P2, R41, R62, R40 ;  /* 0x0000003e29287210 */ /* 0x000fe40007a1e028 */
[----:B------:R-:W-:Y:S02]  /*c470*/  SHF.R.S32.HI R41, RZ, 0x1f, R41 ;  /* 0x0000001fff297819 */ /* 0x000fe40000011429 */
[----:B------:R-:W-:-:S04]  /*c480*/  SHF.R.S32.HI R62, RZ, 0x1f, R62 ;  /* 0x0000001fff3e7819 */ /* 0x000fc8000001143e */
[----:B------:R-:W-:Y:S02]  /*c490*/  IADD3.X R41, PT, PT, R41, R62, R67, P0, P2 ;  /* 0x0000003e29297210 */ /* 0x000fe400007e4443 */
[--C-:B--2---:R-:W-:Y:S02]  /*c4a0*/  IADD3 R40, P0, P2, R17, R40, R16.reuse ;  /* 0x0000002811287210 */ /* 0x104fe40007a1e010 */
[----:B------:R-:W-:Y:S02]  /*c4b0*/  SHF.R.S32.HI R16, RZ, 0x1f, R16 ;  /* 0x0000001fff107819 */ /* 0x000fe40000011410 */
[----:B------:R-:W-:-:S04]  /*c4c0*/  SHF.R.S32.HI R17, RZ, 0x1f, R17 ;  /* 0x0000001fff117819 */ /* 0x000fc80000011411 */
[----:B------:R-:W-:Y:S02]  /*c4d0*/  IADD3.X R17, PT, PT, R17, R41, R16, P0, P2 ;  /* 0x0000002911117210 */ /* 0x000fe400007e4410 */
[--C-:B------:R-:W-:Y:S02]  /*c4e0*/  IADD3 R16, P3, P4, R19, R40, R18.reuse ;  /* 0x0000002813107210 */ /* 0x100fe40007c7e012 */
[----:B------:R-:W-:Y:S02]  /*c4f0*/  SHF.R.S32.HI R18, RZ, 0x1f, R18 ;  /* 0x0000001fff127819 */ /* 0x000fe40000011412 */
[----:B------:R-:W-:Y:S02]  /*c500*/  SHF.R.S32.HI R19, RZ, 0x1f, R19 ;  /* 0x0000001fff137819 */ /* 0x000fe40000011413 */
[----:B---3--:R-:W-:Y:S02]  /*c510*/  IADD3 R16, P0, P2, R21, R16, R20 ;  /* 0x0000001015107210 */ /* 0x008fe40007a1e014 */
[----:B------:R-:W-:-:S02]  /*c520*/  IADD3.X R18, PT, PT, R19, R17, R18, P3, P4 ;  /* 0x0000001113127210 */ /* 0x000fc40001fe8412 */
[----:B------:R-:W-:Y:S02]  /*c530*/  SHF.R.S32.HI R20, RZ, 0x1f, R20 ;  /* 0x0000001fff147819 */ /* 0x000fe40000011414 */
[----:B------:R-:W-:Y:S02]  /*c540*/  SHF.R.S32.HI R21, RZ, 0x1f, R21 ;  /* 0x0000001fff157819 */ /* 0x000fe40000011415 */
[----:B------:R-:W-:Y:S02]  /*c550*/  IADD3 R16, P3, P4, R23, R16, R22 ;  /* 0x0000001017107210 */ /* 0x000fe40007c7e016 */
[----:B------:R-:W-:Y:S02]  /*c560*/  IADD3.X R20, PT, PT, R21, R18, R20, P0, P2 ;  /* 0x0000001215147210 */ /* 0x000fe400007e4414 */
[----:B------:R-:W-:Y:S02]  /*c570*/  IADD3 R55, P0, PT, R55, 0x10, RZ ;  /* 0x0000001037377810 */ /* 0x000fe40007f1e0ff */
[----:B------:R-:W-:-:S02]  /*c580*/  SHF.R.S32.HI R22, RZ, 0x1f, R22 ;  /* 0x0000001fff167819 */ /* 0x000fc40000011416 */
[----:B------:R-:W-:Y:S01]  /*c590*/  SHF.R.S32.HI R23, RZ, 0x1f, R23 ;  /* 0x0000001fff177819 */ /* 0x000fe20000011417 */
[----:B------:R-:W-:Y:S01]  /*c5a0*/  IMAD.X R63, RZ, RZ, R63, P0 ;  /* 0x000000ffff3f7224 */ /* 0x000fe200000e063f */
[----:B------:R-:W-:Y:S02]  /*c5b0*/  ISETP.NE.U32.AND P0, PT, R55, R58, PT ;  /* 0x0000003a3700720c */ /* 0x000fe40003f05070 */
[----:B------:R-:W-:Y:S02]  /*c5c0*/  IADD3.X R22, PT, PT, R23, R20, R22, P3, P4 ;  /* 0x0000001417167210 */ /* 0x000fe40001fe8416 */
[--C-:B----4-:R-:W-:Y:S02]  /*c5d0*/  IADD3 R16, P2, P3, R25, R16, R24.reuse ;  /* 0x0000001019107210 */ /* 0x110fe40007b5e018 */
[----:B------:R-:W-:Y:S02]  /*c5e0*/  SHF.R.S32.HI R24, RZ, 0x1f, R24 ;  /* 0x0000001fff187819 */ /* 0x000fe40000011418 */
[----:B------:R-:W-:-:S02]  /*c5f0*/  SHF.R.S32.HI R25, RZ, 0x1f, R25 ;  /* 0x0000001fff197819 */ /* 0x000fc40000011419 */
[----:B------:R-:W-:Y:S02]  /*c600*/  ISETP.NE.AND.EX P0, PT, R63, R60, PT, P0 ;  /* 0x0000003c3f00720c */ /* 0x000fe40003f05300 */
[----:B------:R-:W-:Y:S02]  /*c610*/  IADD3.X R24, PT, PT, R25, R22, R24, P2, P3 ;  /* 0x0000001619187210 */ /* 0x000fe400017e6418 */
[--C-:B------:R-:W-:Y:S02]  /*c620*/  IADD3 R16, P2, P3, R27, R16, R26.reuse ;  /* 0x000000101b107210 */ /* 0x100fe40007b5e01a */
[----:B------:R-:W-:Y:S02]  /*c630*/  SHF.R.S32.HI R26, RZ, 0x1f, R26 ;  /* 0x0000001fff1a7819 */ /* 0x000fe4000001141a */
[----:B------:R-:W-:-:S04]  /*c640*/  SHF.R.S32.HI R27, RZ, 0x1f, R27 ;  /* 0x0000001fff1b7819 */ /* 0x000fc8000001141b */
[----:B------:R-:W-:Y:S02]  /*c650*/  IADD3.X R26, PT, PT, R27, R24, R26, P2, P3 ;  /* 0x000000181b1a7210 */ /* 0x000fe400017e641a */
[--C-:B------:R-:W-:Y:S02]  /*c660*/  IADD3 R56, P2, P3, R56, -R16, -R61.reuse ;  /* 0x8000001038387210 */ /* 0x100fe40007b5e83d */
[----:B------:R-:W-:-:S04]  /*c670*/  SHF.R.S32.HI R16, RZ, 0x1f, R61 ;  /* 0x0000001fff107819 */ /* 0x000fc8000001143d */
[----:B------:R-:W-:Y:S01]  /*c680*/  IADD3.X R57, PT, PT, R57, ~R26, ~R16, P2, P3 ;  /* 0x8000001a39397210 */ /* 0x000fe200017e6c10 */
[----:B------:R-:W-:Y:S06]  /*c690*/  @P0 BRA `(.L_x_213) ;  /* 0xfffffffc00500947 */ /* 0x000fec000383ffff */
.L_x_212:
[----:B------:R-:W-:Y:S05]  /*c6a0*/  BSYNC.RECONVERGENT B1 ;  /* 0x0000000000017941 */ /* 0x000fea0003800200 */
.L_x_211:
[----:B------:R-:W-:Y:S04]  /*c6b0*/  BSSY.RECONVERGENT B1, `(.L_x_214) ;  /* 0x0000047000017945 */ /* 0x000fe80003800200 */
[----:B------:R-:W-:Y:S05]  /*c6c0*/  @!P1 BRA `(.L_x_215) ;  /* 0x0000000400149947 */ /* 0x000fea0003800000 */
[----:B------:R-:W-:Y:S01]  /*c6d0*/  IADD3 R59, P1, PT, R59, -0x1, RZ ;  /* 0xffffffff3b3b7810 */ /* 0x000fe20007f3e0ff */
[----:B------:R-:W-:Y:S03]  /*c6e0*/  BSSY.RECONVERGENT B2, `(.L_x_216) ;  /* 0x000001c000027945 */ /* 0x000fe60003800200 */
[----:B------:R-:W-:Y:S01]  /*c6f0*/  ISETP.GE.U32.AND P0, PT, R59, 0x7, PT ;  /* 0x000000073b00780c */ /* 0x000fe20003f06070 */
[----:B-1----:R-:W-:Y:S01]  /*c700*/  IMAD.X R16, RZ, RZ, -0x1, P1 ;  /* 0xffffffffff107424 */ /* 0x002fe200008e06ff */
[----:B------:R-:W-:-:S04]  /*c710*/  LOP3.LUT P1, RZ, R42, 0x7, RZ, 0xc0, !PT ;  /* 0x000000072aff7812 */ /* 0x000fc8000782c0ff */
[----:B------:R-:W-:-:S13]  /*c720*/  ISETP.GE.U32.AND.EX P0, PT, R16, RZ, PT, P0 ;  /* 0x000000ff1000720c */ /* 0x000fda0003f06100 */
[----:B------:R-:W-:Y:S05]  /*c730*/  @!P0 BRA `(.L_x_217) ;  /* 0x0000000000588947 */ /* 0x000fea0003800000 */
[----:B------:R-:W-:-:S05]  /*c740*/  LEA R24, R58, R1, 0x2 ;  /* 0x000000013a187211 */ /* 0x000fca00078e10ff */
[----:B0---45:R-:W4:Y:S04]  /*c750*/  LDL.64 R20, [R24+0xe8] ;  /* 0x0000e80018147983 */ /* 0x031f280000100a00 */
[----:B------:R-:W4:Y:S04]  /*c760*/  LDL R22, [R24+0xe4] ;  /* 0x0000e40018167983 */ /* 0x000f280000100800 */
[----:B--23--:R-:W2:Y:S04]  /*c770*/  LDL.128 R16, [R24+0xf0] ;  /* 0x0000f00018107983 */ /* 0x00cea80000100c00 */
[----:B------:R-:W3:Y:S01]  /*c780*/  LDL R23, [R24+0x100] ;  /* 0x0001000018177983 */ /* 0x000ee20000100800 */
[----:B------:R-:W-:Y:S01]  /*c790*/  VIADD R58, R58, 0x8 ;  /* 0x000000083a3a7836 */ /* 0x000fe20000000000 */
[----:B----4-:R-:W-:-:S02]  /*c7a0*/  SHF.R.S32.HI R25, RZ, 0x1f, R20 ;  /* 0x0000001fff197819 */ /* 0x010fc40000011414 */
[----:B------:R-:W-:Y:S02]  /*c7b0*/  IADD3 R20, P3, P4, R21, R22, R20 ;  /* 0x0000001615147210 */ /* 0x000fe40007c7e014 */
[----:B------:R-:W-:Y:S02]  /*c7c0*/  SHF.R.S32.HI R21, RZ, 0x1f, R21 ;  /* 0x0000001fff157819 */ /* 0x000fe40000011415 */
[----:B------:R-:W-:Y:S02]  /*c7d0*/  SHF.R.S32.HI R22, RZ, 0x1f, R22 ;  /* 0x0000001fff167819 */ /* 0x000fe40000011416 */
[--C-:B--2---:R-:W-:Y:S02]  /*c7e0*/  IADD3 R20, P0, P2, R17, R20, R16.reuse ;  /* 0x0000001411147210 */ /* 0x104fe40007a1e010 */
[----:B------:R-:W-:Y:S02]  /*c7f0*/  IADD3.X R21, PT, PT, R21, R22, R25, P3, P4 ;  /* 0x0000001615157210 */ /* 0x000fe40001fe8419 */
[----:B------:R-:W-:-:S02]  /*c800*/  SHF.R.S32.HI R16, RZ, 0x1f, R16 ;  /* 0x0000001fff107819 */ /* 0x000fc40000011410 */
[----:B------:R-:W-:Y:S02]  /*c810*/  SHF.R.S32.HI R17, RZ, 0x1f, R17 ;  /* 0x0000001fff117819 */ /* 0x000fe40000011411 */
[--C-:B------:R-:W-:Y:S02]  /*c820*/  IADD3 R20, P3, P4, R19, R20, R18.reuse ;  /* 0x0000001413147210 */ /* 0x100fe40007c7e012 */
[----:B------:R-:W-:Y:S02]  /*c830*/  SHF.R.S32.HI R18, RZ, 0x1f, R18 ;  /* 0x0000001fff127819 */ /* 0x000fe40000011412 */
[----:B------:R-:W-:Y:S02]  /*c840*/  SHF.R.S32.HI R19, RZ, 0x1f, R19 ;  /* 0x0000001fff137819 */ /* 0x000fe40000011413 */
[----:B------:R-:W-:Y:S02]  /*c850*/  IADD3.X R17, PT, PT, R17, R21, R16, P0, P2 ;  /* 0x0000001511117210 */ /* 0x000fe400007e4410 */
[----:B---3--:R-:W-:-:S02]  /*c860*/  IADD3 R56, P0, P2, R56, -R20, -R23 ;  /* 0x8000001438387210 */ /* 0x008fc40007a1e817 */
[----:B------:R-:W-:Y:S02]  /*c870*/  SHF.R.S32.HI R16, RZ, 0x1f, R23 ;  /* 0x0000001fff107819 */ /* 0x000fe40000011417 */
[----:B------:R-:W-:-:S04]  /*c880*/  IADD3.X R18, PT, PT, R19, R17, R18, P3, P4 ;  /* 0x0000001113127210 */ /* 0x000fc80001fe8412 */
[----:B------:R-:W-:-:S07]  /*c890*/  IADD3.X R57, PT, PT, R57, ~R18, ~R16, P0, P2 ;  /* 0x8000001239397210 */ /* 0x000fce00007e4c10 */
.L_x_217:
[----:B------:R-:W-:Y:S05]  /*c8a0*/  BSYNC.RECONVERGENT B2 ;  /* 0x0000000000027941 */ /* 0x000fea0003800200 */
.L_x_216:
[----:B------:R-:W-:Y:S05]  /*c8b0*/  @!P1 BRA `(.L_x_215) ;  /* 0x0000000000989947 */ /* 0x000fea0003800000 */
[----:B------:R-:W-:Y:S01]  /*c8c0*/  LOP3.LUT R16, R42, 0x7, RZ, 0xc0, !PT ;  /* 0x000000072a107812 */ /* 0x000fe200078ec0ff */
[----:B------:R-:W-:Y:S03]  /*c8d0*/  BSSY.RECONVERGENT B2, `(.L_x_218) ;  /* 0x0000014000027945 */ /* 0x000fe60003800200 */
[----:B------:R-:W-:-:S04]  /*c8e0*/  IADD3 R16, P1, PT, R16, -0x1, RZ ;  /* 0xffffffff10107810 */ /* 0x000fc80007f3e0ff */
[----:B------:R-:W-:Y:S01]  /*c8f0*/  ISETP.GE.U32.AND P0, PT, R16, 0x3, PT ;  /* 0x000000031000780c */ /* 0x000fe20003f06070 */
[----:B------:R-:W-:Y:S01]  /*c900*/  IMAD.X R16, RZ, RZ, -0x1, P1 ;  /* 0xffffffffff107424 */ /* 0x000fe200008e06ff */
[----:B------:R-:W-:-:S04]  /*c910*/  LOP3.LUT P1, R23, R42, 0x3, RZ, 0xc0, !PT ;  /* 0x000000032a177812 */ /* 0x000fc8000782c0ff */
[----:B------:R-:W-:-:S13]  /*c920*/  ISETP.GE.U32.AND.EX P0, PT, R16, RZ, PT, P0 ;  /* 0x000000ff1000720c */ /* 0x000fda0003f06100 */
[----:B------:R-:W-:Y:S05]  /*c930*/  @!P0 BRA `(.L_x_219) ;  /* 0x0000000000348947 */ /* 0x000fea0003800000 */
[----:B---3--:R-:W-:-:S05]  /*c940*/  IMAD.U32 R18, R58, 0x4, R1 ;  /* 0x000000043a127824 */ /* 0x008fca00078e0001 */
[----:B0-2---:R-:W2:Y:S04]  /*c950*/  LDL.64 R16, [R18+0xe8] ;  /* 0x0000e80012107983 */ /* 0x005ea80000100a00 */
[----:B----4-:R-:W3:Y:S04]  /*c960*/  LDL R19, [R18+0xe4] ;  /* 0x0000e40012137983 */ /* 0x010ee80000100800 */
[----:B------:R-:W4:Y:S01]  /*c970*/  LDL R22, [R18+0xf0] ;  /* 0x0000f00012167983 */ /* 0x000f220000100800 */
[----:B------:R-:W-:Y:S02]  /*c980*/  IADD3 R58, PT, PT, R58, 0x4, RZ ;  /* 0x000000043a3a7810 */ /* 0x000fe40007ffe0ff */
[----:B--2--5:R-:W-:-:S02]  /*c990*/  SHF.R.S32.HI R20, RZ, 0x1f, R16 ;  /* 0x0000001fff147819 */ /* 0x024fc40000011410 */
[----:B---3--:R-:W-:Y:S02]  /*c9a0*/  IADD3 R21, P3, P4, R17, R19, R16 ;  /* 0x0000001311157210 */ /* 0x008fe40007c7e010 */
[----:B------:R-:W-:Y:S02]  /*c9b0*/  SHF.R.S32.HI R17, RZ, 0x1f, R17 ;  /* 0x0000001fff117819 */ /* 0x000fe40000011411 */
[----:B------:R-:W-:Y:S02]  /*c9c0*/  SHF.R.S32.HI R19, RZ, 0x1f, R19 ;  /* 0x0000001fff137819 */ /* 0x000fe40000011413 */
[--C-:B----4-:R-:W-:Y:S02]  /*c9d0*/  IADD3 R56, P0, P2, R56, -R21, -R22.reuse ;  /* 0x8000001538387210 */ /* 0x110fe40007a1e816 */
[----:B------:R-:W-:Y:S02]  /*c9e0*/  SHF.R.S32.HI R22, RZ, 0x1f, R22 ;  /* 0x0000001fff167819 */ /* 0x000fe40000011416 */
[----:B------:R-:W-:-:S04]  /*c9f0*/  IADD3.X R20, PT, PT, R17, R19, R20, P3, P4 ;  /* 0x0000001311147210 */ /* 0x000fc80001fe8414 */
[----:B------:R-:W-:-:S07]  /*ca00*/  IADD3.X R57, PT, PT, R57, ~R20, ~R22, P0, P2 ;  /* 0x8000001439397210 */ /* 0x000fce00007e4c16 */
.L_x_219:
[----:B------:R-:W-:Y:S05]  /*ca10*/  BSYNC.RECONVERGENT B2 ;  /* 0x0000000000027941 */ /* 0x000fea0003800200 */
.L_x_218:
[----:B------:R-:W-:Y:S05]  /*ca20*/  @!P1 BRA `(.L_x_215) ;  /* 0x00000000003c9947 */ /* 0x000fea0003800000 */
[----:B------:R-:W-:-:S05]  /*ca30*/  IMAD.U32 R58, R58, 0x4, R1 ;  /* 0x000000043a3a7824 */ /* 0x000fca00078e0001 */
[----:B0-2---:R-:W2:Y:S01]  /*ca40*/  LDL R17, [R58+0xe4] ;  /* 0x0000e4003a117983 */ /* 0x005ea20000100800 */
[----:B------:R-:W-:Y:S02]  /*ca50*/  ISETP.NE.AND P0, PT, R23, 0x1, PT ;  /* 0x000000011700780c */ /* 0x000fe40003f05270 */
[----:B--2---:R-:W-:Y:S02]  /*ca60*/  IADD3 R56, P1, PT, -R17, R56, RZ ;  /* 0x0000003811387210 */ /* 0x004fe40007f3e1ff */
[----:B------:R-:W-:-:S05]  /*ca70*/  SHF.R.S32.HI R16, RZ, 0x1f, R17 ;  /* 0x0000001fff107819 */ /* 0x000fca0000011411 */
[----:B------:R-:W-:-:S04]  /*ca80*/  IMAD.X R57, R57, 0x1, ~R16, P1 ;  /* 0x0000000139397824 */ /* 0x000fc800008e0e10 */
[----:B------:R-:W-:Y:S05]  /*ca90*/  @!P0 BRA `(.L_x_215) ;  /* 0x0000000000208947 */ /* 0x000fea0003800000 */
[----:B------:R-:W2:Y:S01]  /*caa0*/  LDL.64 R16, [R58+0xe8] ;  /* 0x0000e8003a107983 */ /* 0x000ea20000100a00 */
[----:B------:R-:W-:Y:S02]  /*cab0*/  ISETP.NE.AND P0, PT, R23, 0x2, PT ;  /* 0x000000021700780c */ /* 0x000fe40003f05270 */
[----:B--2---:R-:W-:Y:S02]  /*cac0*/  IADD3 R56, P1, PT, R56, -R16, RZ ;  /* 0x8000001038387210 */ /* 0x004fe40007f3e0ff */
[----:B------:R-:W-:-:S09]  /*cad0*/  SHF.R.S32.HI R16, RZ, 0x1f, R16 ;  /* 0x0000001fff107819 */ /* 0x000fd20000011410 */
[----:B------:R-:W-:Y:S02]  /*cae0*/  @P0 IADD3 R56, P2, PT, R56, -R17, RZ ;  /* 0x8000001138380210 */ /* 0x000fe40007f5e0ff */
[----:B---3--:R-:W-:Y:S01]  /*caf0*/  @P0 SHF.R.S32.HI R18, RZ, 0x1f, R17 ;  /* 0x0000001fff120819 */ /* 0x008fe20000011411 */
[----:B------:R-:W-:-:S05]  /*cb00*/  IMAD.X R57, R57, 0x1, ~R16, P1 ;  /* 0x0000000139397824 */ /* 0x000fca00008e0e10 */
[----:B------:R-:W-:-:S07]  /*cb10*/  @P0 IADD3.X R57, PT, PT, ~R18, R57, RZ, P2, !PT ;  /* 0x0000003912390210 */ /* 0x000fce00017fe5ff */
.L_x_215:
[----:B------:R-:W-:Y:S05]  /*cb20*/  BSYNC.RECONVERGENT B1 ;  /* 0x0000000000017941 */ /* 0x000fea0003800200 */
.L_x_214:
[----:B-1----:R-:W2:Y:S01]  /*cb30*/  LDL R16, [R1+0xe4] ;  /* 0x0000e40001107983 */ /* 0x002ea20000100800 */
[----:B0---45:R-:W0:Y:S01]  /*cb40*/  I2F.U64 R20, R56 ;  /* 0x0000003800147312 */ /* 0x031e220000301000 */
[----:B------:R-:W-:Y:S01]  /*cb50*/  BSSY.RECONVERGENT B5, `(.L_x_220) ;  /* 0x000000f000057945 */ /* 0x000fe20003800200 */
[----:B--2---:R-:W-:-:S05]  /*cb60*/  IMAD.IADD R19, R43, 0x1, -R16 ;  /* 0x000000012b137824 */ /* 0x004fca00078e0a10 */
[----:B------:R-:W-:-:S04]  /*cb70*/  I2FP.F32.S32 R21, R19 ;  /* 0x0000001300157245 */ /* 0x000fc80000201400 */
[----:B------:R-:W1:Y:S08]  /*cb80*/  MUFU.RCP R16, R21 ;  /* 0x0000001500107308 */ /* 0x000e700000001000 */
[----:B0-----:R-:W0:Y:S01]  /*cb90*/  FCHK P0, R20, R21 ;  /* 0x0000001514007302 */ /* 0x001e220000000000 */
[----:B-1----:R-:W-:-:S04]  /*cba0*/  FFMA R17, -R21, R16, 1 ;  /* 0x3f80000015117423 */ /* 0x002fc80000000110 */
[----:B------:R-:W-:-:S04]  /*cbb0*/  FFMA R17, R16, R17, R16 ;  /* 0x0000001110117223 */ /* 0x000fc80000000010 */
[----:B------:R-:W-:-:S04]  /*cbc0*/  FFMA R16, R20, R17, RZ ;  /* 0x0000001114107223 */ /* 0x000fc800000000ff */
[----:B---3--:R-:W-:-:S04]  /*cbd0*/  FFMA R18, -R21, R16, R20 ;  /* 0x0000001015127223 */ /* 0x008fc80000000114 */
[----:B------:R-:W-:Y:S01]  /*cbe0*/  FFMA R17, R17, R18, R16 ;  /* 0x0000001211117223 */ /* 0x000fe20000000010 */
[----:B0-----:R-:W-:Y:S06]  /*cbf0*/  @!P0 BRA `(.L_x_221) ;  /* 0x0000000000108947 */ /* 0x001fec0003800000 */
[----:B------:R-:W-:Y:S01]  /*cc00*/  IMAD.MOV.U32 R17, RZ, RZ, R20 ;  /* 0x000000ffff117224 */ /* 0x000fe200078e0014 */
[----:B------:R-:W-:Y:S01]  /*cc10*/  MOV R22, 0xcc40 ;  /* 0x0000cc4000167802 */ /* 0x000fe20000000f00 */
[----:B------:R-:W-:-:S07]  /*cc20*/  IMAD.MOV.U32 R20, RZ, RZ, R21 ;  /* 0x000000ffff147224 */ /* 0x000fce00078e0015 */
[----:B------:R-:W-:Y:S05]  /*cc30*/  CALL.REL.NOINC `($__internal_2_$__cuda_sm3x_div_rn_noftz_f32_slowpath) ;  /* 0x000000fc00547944 */ /* 0x000fea0003c00000 */
.L_x_221:
[----:B------:R-:W-:Y:S05]  /*cc40*/  BSYNC.RECONVERGENT B5 ;  /* 0x0000000000057941 */ /* 0x000fea0003800200 */
.L_x_220:
[----:B------:R-:W0:Y:S01]  /*cc50*/  F2I.U64.FLOOR R16, R17 ;  /* 0x0000001100107311 */ /* 0x000e220000205800 */
[----:B------:R-:W-:Y:S01]  /*cc60*/  BSSY.RECONVERGENT B1, `(.L_x_222) ;  /* 0x0000062000017945 */ /* 0x000fe20003800200 */
[C---:B0-----:R-:W-:Y:S02]  /*cc70*/  IADD3 R21, P1, PT, R16.reuse, -0x1, RZ ;  /* 0xffffffff10157810 */ /* 0x041fe40007f3e0ff */
[C---:B------:R-:W-:Y:S02]  /*cc80*/  IADD3 R20, PT, PT, -R16.reuse, RZ, RZ ;  /* 0x000000ff10147210 */ /* 0x040fe40007ffe1ff */
[----:B------:R-:W-:Y:S02]  /*cc90*/  ISETP.GE.U32.AND P0, PT, R21, R42, PT ;  /* 0x0000002a1500720c */ /* 0x000fe40003f06070 */
[----:B------:R-:W-:Y:S01]  /*cca0*/  IADD3.X R18, PT, PT, R17, -0x1, RZ, P1, !PT ;  /* 0xffffffff11127810 */ /* 0x000fe20000ffe4ff */
[----:B------:R-:W-:Y:S01]  /*ccb0*/  IMAD R19, R19, R20, R56 ;  /* 0x0000001413137224 */ /* 0x000fe200078e0238 */
[----:B------:R-:W-:-:S02]  /*ccc0*/  IADD3 R22, P1, PT, -R16, R42, RZ ;  /* 0x0000002a10167210 */ /* 0x000fc40007f3e1ff */
[----:B------:R-:W-:-:S03]  /*ccd0*/  ISETP.GE.U32.AND.EX P0, PT, R18, RZ, PT, P0 ;  /* 0x000000ff1200720c */ /* 0x000fc60003f06100 */
[----:B------:R-:W-:-:S10]  /*cce0*/  IMAD.X R23, RZ, RZ, ~R17, P1 ;  /* 0x000000ffff177224 */ /* 0x000fd400008e0e11 */
[----:B------:R-:W-:Y:S05]  /*ccf0*/  @P0 BRA `(.L_x_223) ;  /* 0x0000000400600947 */ /* 0x000fea0003800000 */
[----:B------:R-:W-:Y:S01]  /*cd00*/  IADD3 R21, P0, PT, R22, 0x1, RZ ;  /* 0x0000000116157810 */ /* 0x000fe20007f1e0ff */
[----:B------:R-:W-:Y:S04]  /*cd10*/  BSSY.RECONVERGENT B2, `(.L_x_224) ;  /* 0x000002d000027945 */ /* 0x000fe80003800200 */
[----:B------:R-:W-:Y:S01]  /*cd20*/  IMAD.X R23, RZ, RZ, R23, P0 ;  /* 0x000000ffff177224 */ /* 0x000fe200000e0617 */
[----:B------:R-:W-:-:S04]  /*cd30*/  ISETP.GT.U32.AND P0, PT, R21, R42, PT ;  /* 0x0000002a1500720c */ /* 0x000fc80003f04070 */
[----:B------:R-:W-:-:S04]  /*cd40*/  ISETP.GT.U32.AND.EX P0, PT, R23, RZ, PT, P0 ;  /* 0x000000ff1700720c */ /* 0x000fc80003f04100 */
[----:B------:R-:W-:Y:S02]  /*cd50*/  SEL R21, R21, R42, P0 ;  /* 0x0000002a15157207 */ /* 0x000fe40000000000 */
[----:B------:R-:W-:Y:S02]  /*cd60*/  SEL R23, R23, RZ, P0 ;  /* 0x000000ff17177207 */ /* 0x000fe40000000000 */
[----:B------:R-:W-:-:S04]  /*cd70*/  IADD3 R21, P1, PT, R16, R21, RZ ;  /* 0x0000001510157210 */ /* 0x000fc80007f3e0ff */
[CC--:B------:R-:W-:Y:S01]  /*cd80*/  IADD3 R18, P0, PT, R42.reuse, -R21.reuse, RZ ;  /* 0x800000152a127210 */ /* 0x0c0fe20007f1e0ff */
[----:B------:R-:W-:Y:S01]  /*cd90*/  IMAD.X R20, R17, 0x1, R23, P1 ;  /* 0x0000000111147824 */ /* 0x000fe200008e0617 */
[----:B------:R-:W-:Y:S02]  /*cda0*/  IADD3 R24, P2, PT, -R42, R21, RZ ;  /* 0x000000152a187210 */ /* 0x000fe40007f5e1ff */
[----:B------:R-:W-:Y:S02]  /*cdb0*/  ISETP.GT.U32.AND P1, PT, R18, -0x10, PT ;  /* 0xfffffff01200780c */ /* 0x000fe40003f24070 */
[----:B------:R-:W-:Y:S02]  /*cdc0*/  IADD3.X R18, PT, PT, RZ, ~R20, RZ, P0, !PT ;  /* 0x80000014ff127210 */ /* 0x000fe400007fe4ff */
[----:B------:R-:W-:Y:S02]  /*cdd0*/  LOP3.LUT R25, R24, 0xf, RZ, 0xc0, !PT ;  /* 0x0000000f18197812 */ /* 0x000fe400078ec0ff */
[----:B------:R-:W-:Y:S01]  /*cde0*/  ISETP.GT.U32.AND.EX P1, PT, R18, -0x1, PT, P1 ;  /* 0xffffffff1200780c */ /* 0x000fe20003f24110 */
[----:B------:R-:W-:Y:S01]  /*cdf0*/  IMAD.MOV.U32 R18, RZ, RZ, R22 ;  /* 0x000000ffff127224 */ /* 0x000fe200078e0016 */
[----:B------:R-:W-:-:S02]  /*ce00*/  ISETP.NE.U32.AND P0, PT, R25, RZ, PT ;  /* 0x000000ff1900720c */ /* 0x000fc40003f05070 */
[----:B------:R-:W-:Y:S02]  /*ce10*/  IADD3.X R23, PT, PT, R20, -0x1, RZ, P2, !PT ;  /* 0xffffffff14177810 */ /* 0x000fe400017fe4ff */
[----:B------:R-:W-:-:S07]  /*ce20*/  ISETP.NE.AND.EX P0, PT, RZ, RZ, PT, P0 ;  /* 0x000000ffff00720c */ /* 0x000fce0003f05300 */
[----:B------:R-:W-:Y:S06]  /*ce30*/  @P1 BRA `(.L_x_225) ;  /* 0x0000000000681947 */ /* 0x000fec0003800000 */
[----:B------:R-:W-:Y:S01]  /*ce40*/  LOP3.LUT R26, R24, 0xfffffff0, RZ, 0xc0, !PT ;  /* 0xfffffff0181a7812 */ /* 0x000fe200078ec0ff */
[----:B------:R-:W-:Y:S02]  /*ce50*/  IMAD.MOV.U32 R21, RZ, RZ, RZ ;  /* 0x000000ffff157224 */ /* 0x000fe400078e00ff */
[----:B------:R-:W-:-:S07]  /*ce60*/  IMAD.MOV.U32 R22, RZ, RZ, RZ ;  /* 0x000000ffff167224 */ /* 0x000fce00078e00ff */
.L_x_226:
[C---:B0-----:R-:W-:Y:S01]  /*ce70*/  LEA R20, R18.reuse, R1, 0x2 ;  /* 0x0000000112147211 */ /* 0x041fe200078e10ff */
[----:B------:R-:W-:Y:S01]  /*ce80*/  VIADD R18, R18, 0x10 ;  /* 0x0000001012127836 */ /* 0x000fe20000000000 */
[----:B------:R-:W-:-:S03]  /*ce90*/  IADD3 R21, P1, PT, R21, 0x10, RZ ;  /* 0x0000001015157810 */ /* 0x000fc60007f3e0ff */
[----:B------:R0:W-:Y:S02]  /*cea0*/  STL [R20+0xe4], R43 ;  /* 0x0000e42b14007387 */ /* 0x0001e40000100800 */
[----:B------:R-:W-:Y:S01]  /*ceb0*/  IMAD.X R22, RZ, RZ, R22, P1 ;  /* 0x000000ffff167224 */ /* 0x000fe200008e0616 */
[----:B------:R-:W-:Y:S01]  /*cec0*/  ISETP.NE.U32.AND P1, PT, R21, R26, PT ;  /* 0x0000001a1500720c */ /* 0x000fe20003f25070 */
[----:B------:R0:W-:Y:S03]  /*ced0*/  STL [R20+0xe8], R43 ;  /* 0x0000e82b14007387 */ /* 0x0001e60000100800 */
[----:B------:R-:W-:Y:S01]  /*cee0*/  ISETP.NE.AND.EX P1, PT, R22, R23, PT, P1 ;  /* 0x000000171600720c */ /* 0x000fe20003f25310 */
        /* <DEDUP_REMOVED lines=15> */
.L_x_225:
[----:B------:R-:W-:Y:S05]  /*cfe0*/  BSYNC.RECONVERGENT B2 ;  /* 0x0000000000027941 */ /* 0x000fea0003800200 */
.L_x_224:
        /* <DEDUP_REMOVED lines=8> */
[C---:B0-----:R-:W-:Y:S01]  /*d070*/  IMAD.U32 R20, R18.reuse, 0x4, R1 ;  /* 0x0000000412147824 */ /* 0x041fe200078e0001 */
[----:B------:R-:W-:-:S04]  /*d080*/  IADD3 R18, PT, PT, R18, 0x8, RZ ;  /* 0x0000000812127810 */ /* 0x000fc80007ffe0ff */
[----:B------:R1:W-:Y:S04]  /*d090*/  STL [R20+0xe4], R43 ;  /* 0x0000e42b14007387 */ /* 0x0003e80000100800 */
[----:B------:R1:W-:Y:S04]  /*d0a0*/  STL [R20+0xe8], R43 ;  /* 0x0000e82b14007387 */ /* 0x0003e80000100800 */
[----:B------:R1:W-:Y:S04]  /*d0b0*/  STL [R20+0xec], R43 ;  /* 0x0000ec2b14007387 */ /* 0x0003e80000100800 */
[----:B------:R1:W-:Y:S04]  /*d0c0*/  STL [R20+0xf0], R43 ;  /* 0x0000f02b14007387 */ /* 0x0003e80000100800 */
[----:B------:R1:W-:Y:S04]  /*d0d0*/  STL [R20+0xf4], R43 ;  /* 0x0000f42b14007387 */ /* 0x0003e80000100800 */
[----:B------:R1:W-:Y:S04]  /*d0e0*/  STL [R20+0xf8], R43 ;  /* 0x0000f82b14007387 */ /* 0x0003e80000100800 */
[----:B------:R1:W-:Y:S04]  /*d0f0*/  STL [R20+0xfc], R43 ;  /* 0x0000fc2b14007387 */ /* 0x0003e80000100800 */
[----:B------:R1:W-:Y:S02]  /*d100*/  STL [R20+0x100], R43 ;  /* 0x0001002b14007387 */ /* 0x0003e40000100800 */
.L_x_228:
[----:B------:R-:W-:Y:S05]  /*d110*/  BSYNC.RECONVERGENT B2 ;  /* 0x0000000000027941 */ /* 0x000fea0003800200 */
.L_x_227:
[----:B------:R-:W-:Y:S05]  /*d120*/  @!P1 BRA `(.L_x_223) ;  /* 0x0000000000549947 */ /* 0x000fea0003800000 */
[----:B------:R-:W-:Y:S02]  /*d130*/  ISETP.GE.U32.AND P0, PT, R21, 0x4, PT ;  /* 0x000000041500780c */ /* 0x000fe40003f06070 */
[----:B------:R-:W-:Y:S02]  /*d140*/  LOP3.LUT R24, R24, 0x3, RZ, 0xc0, !PT ;  /* 0x0000000318187812 */ /* 0x000fe400078ec0ff */
[----:B------:R-:W-:Y:S02]  /*d150*/  ISETP.GE.U32.AND.EX P0, PT, RZ, RZ, PT, P0 ;  /* 0x000000ffff00720c */ /* 0x000fe40003f06100 */
[----:B------:R-:W-:-:S04]  /*d160*/  ISETP.NE.U32.AND P1, PT, R24, RZ, PT ;  /* 0x000000ff1800720c */ /* 0x000fc80003f25070 */
[----:B------:R-:W-:-:S07]  /*d170*/  ISETP.NE.AND.EX P1, PT, RZ, RZ, PT, P1 ;  /* 0x000000ffff00720c */ /* 0x000fce0003f25310 */
[C---:B01----:R-:W-:Y:S02]  /*d180*/  @P0 IMAD.U32 R20, R18.reuse, 0x4, R1 ;  /* 0x0000000412140824 */ /* 0x043fe400078e0001 */
[----:B------:R-:W-:-:S03]  /*d190*/  @P0 VIADD R18, R18, 0x4 ;  /* 0x0000000412120836 */ /* 0x000fc60000000000 */
[----:B------:R2:W-:Y:S04]  /*d1a0*/  @P0 STL [R20+0xe4], R43 ;  /* 0x0000e42b14000387 */ /* 0x0005e80000100800 */
[----:B------:R2:W-:Y:S04]  /*d1b0*/  @P0 STL [R20+0xe8], R43 ;  /* 0x0000e82b14000387 */ /* 0x0005e80000100800 */
[----:B------:R2:W-:Y:S04]  /*d1c0*/  @P0 STL [R20+0xec], R43 ;  /* 0x0000ec2b14000387 */ /* 0x0005e80000100800 */
[----:B------:R2:W-:Y:S01]  /*d1d0*/  @P0 STL [R20+0xf0], R43 ;  /* 0x0000f02b14000387 */ /* 0x0005e20000100800 */
[----:B------:R-:W-:Y:S05]  /*d1e0*/  @!P1 BRA `(.L_x_223) ;  /* 0x0000000000249947 */ /* 0x000fea0003800000 */
[----:B------:R-:W-:Y:S01]  /*d1f0*/  IMAD.U32 R18, R18, 0x4, R1 ;  /* 0x0000000412127824 */ /* 0x000fe200078e0001 */
[----:B------:R-:W-:-:S04]  /*d200*/  ISETP.NE.U32.AND P0, PT, R24, 0x1, PT ;  /* 0x000000011800780c */ /* 0x000fc80003f05070 */
[----:B------:R3:W-:Y:S01]  /*d210*/  STL [R18+0xe4], R43 ;  /* 0x0000e42b12007387 */ /* 0x0007e20000100800 */
[----:B------:R-:W-:-:S13]  /*d220*/  ISETP.NE.AND.EX P0, PT, RZ, RZ, PT, P0 ;  /* 0x000000ffff00720c */ /* 0x000fda0003f05300 */
[----:B---3--:R-:W-:Y:S05]  /*d230*/  @!P0 BRA `(.L_x_223) ;  /* 0x0000000000108947 */ /* 0x008fea0003800000 */
[----:B------:R-:W-:Y:S01]  /*d240*/  ISETP.NE.U32.AND P0, PT, R24, 0x2, PT ;  /* 0x000000021800780c */ /* 0x000fe20003f05070 */
[----:B------:R3:W-:Y:S03]  /*d250*/  STL [R18+0xe8], R43 ;  /* 0x0000e82b12007387 */ /* 0x0007e60000100800 */
[----:B------:R-:W-:-:S13]  /*d260*/  ISETP.NE.AND.EX P0, PT, RZ, RZ, PT, P0 ;  /* 0x000000ffff00720c */ /* 0x000fda0003f05300 */
[----:B------:R3:W-:Y:S02]  /*d270*/  @P0 STL [R18+0xec], R43 ;  /* 0x0000ec2b12000387 */ /* 0x0007e40000100800 */
.L_x_223:
[----:B------:R-:W-:Y:S05]  /*d280*/  BSYNC.RECONVERGENT B1 ;  /* 0x0000000000017941 */ /* 0x000fea0003800200 */
.L_x_222:
[----:B------:R-:W-:-:S04]  /*d290*/  ISETP.GT.U32.AND P0, PT, R42, R16, PT ;  /* 0x000000102a00720c */ /* 0x000fc80003f04070 */
[----:B------:R-:W-:-:S13]  /*d2a0*/  ISETP.GT.U32.AND.EX P0, PT, RZ, R17, PT, P0 ;  /* 0x00000011ff00720c */ /* 0x000fda0003f04100 */
[----:B------:R-:W-:-:S04]  /*d2b0*/  @P0 LOP3.LUT R17, RZ, R16, RZ, 0x33, !PT ;  /* 0x00000010ff110212 */ /* 0x000fc800078e33ff */
[----:B------:R-:W-:-:S05]  /*d2c0*/  @P0 IADD3 R16, PT, PT, R42, R17, RZ ;  /* 0x000000112a100210 */ /* 0x000fca0007ffe0ff */
[----:B------:R-:W-:-:S05]  /*d2d0*/  @P0 IMAD.U32 R23, R16, 0x4, R1 ;  /* 0x0000000410170824 */ /* 0x000fca00078e0001 */
[----:B---3--:R-:W3:Y:S01]  /*d2e0*/  @P0 LDL R18, [R23+0xe4] ;  /* 0x0000e40017120983 */ /* 0x008ee20000100800 */
[----:B012---:R-:W0:Y:S01]  /*d2f0*/  I2F.U32.RP R20, R42 ;  /* 0x0000002a00147306 */ /* 0x007e220000209000 */
[C---:B------:R-:W-:Y:S01]  /*d300*/  ISETP.NE.U32.AND P2, PT, R42.reuse, RZ, PT ;  /* 0x000000ff2a00720c */ /* 0x040fe20003f45070 */
[----:B------:R-:W-:Y:S01]  /*d310*/  BSSY.RELIABLE B5, `(.L_x_229) ;  /* 0x000076c000057945 */ /* 0x000fe20003800100 */
[----:B------:R-:W-:Y:S01]  /*d320*/  ISETP.GT.U32.AND P1, PT, R42, 0x1, PT ;  /* 0x000000012a00780c */ /* 0x000fe20003f24070 */
[----:B------:R-:W-:-:S03]  /*d330*/  IMAD.MOV.U32 R61, RZ, RZ, RZ ;  /* 0x000000ffff3d7224 */ /* 0x000fc600078e00ff */
[----:B------:R-:W-:-:S04]  /*d340*/  ISETP.GT.U32.AND.EX P1, PT, RZ, RZ, PT, P1 ;  /* 0x000000ffff00720c */ /* 0x000fc80003f24110 */
[----:B------:R-:W-:Y:S01]  /*d350*/  SEL R40, R42, 0x1, P1 ;  /* 0x000000012a287807 */ /* 0x000fe20000800000 */
[----:B0-----:R-:W0:Y:S03]  /*d360*/  MUFU.RCP R20, R20 ;  /* 0x0000001400147308 */ /* 0x001e260000001000 */
[C---:B------:R-:W-:Y:S02]  /*d370*/  LOP3.LUT R59, R40.reuse, 0xf, RZ, 0xc0, !PT ;  /* 0x0000000f283b7812 */ /* 0x040fe400078ec0ff */
[C---:B------:R-:W-:Y:S02]  /*d380*/  LOP3.LUT R58, R40.reuse, 0x7, RZ, 0xc0, !PT ;  /* 0x00000007283a7812 */ /* 0x040fe400078ec0ff */
[C---:B------:R-:W-:Y:S02]  /*d390*/  LOP3.LUT R57, R40.reuse, 0x3, RZ, 0xc0, !PT ;  /* 0x0000000328397812 */ /* 0x040fe400078ec0ff */
[----:B------:R-:W-:-:S02]  /*d3a0*/  LOP3.LUT R56, R40, 0x7ffffffc, RZ, 0xc0, !PT ;  /* 0x7ffffffc28387812 */ /* 0x000fc400078ec0ff */
[----:B------:R-:W-:Y:S01]  /*d3b0*/  LOP3.LUT R40, R40, 0x7ffffff0, RZ, 0xc0, !PT ;  /* 0x7ffffff028287812 */ /* 0x000fe200078ec0ff */
[----:B0-----:R-:W-:-:S04]  /*d3c0*/  VIADD R16, R20, 0xffffffe ;  /* 0x0ffffffe14107836 */ /* 0x001fc80000000000 */
[----:B------:R0:W1:Y:S02]  /*d3d0*/  F2I.FTZ.U32.TRUNC.NTZ R17, R16 ;  /* 0x0000001000117305 */ /* 0x000064000021f000 */
[----:B0-----:R-:W-:Y:S02]  /*d3e0*/  HFMA2 R16, -RZ, RZ, 0, 0 ;  /* 0x00000000ff107431 */ /* 0x001fe400000001ff */
[----:B-1----:R-:W-:-:S04]  /*d3f0*/  IMAD.MOV R21, RZ, RZ, -R17 ;  /* 0x000000ffff157224 */ /* 0x002fc800078e0a11 */
[----:B------:R-:W-:-:S04]  /*d400*/  IMAD R21, R21, R42, RZ ;  /* 0x0000002a15157224 */ /* 0x000fc800078e02ff */
[----:B------:R-:W-:Y:S01]  /*d410*/  IMAD.HI.U32 R17, R17, R21, R16 ;  /* 0x0000001511117227 */ /* 0x000fe200078e0010 */
[----:B------:R-:W-:-:S05]  /*d420*/  IADD3 R16, PT, PT, R42, -0x1, RZ ;  /* 0xffffffff2a107810 */ /* 0x000fca0007ffe0ff */
[----:B------:R-:W-:-:S04]  /*d430*/  IMAD.HI.U32 R17, R17, 0xc350, RZ ;  /* 0x0000c35011117827 */ /* 0x000fc800078e00ff */
[----:B------:R-:W-:-:S04]  /*d440*/  IMAD.MOV R21, RZ, RZ, -R17 ;  /* 0x000000ffff157224 */ /* 0x000fc800078e0a11 */
[----:B------:R-:W-:-:S05]  /*d450*/  IMAD R21, R42, R21, 0xc350 ;  /* 0x0000c3502a157424 */ /* 0x000fca00078e0215 */
[----:B------:R-:W-:-:S13]  /*d460*/  ISETP.GE.U32.AND P4, PT, R21, R42, PT ;  /* 0x0000002a1500720c */ /* 0x000fda0003f86070 */
[----:B------:R-:W-:Y:S02]  /*d470*/  @P4 IMAD.IADD R21, R21, 0x1, -R42 ;  /* 0x0000000115154824 */ /* 0x000fe400078e0a2a */
[----:B------:R-:W-:-:S03]  /*d480*/  @P4 VIADD R17, R17, 0x1 ;  /* 0x0000000111114836 */ /* 0x000fc60000000000 */
[----:B------:R-:W-:-:S13]  /*d490*/  ISETP.GE.U32.AND P3, PT, R21, R42, PT ;  /* 0x0000002a1500720c */ /* 0x000fda0003f66070 */
[----:B------:R-:W-:Y:S01]  /*d4a0*/  @P3 VIADD R17, R17, 0x1 ;  /* 0x0000000111113836 */ /* 0x000fe20000000000 */
[----:B------:R-:W-:-:S04]  /*d4b0*/  @!P2 LOP3.LUT R17, RZ, R42, RZ, 0x33, !PT ;  /* 0x0000002aff11a212 */ /* 0x000fc800078e33ff */
[----:B------:R-:W-:-:S04]  /*d4c0*/  VIMNMX.U32 R60, PT, PT, R17, 0x3e8, PT ;  /* 0x000003e8113c7848 */ /* 0x000fc80003fe0000 */
[----:B------:R-:W-:Y:S01]  /*d4d0*/  VIMNMX.U32 R60, PT, PT, R60, 0x1, !PT ;  /* 0x000000013c3c7848 */ /* 0x000fe20007fe0000 */
[----:B---3--:R-:W-:-:S05]  /*d4e0*/  @P0 IMAD.IADD R18, R18, 0x1, R19 ;  /* 0x0000000112120824 */ /* 0x008fca00078e0213 */
[----:B------:R0:W-:Y:S01]  /*d4f0*/  @P0 STL [R23+0xe4], R18 ;  /* 0x0000e41217000387 */ /* 0x0001e20000100800 */
[----:B------:R-:W-:-:S04]  /*d500*/  ISETP.GT.U32.AND P0, PT, R16, 0x1, PT ;  /* 0x000000011000780c */ /* 0x000fc80003f04070 */
[----:B------:R-:W-:-:S04]  /*d510*/  ISETP.GT.U32.AND.EX P0, PT, RZ, RZ, PT, P0 ;  /* 0x000000ffff00720c */ /* 0x000fc80003f04100 */
[----:B------:R-:W-:-:S04]  /*d520*/  SEL R16, R16, 0x1, P0 ;  /* 0x0000000110107807 */ /* 0x000fc80000000000 */
[C---:B------:R-:W-:Y:S02]  /*d530*/  LOP3.LUT R41, R16.reuse, 0x3, RZ, 0xc0, !PT ;  /* 0x0000000310297812 */ /* 0x040fe400078ec0ff */
[----:B0-----:R-:W-:-:S07]  /*d540*/  LOP3.LUT R55, R16, 0x7ffffffc, RZ, 0xc0, !PT ;  /* 0x7ffffffc10377812 */ /* 0x001fce00078ec0ff */
.L_x_382:
[----:B0-----:R-:W0:Y:S01]  /*d550*/  LDC R17, c[0x0][0x3a0] ;  /* 0x0000e800ff117b82 */ /* 0x001e220000000800 */
[----:B------:R-:W-:-:S04]  /*d560*/  IADD3 R19, P0, PT, R14, -0x1, RZ ;  /* 0xffffffff0e137810 */ /* 0x000fc80007f1e0ff */
[----:B------:R-:W-:Y:S02]  /*d570*/  IADD3.X R21, PT, PT, RZ, -0x1, RZ, P0, !PT ;  /* 0xffffffffff157810 */ /* 0x000fe400007fe4ff */
[C---:B0-----:R-:W-:Y:S02]  /*d580*/  ISETP.NE.AND P1, PT, R17.reuse, RZ, PT ;  /* 0x000000ff1100720c */ /* 0x041fe40003f25270 */
[----:B------:R-:W-:-:S04]  /*d590*/  IADD3 R20, P2, PT, R17, -0x1, RZ ;  /* 0xffffffff11147810 */ /* 0x000fc80007f5e0ff */
[----:B--23--:R-:W-:-:S07]  /*d5a0*/  IADD3.X R22, PT, PT, R5, -0x1, RZ, P2, !PT ;  /* 0xffffffff05167810 */ /* 0x00cfce00017fe4ff */
[----:B-1--4-:R-:W-:Y:S05]  /*d5b0*/  @!P1 BRA `(.L_x_230) ;  /* 0x0000000400109947 */ /* 0x012fea0003800000 */
[----:B------:R-:W-:Y:S01]  /*d5c0*/  ISETP.GE.U32.AND P0, PT, R20, 0xf, PT ;  /* 0x0000000f1400780c */ /* 0x000fe20003f06070 */
[----:B------:R-:W-:-:S03]  /*d5d0*/  IMAD.MOV.U32 R16, RZ, RZ, RZ ;  /* 0x000000ffff107224 */ /* 0x000fc600078e00ff */
[----:B------:R-:W-:-:S13]  /*d5e0*/  ISETP.GE.U32.AND.EX P0, PT, R22, RZ, PT, P0 ;  /* 0x000000ff1600720c */ /* 0x000fda0003f06100 */
[----:B------:R-:W-:Y:S05]  /*d5f0*/  @!P0 BRA `(.L_x_231) ;  /* 0x00000000006c8947 */ /* 0x000fea0003800000 */
[----:B------:R-:W-:Y:S01]  /*d600*/  BSSY.RECONVERGENT B1, `(.L_x_232) ;  /* 0x0000019000017945 */ /* 0x000fe20003800200 */
[----:B------:R-:W-:Y:S02]  /*d610*/  IMAD.MOV.U32 R16, RZ, RZ, RZ ;  /* 0x000000ffff107224 */ /* 0x000fe400078e00ff */
[----:B------:R-:W-:-:S07]  /*d620*/  IMAD.MOV.U32 R24, RZ, RZ, RZ ;  /* 0x000000ffff187224 */ /* 0x000fce00078e00ff */
.L_x_233:
[----:B0-----:R-:W-:Y:S02]  /*d630*/  IADD3 R18, PT, PT, R1, R16, RZ ;  /* 0x0000001001127210 */ /* 0x001fe40007ffe0ff */
[----:B------:R-:W-:-:S03]  /*d640*/  IADD3 R16, P0, PT, R16, 0x10, RZ ;  /* 0x0000001010107810 */ /* 0x000fc60007f1e0ff */
[----:B------:R0:W-:Y:S02]  /*d650*/  STL.U8 [R18+0x87], RZ ;  /* 0x000087ff12007387 */ /* 0x0001e40000100000 */
[----:B------:R-:W-:Y:S01]  /*d660*/  IMAD.X R24, RZ, RZ, R24, P0 ;  /* 0x000000ffff187224 */ /* 0x000fe200000e0618 */
[----:B------:R-:W-:Y:S01]  /*d670*/  ISETP.NE.U32.AND P0, PT, R16, R28, PT ;  /* 0x0000001c1000720c */ /* 0x000fe20003f05070 */
[----:B------:R0:W-:Y:S03]  /*d680*/  STL.U8 [R18+0x88], RZ ;  /* 0x000088ff12007387 */ /* 0x0001e60000100000 */
[----:B------:R-:W-:Y:S01]  /*d690*/  ISETP.NE.AND.EX P0, PT, R24, R5, PT, P0 ;  /* 0x000000051800720c */ /* 0x000fe20003f05300 */
[----:B------:R0:W-:Y:S04]  /*d6a0*/  STL.U8 [R18+0x89], RZ ;  /* 0x000089ff12007387 */ /* 0x0001e80000100000 */
        /* <DEDUP_REMOVED lines=12> */
[----:B------:R0:W-:Y:S01]  /*d770*/  STL.U8 [R18+0x96], RZ ;  /* 0x000096ff12007387 */ /* 0x0001e20000100000 */
[----:B------:R-:W-:Y:S05]  /*d780*/  @P0 BRA `(.L_x_233) ;  /* 0xfffffffc00a80947 */ /* 0x000fea000383ffff */
[----:B------:R-:W-:Y:S05]  /*d790*/  BSYNC.RECONVERGENT B1 ;  /* 0x0000000000017941 */ /* 0x000fea0003800200 */
.L_x_232:
[----:B------:R-:W-:-:S07]  /*d7a0*/  IMAD.MOV.U32 R16, RZ, RZ, R28 ;  /* 0x000000ffff107224 */ /* 0x000fce00078e001c */
.L_x_231:
[----:B------:R-:W-:-:S13]  /*d7b0*/  ISETP.NE.AND P0, PT, R14, RZ, PT ;  /* 0x000000ff0e00720c */ /* 0x000fda0003f05270 */
[----:B------:R-:W-:Y:S05]  /*d7c0*/  @!P0 BRA `(.L_x_230) ;  /* 0x00000000008c8947 */ /* 0x000fea0003800000 */
[----:B------:R-:W-:Y:S02]  /*d7d0*/  ISETP.GE.U32.AND P0, PT, R19, 0x7, PT ;  /* 0x000000071300780c */ /* 0x000fe40003f06070 */
[----:B------:R-:W-:Y:S02]  /*d7e0*/  LOP3.LUT P2, RZ, R14, 0x7, RZ, 0xc0, !PT ;  /* 0x000000070eff7812 */ /* 0x000fe4000784c0ff */
[----:B------:R-:W-:-:S13]  /*d7f0*/  ISETP.GE.U32.AND.EX P0, PT, R21, RZ, PT, P0 ;  /* 0x000000ff1500720c */ /* 0x000fda0003f06100 */
[----:B------:R-:W-:Y:S05]  /*d800*/  @!P0 BRA `(.L_x_234) ;  /* 0x0000000000288947 */ /* 0x000fea0003800000 */
[----:B0-----:R-:W-:Y:S01]  /*d810*/  IMAD.IADD R18, R1, 0x1, R16 ;  /* 0x0000000101127824 */ /* 0x001fe200078e0210 */
[----:B------:R-:W-:-:S04]  /*d820*/  IADD3 R16, PT, PT, R16, 0x8, RZ ;  /* 0x0000000810107810 */ /* 0x000fc80007ffe0ff */
[----:B------:R1:W-:Y:S04]  /*d830*/  STL.U8 [R18+0x87], RZ ;  /* 0x000087ff12007387 */ /* 0x0003e80000100000 */
[----:B------:R1:W-:Y:S04]  /*d840*/  STL.U8 [R18+0x88], RZ ;  /* 0x000088ff12007387 */ /* 0x0003e80000100000 */
[----:B------:R1:W-:Y:S04]  /*d850*/  STL.U8 [R18+0x89], RZ ;  /* 0x000089ff12007387 */ /* 0x0003e80000100000 */
[----:B------:R1:W-:Y:S04]  /*d860*/  STL.U8 [R18+0x8a], RZ ;  /* 0x00008aff12007387 */ /* 0x0003e80000100000 */
[----:B------:R1:W-:Y:S04]  /*d870*/  STL.U8 [R18+0x8b], RZ ;  /* 0x00008bff12007387 */ /* 0x0003e80000100000 */
[----:B------:R1:W-:Y:S04]  /*d880*/  STL.U8 [R18+0x8c], RZ ;  /* 0x00008cff12007387 */ /* 0x0003e80000100000 */
[----:B------:R1:W-:Y:S04]  /*d890*/  STL.U8 [R18+0x8d], RZ ;  /* 0x00008dff12007387 */ /* 0x0003e80000100000 */
[----:B------:R1:W-:Y:S02]  /*d8a0*/  STL.U8 [R18+0x8e], RZ ;  /* 0x00008eff12007387 */ /* 0x0003e40000100000 */
.L_x_234:
[----:B------:R-:W-:Y:S05]  /*d8b0*/  @!P2 BRA `(.L_x_230) ;  /* 0x000000000050a947 */ /* 0x000fea0003800000 */
[----:B------:R-:W-:-:S04]  /*d8c0*/  ISETP.GE.U32.AND P0, PT, R33, 0x3, PT ;  /* 0x000000032100780c */ /* 0x000fc80003f06070 */
[----:B------:R-:W-:Y:S02]  /*d8d0*/  ISETP.GE.U32.AND.EX P2, PT, R37, RZ, PT, P0 ;  /* 0x000000ff2500720c */ /* 0x000fe40003f46100 */
[----:B------:R-:W-:-:S04]  /*d8e0*/  ISETP.NE.U32.AND P0, PT, R34, RZ, PT ;  /* 0x000000ff2200720c */ /* 0x000fc80003f05070 */
[----:B------:R-:W-:-:S07]  /*d8f0*/  ISETP.NE.AND.EX P0, PT, RZ, RZ, PT, P0 ;  /* 0x000000ffff00720c */ /* 0x000fce0003f05300 */
[----:B01----:R-:W-:Y:S02]  /*d900*/  @P2 IMAD.IADD R18, R1, 0x1, R16 ;  /* 0x0000000101122824 */ /* 0x003fe400078e0210 */
[----:B------:R-:W-:-:S03]  /*d910*/  @P2 VIADD R16, R16, 0x4 ;  /* 0x0000000410102836 */ /* 0x000fc60000000000 */
[----:B------:R2:W-:Y:S04]  /*d920*/  @P2 STL.U8 [R18+0x87], RZ ;  /* 0x000087ff12002387 */ /* 0x0005e80000100000 */
[----:B------:R2:W-:Y:S04]  /*d930*/  @P2 STL.U8 [R18+0x88], RZ ;  /* 0x000088ff12002387 */ /* 0x0005e80000100000 */
[----:B------:R2:W-:Y:S04]  /*d940*/  @P2 STL.U8 [R18+0x89], RZ ;  /* 0x000089ff12002387 */ /* 0x0005e80000100000 */
[----:B------:R2:W-:Y:S01]  /*d950*/  @P2 STL.U8 [R18+0x8a], RZ ;  /* 0x00008aff12002387 */ /* 0x0005e20000100000 */
[----:B------:R-:W-:Y:S05]  /*d960*/  @!P0 BRA `(.L_x_230) ;  /* 0x0000000000248947 */ /* 0x000fea0003800000 */
[----:B------:R-:W-:Y:S01]  /*d970*/  IMAD.IADD R16, R1, 0x1, R16 ;  /* 0x0000000101107824 */ /* 0x000fe200078e0210 */
[----:B------:R-:W-:-:S04]  /*d980*/  ISETP.NE.U32.AND P0, PT, R34, 0x1, PT ;  /* 0x000000012200780c */ /* 0x000fc80003f05070 */
[----:B------:R3:W-:Y:S01]  /*d990*/  STL.U8 [R16+0x87], RZ ;  /* 0x000087ff10007387 */ /* 0x0007e20000100000 */
[----:B------:R-:W-:-:S13]  /*d9a0*/  ISETP.NE.AND.EX P0, PT, RZ, RZ, PT, P0 ;  /* 0x000000ffff00720c */ /* 0x000fda0003f05300 */
[----:B---3--:R-:W-:Y:S05]  /*d9b0*/  @!P0 BRA `(.L_x_230) ;  /* 0x0000000000108947 */ /* 0x008fea0003800000 */
[----:B------:R-:W-:Y:S01]  /*d9c0*/  ISETP.NE.U32.AND P0, PT, R34, 0x2, PT ;  /* 0x000000022200780c */ /* 0x000fe20003f05070 */
[----:B------:R3:W-:Y:S03]  /*d9d0*/  STL.U8 [R16+0x88], RZ ;  /* 0x000088ff10007387 */ /* 0x0007e60000100000 */
[----:B------:R-:W-:-:S13]  /*d9e0*/  ISETP.NE.AND.EX P0, PT, RZ, RZ, PT, P0 ;  /* 0x000000ffff00720c */ /* 0x000fda0003f05300 */
[----:B------:R3:W-:Y:S02]  /*d9f0*/  @P0 STL.U8 [R16+0x89], RZ ;  /* 0x000089ff10000387 */ /* 0x0007e40000100000 */
.L_x_230:
[----:B------:R-:W-:Y:S01]  /*da00*/  ISETP.GE.U32.AND P0, PT, R42, 0x4, PT ;  /* 0x000000042a00780c */ /* 0x000fe20003f06070 */
[----:B------:R-:W-:Y:S01]  /*da10*/  BSSY.RECONVERGENT B1, `(.L_x_235) ;  /* 0x000001b000017945 */ /* 0x000fe20003800200 */
[----:B012---:R-:W-:-:S11]  /*da20*/  MOV R18, RZ ;  /* 0x000000ff00127202 */ /* 0x007fd60000000f00 */
[----:B------:R-:W-:Y:S05]  /*da30*/  @!P0 BRA `(.L_x_236) ;  /* 0x0000000000608947 */ /* 0x000fea0003800000 */
[----:B------:R-:W-:Y:S01]  /*da40*/  BSSY.RECONVERGENT B2, `(.L_x_237) ;  /* 0x0000016000027945 */ /* 0x000fe20003800200 */
[----:B------:R-:W-:Y:S02]  /*da50*/  IMAD.MOV.U32 R18, RZ, RZ, RZ ;  /* 0x000000ffff127224 */ /* 0x000fe400078e00ff */
[----:B------:R-:W-:-:S07]  /*da60*/  IMAD.MOV.U32 R27, RZ, RZ, RZ ;  /* 0x000000ffff1b7224 */ /* 0x000fce00078e00ff */
.L_x_238:
[----:B------:R-:W-:-:S05]  /*da70*/  IMAD.U32 R26, R18, 0x4, R1 ;  /* 0x00000004121a7824 */ /* 0x000fca00078e0001 */
[----:B---3--:R-:W2:Y:S01]  /*da80*/  LDL R16, [R26+0xe4] ;  /* 0x0000e4001a107983 */ /* 0x008ea20000100800 */
[----:B------:R-:W-:Y:S01]  /*da90*/  HFMA2 R62, -RZ, RZ, 0, 5.9604644775390625e-08 ;  /* 0x00000001ff3e7431 */ /* 0x000fe200000001ff */
[----:B--2---:R-:W-:-:S05]  /*daa0*/  IADD3 R25, PT, PT, R1, R16, R18 ;  /* 0x0000001001197210 */ /* 0x004fca0007ffe012 */
[----:B------:R0:W-:Y:S04]  /*dab0*/  STL.U8 [R25+0x87], R62 ;  /* 0x0000873e19007387 */ /* 0x0001e80000100000 */
[----:B------:R-:W2:Y:S02]  /*dac0*/  LDL R16, [R26+0xe8] ;  /* 0x0000e8001a107983 */ /* 0x000ea40000100800 */
[----:B--2---:R-:W-:-:S05]  /*dad0*/  IADD3 R24, PT, PT, R1, R16, R18 ;  /* 0x0000001001187210 */ /* 0x004fca0007ffe012 */
[----:B------:R0:W-:Y:S04]  /*dae0*/  STL.U8 [R24+0x88], R62 ;  /* 0x0000883e18007387 */ /* 0x0001e80000100000 */
[----:B------:R-:W2:Y:S02]  /*daf0*/  LDL R16, [R26+0xec] ;  /* 0x0000ec001a107983 */ /* 0x000ea40000100800 */
[----:B--2---:R-:W-:-:S05]  /*db00*/  IADD3 R23, PT, PT, R1, R16, R18 ;  /* 0x0000001001177210 */ /* 0x004fca0007ffe012 */
[----:B------:R0:W-:Y:S04]  /*db10*/  STL.U8 [R23+0x89], R62 ;  /* 0x0000893e17007387 */ /* 0x0001e80000100000 */
[----:B------:R-:W2:Y:S02]  /*db20*/  LDL R16, [R26+0xf0] ;  /* 0x0000f0001a107983 */ /* 0x000ea40000100800 */
[----:B--2---:R-:W-:Y:S02]  /*db30*/  IADD3 R16, PT, PT, R1, R16, R18 ;  /* 0x0000001001107210 */ /* 0x004fe40007ffe012 */
[----:B------:R-:W-:-:S03]  /*db40*/  IADD3 R18, P0, PT, R18, 0x4, RZ ;  /* 0x0000000412127810 */ /* 0x000fc60007f1e0ff */
[----:B------:R0:W-:Y:S02]  /*db50*/  STL.U8 [R16+0x8a], R62 ;  /* 0x00008a3e10007387 */ /* 0x0001e40000100000 */
[----:B------:R-:W-:Y:S01]  /*db60*/  IMAD.X R27, RZ, RZ, R27, P0 ;  /* 0x000000ffff1b7224 */ /* 0x000fe200000e061b */
[----:B------:R-:W-:-:S04]  /*db70*/  ISETP.NE.U32.AND P0, PT, R18, R56, PT ;  /* 0x000000381200720c */ /* 0x000fc80003f05070 */
[----:B------:R-:W-:-:S13]  /*db80*/  ISETP.NE.AND.EX P0, PT, R27, RZ, PT, P0 ;  /* 0x000000ff1b00720c */ /* 0x000fda0003f05300 */
[----:B0-----:R-:W-:Y:S05]  /*db90*/  @P0 BRA `(.L_x_238) ;  /* 0xfffffffc00b40947 */ /* 0x001fea000383ffff */
[----:B------:R-:W-:Y:S05]  /*dba0*/  BSYNC.RECONVERGENT B2 ;  /* 0x0000000000027941 */ /* 0x000fea0003800200 */
.L_x_237:
[----:B------:R-:W-:-:S07]  /*dbb0*/  IMAD.MOV.U32 R18, RZ, RZ, R56 ;  /* 0x000000ffff127224 */ /* 0x000fce00078e0038 */
.L_x_236:
[----:B------:R-:W-:Y:S05]  /*dbc0*/  BSYNC.RECONVERGENT B1 ;  /* 0x0000000000017941 */ /* 0x000fea0003800200 */
.L_x_235:
[----:B------:R-:W-:Y:S01]  /*dbd0*/  ISETP.NE.U32.AND P0, PT, R57, RZ, PT ;  /* 0x000000ff3900720c */ /* 0x000fe20003f05070 */
[----:B------:R-:W-:Y:S03]  /*dbe0*/  BSSY.RECONVERGENT B1, `(.L_x_239) ;  /* 0x0000014000017945 */ /* 0x000fe60003800200 */
[----:B------:R-:W-:-:S13]  /*dbf0*/  ISETP.NE.AND.EX P0, PT, RZ, RZ, PT, P0 ;  /* 0x000000ffff00720c */ /* 0x000fda0003f05300 */
[----:B------:R-:W-:Y:S05]  /*dc00*/  @!P0 BRA `(.L_x_240) ;  /* 0x0000000000448947 */ /* 0x000fea0003800000 */
[----:B------:R-:W-:-:S05]  /*dc10*/  IMAD.U32 R23, R18, 0x4, R1 ;  /* 0x0000000412177824 */ /* 0x000fca00078e0001 */
[----:B---3--:R-:W2:Y:S01]  /*dc20*/  LDL R16, [R23+0xe4] ;  /* 0x0000e40017107983 */ /* 0x008ea20000100800 */
[----:B------:R-:W-:Y:S02]  /*dc30*/  MOV R24, 0x1 ;  /* 0x0000000100187802 */ /* 0x000fe40000000f00 */
[----:B------:R-:W-:-:S04]  /*dc40*/  ISETP.NE.U32.AND P2, PT, R57, 0x1, PT ;  /* 0x000000013900780c */ /* 0x000fc80003f45070 */
[----:B------:R-:W-:Y:S02]  /*dc50*/  ISETP.NE.AND.EX P2, PT, RZ, RZ, PT, P2 ;  /* 0x000000ffff00720c */ /* 0x000fe40003f45320 */
[----:B--2---:R-:W-:-:S05]  /*dc60*/  IADD3 R16, PT, PT, R1, R16, R18 ;  /* 0x0000001001107210 */ /* 0x004fca0007ffe012 */
[----:B------:R0:W-:Y:S06]  /*dc70*/  STL.U8 [R16+0x87], R24 ;  /* 0x0000871810007387 */ /* 0x0001ec0000100000 */
[----:B------:R-:W-:Y:S05]  /*dc80*/  @!P2 BRA `(.L_x_240) ;  /* 0x000000000024a947 */ /* 0x000fea0003800000 */
[----:B0-----:R-:W2:Y:S01]  /*dc90*/  LDL R16, [R23+0xe8] ;  /* 0x0000e80017107983 */ /* 0x001ea20000100800 */
[----:B------:R-:W-:-:S04]  /*dca0*/  ISETP.NE.U32.AND P2, PT, R57, 0x2, PT ;  /* 0x000000023900780c */ /* 0x000fc80003f45070 */
[----:B------:R-:W-:Y:S02]  /*dcb0*/  ISETP.NE.AND.EX P2, PT, RZ, RZ, PT, P2 ;  /* 0x000000ffff00720c */ /* 0x000fe40003f45320 */
[----:B--2---:R-:W-:-:S05]  /*dcc0*/  IADD3 R16, PT, PT, R1, R16, R18 ;  /* 0x0000001001107210 */ /* 0x004fca0007ffe012 */
[----:B------:R1:W-:Y:S06]  /*dcd0*/  STL.U8 [R16+0x88], R24 ;  /* 0x0000881810007387 */ /* 0x0003ec0000100000 */
[----:B------:R-:W-:Y:S05]  /*dce0*/  @!P2 BRA `(.L_x_240) ;  /* 0x00000000000ca947 */ /* 0x000fea0003800000 */
[----:B-1----:R-:W2:Y:S02]  /*dcf0*/  LDL R16, [R23+0xec] ;  /* 0x0000ec0017107983 */ /* 0x002ea40000100800 */
[----:B--2---:R-:W-:-:S05]  /*dd00*/  IADD3 R16, PT, PT, R1, R16, R18 ;  /* 0x0000001001107210 */ /* 0x004fca0007ffe012 */
[----:B------:R2:W-:Y:S02]  /*dd10*/  STL.U8 [R16+0x89], R24 ;  /* 0x0000891810007387 */ /* 0x0005e40000100000 */
.L_x_240:
[----:B------:R-:W-:Y:S05]  /*dd20*/  BSYNC.RECONVERGENT B1 ;  /* 0x0000000000017941 */ /* 0x000fea0003800200 */
.L_x_239:
[----:B------:R-:W-:Y:S05]  /*dd30*/  @!P1 BRA `(.L_x_241) ;  /* 0x0000000c00949947 */ /* 0x000fea0003800000 */
[----:B------:R-:W-:Y:S01]  /*dd40*/  ISETP.GE.U32.AND P2, PT, R20, 0xf, PT ;  /* 0x0000000f1400780c */ /* 0x000fe20003f46070 */
[----:B0123--:R-:W-:-:S03]  /*dd50*/  IMAD.MOV.U32 R16, RZ, RZ, RZ ;  /* 0x000000ffff107224 */ /* 0x00ffc600078e00ff */
[----:B------:R-:W-:-:S13]  /*dd60*/  ISETP.GE.U32.AND.EX P2, PT, R22, RZ, PT, P2 ;  /* 0x000000ff1600720c */ /* 0x000fda0003f46120 */
[----:B------:R-:W-:Y:S05]  /*dd70*/  @!P2 BRA `(.L_x_242) ;  /* 0x0000000400b0a947 */ /* 0x000fea0003800000 */
[----:B------:R-:W-:Y:S01]  /*dd80*/  BSSY.RECONVERGENT B1, `(.L_x_243) ;  /* 0x000006a000017945 */ /* 0x000fe20003800200 */
[----:B------:R-:W-:Y:S02]  /*dd90*/  IMAD.MOV.U32 R16, RZ, RZ, RZ ;  /* 0x000000ffff107224 */ /* 0x000fe400078e00ff */
[----:B------:R-:W-:-:S07]  /*dda0*/  IMAD.MOV.U32 R24, RZ, RZ, RZ ;  /* 0x000000ffff187224 */ /* 0x000fce00078e00ff */
.L_x_244:
[----:B------:R-:W-:-:S05]  /*ddb0*/  LEA R25, R16, R1, 0x3 ;  /* 0x0000000110197211 */ /* 0x000fca00078e18ff */
[----:B-1----:R-:W2:Y:S01]  /*ddc0*/  LDL R18, [R25] ;  /* 0x0000000019127983 */ /* 0x002ea20000100800 */
[----:B------:R-:W-:-:S05]  /*ddd0*/  IMAD.IADD R23, R1, 0x1, R16 ;  /* 0x0000000101177824 */ /* 0x000fca00078e0210 */
        /* <DEDUP_REMOVED lines=13> */
[----:B--2---:R-:W-:-:S05]  /*deb0*/  IADD3 R26, PT, PT, R1, R18, RZ ;  /* 0x00000012011a7210 */ /* 0x004fca0007ffe0ff */
[----:B------:R-:W3:Y:S02]  /*dec0*/  LDL.U8 R18, [R26+0x78] ;  /* 0x000078001a127983 */ /* 0x000ee40000100000 */
[----:B---3--:R-:W-:-:S05]  /*ded0*/  LOP3.LUT R67, R67, R18, RZ, 0x3c, !PT ;  /* 0x0000001243437212 */ /* 0x008fca00078e3cff */
[----:B------:R2:W-:Y:S04]  /*dee0*/  STL.U8 [R26+0x96], R67 ;  /* 0x000096431a007387 */ /* 0x0005e80000100000 */
[----:B------:R-:W3:Y:S04]  /*def0*/  LDL R18, [R25+0x18] ;  /* 0x0000180019127983 */ /* 0x000ee80000100800 */
[----:B0-----:R-:W4:Y:S01]  /*df00*/  LDL.U8 R27, [R23+0x8a] ;  /* 0x00008a00171b7983 */ /* 0x001f220000100000 */
[----:B---3--:R-:W-:-:S05]  /*df10*/  IMAD.IADD R66, R1, 0x1, R18 ;  /* 0x0000000101427824 */ /* 0x008fca00078e0212 */
[----:B------:R-:W4:Y:S02]  /*df20*/  LDL.U8 R18, [R66+0x78] ;  /* 0x0000780042127983 */ /* 0x000f240000100000 */
[----:B----4-:R-:W-:-:S05]  /*df30*/  LOP3.LUT R27, R27, R18, RZ, 0x3c, !PT ;  /* 0x000000121b1b7212 */ /* 0x010fca00078e3cff */
        /* <DEDUP_REMOVED lines=13> */
[----:B------:R-:W3:Y:S04]  /*e010*/  LDL R18, [R25+0x30] ;  /* 0x0000300019127983 */ /* 0x000ee80000100800 */
[----:B0-----:R-:W4:Y:S01]  /*e020*/  LDL.U8 R27, [R23+0x8d] ;  /* 0x00008d00171b7983 */ /* 0x001f220000100000 */
[----:B---3--:R-:W-:-:S05]  /*e030*/  IADD3 R66, PT, PT, R1, R18, RZ ;  /* 0x0000001201427210 */ /* 0x008fca0007ffe0ff */
        /* <DEDUP_REMOVED lines=51> */
[----:B------:R-:W2:Y:S04]  /*e370*/  LDL R18, [R25+0x78] ;  /* 0x0000780019127983 */ /* 0x000ea80000100800 */
[----:B0-----:R-:W3:Y:S01]  /*e380*/  LDL.U8 R27, [R23+0x96] ;  /* 0x00009600171b7983 */ /* 0x001ee20000100000 */
[----:B--2---:R-:W-:-:S05]  /*e390*/  IMAD.IADD R69, R1, 0x1, R18 ;  /* 0x0000000101457824 */ /* 0x004fca00078e0212 */
[----:B------:R-:W3:Y:S01]  /*e3a0*/  LDL.U8 R18, [R69+0x78] ;  /* 0x0000780045127983 */ /* 0x000ee20000100000 */
[----:B------:R-:W-:-:S05]  /*e3b0*/  IADD3 R16, P2, PT, R16, 0x10, RZ ;  /* 0x0000001010107810 */ /* 0x000fca0007f5e0ff */
[----:B------:R-:W-:Y:S01]  /*e3c0*/  IMAD.X R24, RZ, RZ, R24, P2 ;  /* 0x000000ffff187224 */ /* 0x000fe200010e0618 */
[----:B------:R-:W-:-:S04]  /*e3d0*/  ISETP.NE.U32.AND P2, PT, R16, R28, PT ;  /* 0x0000001c1000720c */ /* 0x000fc80003f45070 */
[----:B------:R-:W-:Y:S02]  /*e3e0*/  ISETP.NE.AND.EX P2, PT, R24, R5, PT, P2 ;  /* 0x000000051800720c */ /* 0x000fe40003f45320 */
[----:B---3--:R-:W-:-:S05]  /*e3f0*/  LOP3.LUT R18, R27, R18, RZ, 0x3c, !PT ;  /* 0x000000121b127212 */ /* 0x008fca00078e3cff */
[----:B------:R1:W-:Y:S06]  /*e400*/  STL.U8 [R69+0x96], R18 ;  /* 0x0000961245007387 */ /* 0x0003ec0000100000 */
[----:B------:R-:W-:Y:S05]  /*e410*/  @P2 BRA `(.L_x_244) ;  /* 0xfffffff800642947 */ /* 0x000fea000383ffff */
[----:B------:R-:W-:Y:S05]  /*e420*/  BSYNC.RECONVERGENT B1 ;  /* 0x0000000000017941 */ /* 0x000fea0003800200 */
.L_x_243:
[----:B------:R-:W-:-:S07]  /*e430*/  IMAD.MOV.U32 R16, RZ, RZ, R28 ;  /* 0x000000ffff107224 */ /* 0x000fce00078e001c */
.L_x_242:
[----:B------:R-:W-:-:S13]  /*e440*/  ISETP.NE.AND P2, PT, R14, RZ, PT ;  /* 0x000000ff0e00720c */ /* 0x000fda0003f45270 */
[----:B------:R-:W-:Y:S05]  /*e450*/  @!P2 BRA `(.L_x_241) ;  /* 0x0000000400cca947 */ /* 0x000fea0003800000 */
[----:B------:R-:W-:Y:S02]  /*e460*/  ISETP.GE.U32.AND P2, PT, R19, 0x7, PT ;  /* 0x000000071300780c */ /* 0x000fe40003f46070 */
[----:B------:R-:W-:Y:S02]  /*e470*/  LOP3.LUT P3, RZ, R14, 0x7, RZ, 0xc0, !PT ;  /* 0x000000070eff7812 */ /* 0x000fe4000786c0ff */
[----:B------:R-:W-:-:S13]  /*e480*/  ISETP.GE.U32.AND.EX P2, PT, R21, RZ, PT, P2 ;  /* 0x000000ff1500720c */ /* 0x000fda0003f46120 */
[----:B------:R-:W-:Y:S05]  /*e490*/  @!P2 BRA `(.L_x_245) ;  /* 0x0000000000cca947 */ /* 0x000fea0003800000 */
        /* <DEDUP_REMOVED lines=47> */
[----:B------:R-:W4:Y:S01]  /*e790*/  LDL.U8 R18, [R63+0x78] ;  /* 0x000078003f127983 */ /* 0x000f220000100000 */
[----:B------:R-:W-:Y:S01]  /*e7a0*/  VIADD R16, R16, 0x8 ;  /* 0x0000000810107836 */ /* 0x000fe20000000000 */
[----:B----4-:R-:W-:-:S05]  /*e7b0*/  LOP3.LUT R18, R25, R18, RZ, 0x3c, !PT ;  /* 0x0000001219127212 */ /* 0x010fca00078e3cff */
[----:B------:R2:W-:Y:S02]  /*e7c0*/  STL.U8 [R63+0x96], R18 ;  /* 0x000096123f007387 */ /* 0x0005e40000100000 */
.L_x_245:
[----:B------:R-:W-:Y:S05]  /*e7d0*/  @!P3 BRA `(.L_x_241) ;  /* 0x0000000000ecb947 */ /* 0x000fea0003800000 */
[----:B------:R-:W-:Y:S02]  /*e7e0*/  ISETP.GE.U32.AND P2, PT, R33, 0x3, PT ;  /* 0x000000032100780c */ /* 0x000fe40003f46070 */
[----:B------:R-:W-:Y:S02]  /*e7f0*/  ISETP.NE.U32.AND P3, PT, R34, RZ, PT ;  /* 0x000000ff2200720c */ /* 0x000fe40003f65070 */
[----:B------:R-:W-:Y:S02]  /*e800*/  ISETP.GE.U32.AND.EX P2, PT, R37, RZ, PT, P2 ;  /* 0x000000ff2500720c */ /* 0x000fe40003f46120 */
[----:B------:R-:W-:-:S11]  /*e810*/  ISETP.NE.AND.EX P3, PT, RZ, RZ, PT, P3 ;  /* 0x000000ffff00720c */ /* 0x000fd60003f65330 */
[----:B------:R-:W-:Y:S05]  /*e820*/  @!P2 BRA `(.L_x_246) ;  /* 0x00000000006ca947 */ /* 0x000fea0003800000 */
[----:B------:R-:W-:-:S05]  /*e830*/  IMAD.U32 R21, R16, 0x8, R1 ;  /* 0x0000000810157824 */ /* 0x000fca00078e0001 */
[----:B-12---:R-:W2:Y:S01]  /*e840*/  LDL R18, [R21] ;  /* 0x0000000015127983 */ /* 0x006ea20000100800 */
[----:B------:R-:W-:-:S05]  /*e850*/  IADD3 R19, PT, PT, R1, R16, RZ ;  /* 0x0000001001137210 */ /* 0x000fca0007ffe0ff */
        /* <DEDUP_REMOVED lines=12> */
[----:B------:R-:W4:Y:S01]  /*e920*/  LDL.U8 R27, [R19+0x89] ;  /* 0x00008900131b7983 */ /* 0x000f220000100000 */
[----:B--2---:R-:W-:-:S05]  /*e930*/  IMAD.IADD R24, R1, 0x1, R18 ;  /* 0x0000000101187824 */ /* 0x004fca00078e0212 */
[----:B------:R-:W4:Y:S02]  /*e940*/  LDL.U8 R18, [R24+0x78] ;  /* 0x0000780018127983 */ /* 0x000f240000100000 */
[----:B----4-:R-:W-:-:S05]  /*e950*/  LOP3.LUT R27, R27, R18, RZ, 0x3c, !PT ;  /* 0x000000121b1b7212 */ /* 0x010fca00078e3cff */
[----:B------:R3:W-:Y:S04]  /*e960*/  STL.U8 [R24+0x96], R27 ;  /* 0x0000961b18007387 */ /* 0x0007e80000100000 */
[----:B------:R-:W2:Y:S04]  /*e970*/  LDL R18, [R21+0x18] ;  /* 0x0000180015127983 */ /* 0x000ea80000100800 */
[----:B0-----:R-:W4:Y:S01]  /*e980*/  LDL.U8 R23, [R19+0x8a] ;  /* 0x00008a0013177983 */ /* 0x001f220000100000 */
[----:B--2---:R-:W-:-:S05]  /*e990*/  IADD3 R63, PT, PT, R1, R18, RZ ;  /* 0x00000012013f7210 */ /* 0x004fca0007ffe0ff */
[----:B------:R-:W4:Y:S01]  /*e9a0*/  LDL.U8 R18, [R63+0x78] ;  /* 0x000078003f127983 */ /* 0x000f220000100000 */
[----:B------:R-:W-:Y:S01]  /*e9b0*/  VIADD R16, R16, 0x4 ;  /* 0x0000000410107836 */ /* 0x000fe20000000000 */
[----:B----4-:R-:W-:-:S05]  /*e9c0*/  LOP3.LUT R18, R23, R18, RZ, 0x3c, !PT ;  /* 0x0000001217127212 */ /* 0x010fca00078e3cff */
[----:B------:R3:W-:Y:S02]  /*e9d0*/  STL.U8 [R63+0x96], R18 ;  /* 0x000096123f007387 */ /* 0x0007e40000100000 */
.L_x_246:
[----:B------:R-:W-:Y:S05]  /*e9e0*/  @!P3 BRA `(.L_x_241) ;  /* 0x000000000068b947 */ /* 0x000fea0003800000 */
[----:B--2---:R-:W-:-:S05]  /*e9f0*/  IMAD.U32 R23, R16, 0x8, R1 ;  /* 0x0000000810177824 */ /* 0x004fca00078e0001 */
[----:B-1-3--:R-:W2:Y:S01]  /*ea00*/  LDL R18, [R23] ;  /* 0x0000000017127983 */ /* 0x00aea20000100800 */
[----:B------:R-:W-:-:S05]  /*ea10*/  IMAD.IADD R24, R1, 0x1, R16 ;  /* 0x0000000101187824 */ /* 0x000fca00078e0210 */
[----:B------:R-:W3:Y:S01]  /*ea20*/  LDL.U8 R19, [R24+0x87] ;  /* 0x0000870018137983 */ /* 0x000ee20000100000 */
[----:B--2---:R-:W-:-:S05]  /*ea30*/  IADD3 R21, PT, PT, R1, R18, RZ ;  /* 0x0000001201157210 */ /* 0x004fca0007ffe0ff */
[----:B------:R-:W3:Y:S01]  /*ea40*/  LDL.U8 R16, [R21+0x78] ;  /* 0x0000780015107983 */ /* 0x000ee20000100000 */
[----:B------:R-:W-:-:S04]  /*ea50*/  ISETP.NE.U32.AND P2, PT, R34, 0x1, PT ;  /* 0x000000012200780c */ /* 0x000fc80003f45070 */
[----:B------:R-:W-:Y:S02]  /*ea60*/  ISETP.NE.AND.EX P2, PT, RZ, RZ, PT, P2 ;  /* 0x000000ffff00720c */ /* 0x000fe40003f45320 */
[----:B---3--:R-:W-:-:S05]  /*ea70*/  LOP3.LUT R16, R19, R16, RZ, 0x3c, !PT ;  /* 0x0000001013107212 */ /* 0x008fca00078e3cff */
[----:B------:R4:W-:Y:S06]  /*ea80*/  STL.U8 [R21+0x96], R16 ;  /* 0x0000961015007387 */ /* 0x0009ec0000100000 */
[----:B------:R-:W-:Y:S05]  /*ea90*/  @!P2 BRA `(.L_x_241) ;  /* 0x00000000003ca947 */ /* 0x000fea0003800000 */
[----:B----4-:R-:W2:Y:S04]  /*eaa0*/  LDL R16, [R23+0x8] ;  /* 0x0000080017107983 */ /* 0x010ea80000100800 */
[----:B------:R-:W3:Y:S01]  /*eab0*/  LDL.U8 R19, [R24+0x88] ;  /* 0x0000880018137983 */ /* 0x000ee20000100000 */
[----:B--2---:R-:W-:-:S05]  /*eac0*/  IMAD.IADD R21, R1, 0x1, R16 ;  /* 0x0000000101157824 */ /* 0x004fca00078e0210 */
[----:B------:R-:W3:Y:S01]  /*ead0*/  LDL.U8 R16, [R21+0x78] ;  /* 0x0000780015107983 */ /* 0x000ee20000100000 */
[----:B------:R-:W-:-:S04]  /*eae0*/  ISETP.NE.U32.AND P2, PT, R34, 0x2, PT ;  /* 0x000000022200780c */ /* 0x000fc80003f45070 */
[----:B------:R-:W-:Y:S02]  /*eaf0*/  ISETP.NE.AND.EX P2, PT, RZ, RZ, PT, P2 ;  /* 0x000000ffff00720c */ /* 0x000fe40003f45320 */
[----:B---3--:R-:W-:-:S05]  /*eb00*/  LOP3.LUT R16, R19, R16, RZ, 0x3c, !PT ;  /* 0x0000001013107212 */ /* 0x008fca00078e3cff */
[----:B------:R0:W-:Y:S06]  /*eb10*/  STL.U8 [R21+0x96], R16 ;  /* 0x0000961015007387 */ /* 0x0001ec0000100000 */
[----:B------:R-:W-:Y:S05]  /*eb20*/  @!P2 BRA `(.L_x_241) ;  /* 0x000000000018a947 */ /* 0x000fea0003800000 */
[----:B0-----:R-:W2:Y:S04]  /*eb30*/  LDL R16, [R23+0x10] ;  /* 0x0000100017107983 */ /* 0x001ea80000100800 */
[----:B------:R-:W3:Y:S01]  /*eb40*/  LDL.U8 R19, [R24+0x89] ;  /* 0x0000890018137983 */ /* 0x000ee20000100000 */
[----:B--2---:R-:W-:-:S05]  /*eb50*/  IMAD.IADD R21, R1, 0x1, R16 ;  /* 0x0000000101157824 */ /* 0x004fca00078e0210 */
[----:B------:R-:W3:Y:S02]  /*eb60*/  LDL.U8 R16, [R21+0x78] ;  /* 0x0000780015107983 */ /* 0x000ee40000100000 */
[----:B---3--:R-:W-:-:S05]  /*eb70*/  LOP3.LUT R16, R19, R16, RZ, 0x3c, !PT ;  /* 0x0000001013107212 */ /* 0x008fca00078e3cff */
[----:B------:R0:W-:Y:S02]  /*eb80*/  STL.U8 [R21+0x96], R16 ;  /* 0x0000961015007387 */ /* 0x0001e40000100000 */
.L_x_241:
[----:B------:R-:W-:Y:S01]  /*eb90*/  ISETP.NE.AND P2, PT, R54, RZ, PT ;  /* 0x000000ff3600720c */ /* 0x000fe20003f45270 */
[----:B------:R-:W-:Y:S01]  /*eba0*/  BSSY.RECONVERGENT B2, `(.L_x_247) ;  /* 0x00000fa000027945 */ /* 0x000fe20003800200 */
[----:B------:R-:W-:-:S11]  /*ebb0*/  FADD R3, R3, 1 ;  /* 0x3f80000003037421 */ /* 0x000fd60000000000 */
[----:B------:R-:W-:Y:S05]  /*ebc0*/  @!P2 BRA `(.L_x_248) ;  /* 0x0000000c00dca947 */ /* 0x000fea0003800000 */
[----:B-123--:R-:W-:Y:S01]  /*ebd0*/  IMAD.MOV.U32 R18, RZ, RZ, R9 ;  /* 0x000000ffff127224 */ /* 0x00efe200078e0009 */
[----:B------:R-:W-:Y:S06]  /*ebe0*/  @!P1 BRA `(.L_x_249) ;  /* 0x0000000c00ac9947 */ /* 0x000fec0003800000 */
[----:B------:R-:W-:Y:S01]  /*ebf0*/  ISETP.GE.U32.AND P2, PT, R20, 0x3, PT ;  /* 0x000000031400780c */ /* 0x000fe20003f46070 */
[----:B0---4-:R-:W-:Y:S02]  /*ec00*/  HFMA2 R16, -RZ, RZ, 0, 0 ;  /* 0x00000000ff107431 */ /* 0x011fe400000001ff */
[----:B------:R-:W-:Y:S01]  /*ec10*/  IMAD.MOV.U32 R18, RZ, RZ, R9 ;  /* 0x000000ffff127224 */ /* 0x000fe200078e0009 */
[----:B------:R-:W-:-:S13]  /*ec20*/  ISETP.GE.U32.AND.EX P2, PT, R22, RZ, PT, P2 ;  /* 0x000000ff1600720c */ /* 0x000fda0003f46120 */
[----:B------:R-:W-:Y:S05]  /*ec30*/  @!P2 BRA `(.L_x_250) ;  /* 0x000000080014a947 */ /* 0x000fea0003800000 */
[----:B------:R-:W-:Y:S01]  /*ec40*/  BSSY.RECONVERGENT B1, `(.L_x_251) ;  /* 0x0000083000017945 */ /* 0x000fe20003800200 */
[----:B------:R-:W-:Y:S01]  /*ec50*/  LOP3.LUT R19, R17, 0xfffffffc, RZ, 0xc0, !PT ;  /* 0xfffffffc11137812 */ /* 0x000fe200078ec0ff */
[----:B------:R-:W-:Y:S01]  /*ec60*/  IMAD.MOV.U32 R16, RZ, RZ, RZ ;  /* 0x000000ffff107224 */ /* 0x000fe200078e00ff */
[----:B------:R-:W-:Y:S01]  /*ec70*/  MOV R18, R9 ;  /* 0x0000000900127202 */ /* 0x000fe20000000f00 */
[----:B------:R-:W-:-:S07]  /*ec80*/  IMAD.MOV.U32 R20, RZ, RZ, RZ ;  /* 0x000000ffff147224 */ /* 0x000fce00078e00ff */
.L_x_268:
[----:B------:R-:W-:-:S05]  /*ec90*/  IMAD.IADD R21, R1, 0x1, R16 ;  /* 0x0000000101157824 */ /* 0x000fca00078e0210 */
[----:B------:R-:W2:Y:S01]  /*eca0*/  LDL.U8 R17, [R21+0x87] ;  /* 0x0000870015117983 */ /* 0x000ea20000100000 */
[----:B------:R-:W-:Y:S01]  /*ecb0*/  BSSY.RECONVERGENT B6, `(.L_x_252) ;  /* 0x000001d000067945 */ /* 0x000fe20003800200 */
[----:B--2---:R-:W-:Y:S01]  /*ecc0*/  ISETP.NE.AND P2, PT, R17, 0x1, PT ;  /* 0x000000011100780c */ /* 0x004fe20003f45270 */
[----:B------:R-:W-:-:S12]  /*ecd0*/  IMAD.U32 R17, R16, 0x4, R1 ;  /* 0x0000000410117824 */ /* 0x000fd800078e0001 */
        /* <DEDUP_REMOVED lines=23> */
.L_x_255:
[----:B------:R-:W-:Y:S05]  /*ee50*/  BSYNC.RECONVERGENT B7 ;  /* 0x0000000000077941 */ /* 0x000fea0003800200 */
.L_x_254:
[----:B-12---:R-:W-:-:S04]  /*ee60*/  FADD R25, -R25, R22 ;  /* 0x0000001619197221 */ /* 0x006fc80000000100 */
[----:B------:R-:W-:-:S07]  /*ee70*/  FADD R18, R18, R25 ;  /* 0x0000001912127221 */ /* 0x000fce0000000000 */
.L_x_253:
[----:B------:R-:W-:Y:S05]  /*ee80*/  BSYNC.RECONVERGENT B6 ;  /* 0x0000000000067941 */ /* 0x000fea0003800200 */
.L_x_252:
        /* <DEDUP_REMOVED lines=26> */
.L_x_259:
[----:B------:R-:W-:Y:S05]  /*f030*/  BSYNC.RECONVERGENT B7 ;  /* 0x0000000000077941 */ /* 0x000fea0003800200 */
.L_x_258:
[----:B-12---:R-:W-:-:S04]  /*f040*/  FADD R25, -R25, R22 ;  /* 0x0000001619197221 */ /* 0x006fc80000000100 */
[----:B------:R-:W-:-:S07]  /*f050*/  FADD R18, R18, R25 ;  /* 0x0000001912127221 */ /* 0x000fce0000000000 */
.L_x_257:
[----:B------:R-:W-:Y:S05]  /*f060*/  BSYNC.RECONVERGENT B6 ;  /* 0x0000000000067941 */ /* 0x000fea0003800200 */
.L_x_256:
        /* <DEDUP_REMOVED lines=26> */
.L_x_263:
[----:B------:R-:W-:Y:S05]  /*f210*/  BSYNC.RECONVERGENT B7 ;  /* 0x0000000000077941 */ /* 0x000fea0003800200 */
.L_x_262:
[----:B-12---:R-:W-:-:S04]  /*f220*/  FADD R25, -R25, R22 ;  /* 0x0000001619197221 */ /* 0x006fc80000000100 */
[----:B------:R-:W-:-:S07]  /*f230*/  FADD R18, R18, R25 ;  /* 0x0000001912127221 */ /* 0x000fce0000000000 */
.L_x_261:
[----:B------:R-:W-:Y:S05]  /*f240*/  BSYNC.RECONVERGENT B6 ;  /* 0x0000000000067941 */ /* 0x000fea0003800200 */
.L_x_260:
        /* <DEDUP_REMOVED lines=25> */
.L_x_267:
[----:B------:R-:W-:Y:S05]  /*f3e0*/  BSYNC.RECONVERGENT B7 ;  /* 0x0000000000077941 */ /* 0x000fea0003800200 */
.L_x_266:
[----:B-12---:R-:W-:-:S04]  /*f3f0*/  FADD R17, -R24, R17 ;  /* 0x0000001118117221 */ /* 0x006fc80000000100 */
[----:B------:R-:W-:-:S07]  /*f400*/  FADD R18, R18, R17 ;  /* 0x0000001112127221 */ /* 0x000fce0000000000 */
.L_x_265:
[----:B------:R-:W-:Y:S05]  /*f410*/  BSYNC.RECONVERGENT B6 ;  /* 0x0000000000067941 */ /* 0x000fea0003800200 */
.L_x_264:
[----:B------:R-:W-:-:S05]  /*f420*/  IADD3 R16, P2, PT, R16, 0x4, RZ ;  /* 0x0000000410107810 */ /* 0x000fca0007f5e0ff */
[----:B------:R-:W-:Y:S01]  /*f430*/  IMAD.X R20, RZ, RZ, R20, P2 ;  /* 0x000000ffff147224 */ /* 0x000fe200010e0614 */
[----:B------:R-:W-:-:S04]  /*f440*/  ISETP.NE.U32.AND P2, PT, R16, R19, PT ;  /* 0x000000131000720c */ /* 0x000fc80003f45070 */
[----:B------:R-:W-:-:S13]  /*f450*/  ISETP.NE.AND.EX P2, PT, R20, R5, PT, P2 ;  /* 0x000000051400720c */ /* 0x000fda0003f45320 */
[----:B------:R-:W-:Y:S05]  /*f460*/  @P2 BRA `(.L_x_268) ;  /* 0xfffffff800082947 */ /* 0x000fea000383ffff */
[----:B------:R-:W-:Y:S05]  /*f470*/  BSYNC.RECONVERGENT B1 ;  /* 0x0000000000017941 */ /* 0x000fea0003800200 */
.L_x_251:
[----:B------:R-:W-:-:S07]  /*f480*/  IMAD.MOV.U32 R16, RZ, RZ, R19 ;  /* 0x000000ffff107224 */ /* 0x000fce00078e0013 */
.L_x_250:
[----:B------:R-:W-:Y:S01]  /*f490*/  ISETP.NE.AND P2, PT, R29, RZ, PT ;  /* 0x000000ff1d00720c */ /* 0x000fe20003f45270 */
[----:B------:R-:W-:-:S12]  /*f4a0*/  BSSY.RECONVERGENT B1, `(.L_x_249) ;  /* 0x000005f000017945 */ /* 0x000fd80003800200 */
[----:B------:R-:W-:Y:S05]  /*f4b0*/  @!P2 BRA `(.L_x_269) ;  /* 0x000000040074a947 */ /* 0x000fea0003800000 */
[----:B------:R-:W-:-:S05]  /*f4c0*/  IADD3 R17, PT, PT, R1, R16, RZ ;  /* 0x0000001001117210 */ /* 0x000fca0007ffe0ff */
[----:B------:R-:W2:Y:S01]  /*f4d0*/  LDL.U8 R19, [R17+0x87] ;  /* 0x0000870011137983 */ /* 0x000ea20000100000 */
[----:B------:R-:W-:Y:S01]  /*f4e0*/  BSSY.RECONVERGENT B6, `(.L_x_270) ;  /* 0x000001d000067945 */ /* 0x000fe20003800200 */
[----:B------:R-:W-:Y:S01]  /*f4f0*/  IMAD.U32 R16, R16, 0x4, R1 ;  /* 0x0000000410107824 */ /* 0x000fe200078e0001 */
        /* <DEDUP_REMOVED lines=24> */
.L_x_273:
[----:B------:R-:W-:Y:S05]  /*f680*/  BSYNC.RECONVERGENT B7 ;  /* 0x0000000000077941 */ /* 0x000fea0003800200 */
.L_x_272:
[----:B-12---:R-:W-:-:S04]  /*f690*/  FADD R19, -R22, R19 ;  /* 0x0000001316137221 */ /* 0x006fc80000000100 */
[----:B------:R-:W-:-:S07]  /*f6a0*/  FADD R18, R19, R18 ;  /* 0x0000001213127221 */ /* 0x000fce0000000000 */
.L_x_271:
[----:B------:R-:W-:Y:S05]  /*f6b0*/  BSYNC.RECONVERGENT B6 ;  /* 0x0000000000067941 */ /* 0x000fea0003800200 */
.L_x_270:
[----:B------:R-:W-:-:S13]  /*f6c0*/  ISETP.NE.AND P2, PT, R29, 0x1, PT ;  /* 0x000000011d00780c */ /* 0x000fda0003f45270 */
[----:B------:R-:W-:Y:S05]  /*f6d0*/  @!P2 BRA `(.L_x_269) ;  /* 0x0000000000eca947 */ /* 0x000fea0003800000 */
        /* <DEDUP_REMOVED lines=26> */
.L_x_277:
[----:B------:R-:W-:Y:S05]  /*f880*/  BSYNC.RECONVERGENT B7 ;  /* 0x0000000000077941 */ /* 0x000fea0003800200 */
.L_x_276:
[----:B-12---:R-:W-:-:S04]  /*f890*/  FADD R19, -R22, R19 ;  /* 0x0000001316137221 */ /* 0x006fc80000000100 */
[----:B------:R-:W-:-:S07]  /*f8a0*/  FADD R18, R19, R18 ;  /* 0x0000001213127221 */ /* 0x000fce0000000000 */
.L_x_275:
[----:B------:R-:W-:Y:S05]  /*f8b0*/  BSYNC.RECONVERGENT B6 ;  /* 0x0000000000067941 */ /* 0x000fea0003800200 */
.L_x_274:
[----:B------:R-:W-:-:S13]  /*f8c0*/  ISETP.NE.AND P2, PT, R29, 0x2, PT ;  /* 0x000000021d00780c */ /* 0x000fda0003f45270 */
[----:B------:R-:W-:Y:S05]  /*f8d0*/  @!P2 BRA `(.L_x_269) ;  /* 0x00000000006ca947 */ /* 0x000fea0003800000 */
[----:B------:R-:W2:Y:S02]  /*f8e0*/  LDL.U8 R17, [R17+0x89] ;  /* 0x0000890011117983 */ /* 0x000ea40000100000 */
        /* <DEDUP_REMOVED lines=23> */
.L_x_279:
[----:B------:R-:W-:Y:S05]  /*fa60*/  BSYNC.RECONVERGENT B6 ;  /* 0x0000000000067941 */ /* 0x000fea0003800200 */
.L_x_278:
[----:B-12---:R-:W-:-:S04]  /*fa70*/  FADD R21, -R21, R16 ;  /* 0x0000001015157221 */ /* 0x006fc80000000100 */
[----:B------:R-:W-:-:S07]  /*fa80*/  FADD R18, R21, R18 ;  /* 0x0000001215127221 */ /* 0x000fce0000000000 */
.L_x_269:
[----:B------:R-:W-:Y:S05]  /*fa90*/  BSYNC.RECONVERGENT B1 ;  /* 0x0000000000017941 */ /* 0x000fea0003800200 */
.L_x_249:
[----:B------:R-:W-:Y:S02]  /*faa0*/  IMAD.MOV.U32 R17, RZ, RZ, 0x3bbb989d ;  /* 0x3bbb989dff117424 */ /* 0x000fe400078e00ff */
[----:B0-----:R-:W-:Y:S02]  /*fab0*/  IMAD.MOV.U32 R19, RZ, RZ, 0x437c0000 ;  /* 0x437c0000ff137424 */ /* 0x001fe400078e00ff */
[----:B----4-:R-:W-:-:S04]  /*fac0*/  FFMA.SAT R16, R18, -R17, 0.5 ;  /* 0x3f00000012107423 */ /* 0x010fc80000002811 */
[----:B------:R-:W-:-:S04]  /*fad0*/  FFMA.RM R16, R16, R19, 12582913 ;  /* 0x4b40000110107423 */ /* 0x000fc80000004013 */
[C---:B------:R-:W-:Y:S01]  /*fae0*/  FADD R17, R16.reuse, -12583039 ;  /* 0xcb40007f10117421 */ /* 0x040fe20000000000 */
[----:B------:R-:W-:-:S03]  /*faf0*/  IMAD.SHL.U32 R19, R16, 0x800000, RZ ;  /* 0x0080000010137824 */ /* 0x000fc600078e00ff */
[----:B------:R-:W-:-:S04]  /*fb00*/  FFMA R17, R18, -1.4426950216293334961, -R17 ;  /* 0xbfb8aa3b12117823 */ /* 0x000fc80000000811 */
[----:B------:R-:W-:-:S06]  /*fb10*/  FFMA R17, R18, -1.925963033500011079e-08, R17 ;  /* 0xb2a5706012117823 */ /* 0x000fcc0000000011 */
[----:B------:R-:W0:Y:S02]  /*fb20*/  MUFU.EX2 R17, R17 ;  /* 0x0000001100117308 */ /* 0x000e240000000800 */
[----:B0-----:R-:W-:-:S07]  /*fb30*/  FFMA R0, R19, -R17, R0 ;  /* 0x8000001113007223 */ /* 0x001fce0000000000 */
.L_x_248:
[----:B------:R-:W-:Y:S05]  /*fb40*/  BSYNC.RECONVERGENT B2 ;  /* 0x0000000000027941 */ /* 0x000fea0003800200 */
.L_x_247:
[----:B------:R-:W-:Y:S01]  /*fb50*/  ISETP.NE.AND P2, PT, R11, RZ, PT ;  /* 0x000000ff0b00720c */ /* 0x000fe20003f45270 */
[----:B------:R-:W-:-:S12]  /*fb60*/  BSSY.RELIABLE B6, `(.L_x_280) ;  /* 0x0000332000067945 */ /* 0x000fd80003800100 */
[----:B------:R-:W-:Y:S05]  /*fb70*/  @!P2 BRA `(.L_x_281) ;  /* 0x0000000800e8a947 */ /* 0x000fea0003800000 */
[----:B01234-:R-:W-:Y:S01]  /*fb80*/  MOV R16, R9 ;  /* 0x0000000900107202 */ /* 0x01ffe20000000f00 */
[----:B------:R-:W-:Y:S06]  /*fb90*/  @!P1 BRA `(.L_x_282) ;  /* 0x0000001800ac9947 */ /* 0x000fec0003800000 */
[----:B------:R-:W-:Y:S02]  /*fba0*/  IMAD.MOV.U32 R23, RZ, RZ, RZ ;  /* 0x000000ffff177224 */ /* 0x000fe400078e00ff */
[----:B------:R-:W-:-:S07]  /*fbb0*/  IMAD.MOV.U32 R24, RZ, RZ, RZ ;  /* 0x000000ffff187224 */ /* 0x000fce00078e00ff */
.L_x_290:
[----:B------:R-:W0:Y:S01]  /*fbc0*/  LDCU UR4, c[0x0][0x3a0] ;  /* 0x00007400ff0477ac */ /* 0x000e220008000800 */
[----:B------:R-:W-:Y:S01]  /*fbd0*/  HFMA2 R26, -RZ, RZ, 0, 0 ;  /* 0x00000000ff1a7431 */ /* 0x000fe200000001ff */
[----:B------:R-:W-:Y:S01]  /*fbe0*/  PRMT R22, RZ, 0x7610, R22 ;  /* 0x00007610ff167816 */ /* 0x000fe20000000016 */
[----:B------:R-:W-:Y:S01]  /*fbf0*/  IMAD.MOV.U32 R20, RZ, RZ, RZ ;  /* 0x000000ffff147224 */ /* 0x000fe200078e00ff */
[----:B0-----:R-:W-:Y:S02]  /*fc00*/  UISETP.GE.U32.AND UP0, UPT, UR4, 0x10, UPT ;  /* 0x000000100400788c */ /* 0x001fe4000bf06070 */
[----:B------:R-:W-:Y:S02]  /*fc10*/  IMAD R16, R24, UR4, RZ ;  /* 0x0000000418107c24 */ /* 0x000fe4000f8e02ff */
[----:B------:R-:W-:-:S04]  /*fc20*/  IMAD.WIDE.U32 R18, R23, UR4, RZ ;  /* 0x0000000417127c25 */ /* 0x000fc8000f8e00ff */
[----:B------:R-:W-:-:S04]  /*fc30*/  IMAD R25, R5, R23, R16 ;  /* 0x0000001705197224 */ /* 0x000fc800078e0210 */
[----:B------:R-:W-:Y:S01]  /*fc40*/  IMAD.IADD R25, R19, 0x1, R25 ;  /* 0x0000000113197824 */ /* 0x000fe200078e0219 */
[----:B------:R-:W-:Y:S06]  /*fc50*/  BRA.U !UP0, `(.L_x_283) ;  /* 0x00000005081c7547 */ /* 0x000fec000b800000 */
[----:B------:R-:W-:Y:S01]  /*fc60*/  BSSY.RECONVERGENT B1, `(.L_x_284) ;  /* 0x0000044000017945 */ /* 0x000fe20003800200 */
[----:B------:R-:W-:Y:S02]  /*fc70*/  PRMT R22, RZ, 0x7610, R22 ;  /* 0x00007610ff167816 */ /* 0x000fe40000000016 */
[----:B------:R-:W-:-:S07]  /*fc80*/  CS2R R20, SRZ ;  /* 0x0000000000147805 */ /* 0x000fce000001ff00 */
.L_x_285:
        /* <DEDUP_REMOVED lines=9> */
[----:B------:R-:W3:Y:S01]  /*fd20*/  LDG.E.U8 R67, desc[UR8][R16.64+0x1] ;  /* 0x0000010810437981 */ /* 0x000ee2000c1e1100 */
[----:B--2---:R-:W-:-:S03]  /*fd30*/  IMAD R63, R27, R62, RZ ;  /* 0x0000003e1b3f7224 */ /* 0x004fc600078e02ff */
[----:B------:R-:W2:Y:S04]  /*fd40*/  LDL.U8 R62, [R26+0x98] ;  /* 0x000098001a3e7983 */ /* 0x000ea80000100000 */
[----:B------:R-:W2:Y:S01]  /*fd50*/  LDG.E.U8 R27, desc[UR8][R16.64+0x2] ;  /* 0x00000208101b7981 */ /* 0x000ea2000c1e1100 */
[----:B---3--:R-:W-:-:S03]  /*fd60*/  IMAD R66, R66, R67, RZ ;  /* 0x0000004342427224 */ /* 0x008fc600078e02ff */
[----:B------:R-:W3:Y:S02]  /*fd70*/  LDG.E.U8 R67, desc[UR8][R16.64+0x3] ;  /* 0x0000030810437981 */ /* 0x000ee4000c1e1100 */
[----:B------:R-:W-:Y:S02]  /*fd80*/  LOP3.LUT R22, R66, R63, R22, 0x96, !PT ;  /* 0x0000003f42167212 */ /* 0x000fe400078e9616 */
[----:B------:R-:W3:Y:S01]  /*fd90*/  LDL.U8 R66, [R26+0x99] ;  /* 0x000099001a427983 */ /* 0x000ee20000100000 */
        /* <DEDUP_REMOVED lines=27> */
[----:B------:R-:W3:Y:S04]  /*ff50*/  LDL.U8 R66, [R26+0xa1] ;  /* 0x0000a1001a427983 */ /* 0x000ee80000100000 */
[----:B------:R-:W4:Y:S01]  /*ff60*/  LDL.U8 R22, [R26+0xa2] ;  /* 0x0000a2001a167983 */ /* 0x000f220000100000 */
[----:B--2---:R-:W-:-:S03]  /*ff70*/  IMAD R62, R62, R27, RZ ;  /* 0x0000001b3e3e7224 */ /* 0x004fc600078e02ff */
[----:B------:R-:W4:Y:S01]  /*ff80*/  LDG.E.U8 R27, desc[UR8][R16.64+0xc] ;  /* 0x00000c08101b7981 */ /* 0x000f22000c1e1100 */
[----:B---3--:R-:W-:-:S03]  /*ff90*/  IMAD R66, R66, R67, RZ ;  /* 0x0000004342427224 */ /* 0x008fc600078e02ff */
[----:B------:R-:W2:Y:S02]  /*ffa0*/  LDG.E.U8 R67, desc[UR8][R16.64+0xd] ;  /* 0x00000d0810437981 */ /* 0x000ea4000c1e1100 */
[----:B------:R-:W-:Y:S02]  /*ffb0*/  LOP3.LUT R63, R66, R62, R63, 0x96, !PT ;  /* 0x0000003e423f7212 */ /* 0x000fe400078e963f */
[----:B------:R-:W3:Y:S04]  /*ffc0*/  LDG.E.U8 R62, desc[UR8][R16.64+0xe] ;  /* 0x00000e08103e7981 */ /* 0x000ee8000c1e1100 */
[----:B------:R-:W5:Y:S01]  /*ffd0*/  LDG.E.U8 R66, desc[UR8][R16.64+0xf] ;  /* 0x00000f0810427981 */ /* 0x000f62000c1e1100 */
[----:B----4-:R-:W-:-:S03]  /*ffe0*/  IMAD R22, R22, R27, RZ ;  /* 0x0000001b16167224 */ /* 0x010fc600078e02ff */
[----:B------:R-:W3:Y:S01]  /*fff0*/  LDL.U8 R27, [R26+0xa4] ;  /* 0x0000a4001a1b7983 */ /* 0x000ee20000100000 */
[----:B------:R-:W-:-:S04]  /*10000*/  IADD3 R21, P2, PT, R21, 0x10, RZ ;  /* 0x0000001015157810 */ /* 0x000fc80007f5e0ff */
[----:B------:R-:W-:Y:S01]  /*10010*/  ISETP.NE.U32.AND P1, PT, R21, R28, PT ;  /* 0x0000001c1500720c */ /* 0x000fe20003f25070 */
[----:B------:R-:W-:-:S05]  /*10020*/  IMAD.X R20, RZ, RZ, R20, P2 ;  /* 0x000000ffff147224 */ /* 0x000fca00010e0614 */
[----:B------:R-:W-:Y:S01]  /*10030*/  ISETP.NE.AND.EX P1, PT, R20, R5, PT, P1 ;  /* 0x000000051400720c */ /* 0x000fe20003f25310 */
[----:B--2---:R-:W-:-:S05]  /*10040*/  IMAD R67, R68, R67, RZ ;  /* 0x0000004344437224 */ /* 0x004fca00078e02ff */
[----:B------:R-:W-:Y:S01]  /*10050*/  LOP3.LUT R22, R67, R22, R63, 0x96, !PT ;  /* 0x0000001643167212 */ /* 0x000fe200078e963f */
[----:B-----5:R-:W-:Y:S02]  /*10060*/  IMAD R66, R69, R66, RZ ;  /* 0x0000004245427224 */ /* 0x020fe400078e02ff */
[----:B---3--:R-:W-:-:S05]  /*10070*/  IMAD R27, R27, R62, RZ ;  /* 0x0000003e1b1b7224 */ /* 0x008fca00078e02ff */
[----:B------:R-:W-:Y:S01]  /*10080*/  LOP3.LUT R22, R66, R27, R22, 0x96, !PT ;  /* 0x0000001b42167212 */ /* 0x000fe200078e9616 */
[----:B------:R-:W-:Y:S06]  /*10090*/  @P1 BRA `(.L_x_285) ;  /* 0xfffffff800fc1947 */ /* 0x000fec000383ffff */
[----:B------:R-:W-:Y:S05]  /*100a0*/  BSYNC.RECONVERGENT B1 ;  /* 0x0000000000017941 */ /* 0x000fea0003800200 */
.L_x_284:
[----:B------:R-:W-:Y:S01]  /*100b0*/  MOV R20, R28 ;  /* 0x0000001c00147202 */ /* 0x000fe20000000f00 */
[----:B------:R-:W-:-:S07]  /*100c0*/  IMAD.MOV.U32 R26, RZ, RZ, R5 ;  /* 0x000000ffff1a7224 */ /* 0x000fce00078e0005 */
.L_x_283:
[----:B------:R-:W-:-:S13]  /*100d0*/  ISETP.NE.AND P1, PT, R14, RZ, PT ;  /* 0x000000ff0e00720c */ /* 0x000fda0003f25270 */
[----:B------:R-:W-:Y:S05]  /*100e0*/  @!P1 BRA `(.L_x_286) ;  /* 0x00000004006c9947 */ /* 0x000fea0003800000 */
[----:B------:R-:W-:-:S04]  /*100f0*/  IADD3 R16, P2, PT, R14, -0x1, RZ ;  /* 0xffffffff0e107810 */ /* 0x000fc80007f5e0ff */
[----:B------:R-:W-:Y:S01]  /*10100*/  ISETP.GE.U32.AND P1, PT, R16, 0x7, PT ;  /* 0x000000071000780c */ /* 0x000fe20003f26070 */
[----:B------:R-:W-:Y:S01]  /*10110*/  IMAD.X R16, RZ, RZ, -0x1, P2 ;  /* 0xffffffffff107424 */ /* 0x000fe200010e06ff */
[----:B------:R-:W-:-:S04]  /*10120*/  LOP3.LUT P2, RZ, R14, 0x7, RZ, 0xc0, !PT ;  /* 0x000000070eff7812 */ /* 0x000fc8000784c0ff */
[----:B------:R-:W-:-:S13]  /*10130*/  ISETP.GE.U32.AND.EX P1, PT, R16, RZ, PT, P1 ;  /* 0x000000ff1000720c */ /* 0x000fda0003f26110 */
[----:B------:R-:W-:Y:S05]  /*10140*/  @!P1 BRA `(.L_x_287) ;  /* 0x0000000000889947 */ /* 0x000fea0003800000 */
[----:B------:R-:W0:Y:S01]  /*10150*/  LDCU.64 UR4, c[0x0][0x398] ;  /* 0x00007300ff0477ac */ /* 0x000e220008000a00 */
[----:B------:R-:W-:-:S05]  /*10160*/  IMAD.IADD R21, R1, 0x1, R20 ;  /* 0x0000000101157824 */ /* 0x000fca00078e0214 */
[----:B------:R-:W2:Y:S04]  /*10170*/  LDL.U8 R27, [R21+0x96] ;  /* 0x00009600151b7983 */ /* 0x000ea80000100000 */
[----:B------:R-:W3:Y:S04]  /*10180*/  LDL.U8 R66, [R21+0x98] ;  /* 0x0000980015427983 */ /* 0x000ee80000100000 */
[----:B------:R-:W4:Y:S01]  /*10190*/  LDL.U8 R69, [R21+0x9d] ;  /* 0x00009d0015457983 */ /* 0x000f220000100000 */
[----:B0-----:R-:W-:-:S04]  /*101a0*/  IADD3 R16, P1, P3, R20, UR4, R18 ;  /* 0x0000000414107c10 */ /* 0x001fc8000fb3e012 */
[----:B------:R-:W-:-:S05]  /*101b0*/  IADD3.X R17, PT, PT, R26, UR5, R25, P1, P3 ;  /* 0x000000051a117c10 */ /* 0x000fca0008fe6419 */
[----:B------:R-:W2:Y:S04]  /*101c0*/  LDG.E.U8 R62, desc[UR8][R16.64] ;  /* 0x00000008103e7981 */ /* 0x000ea8000c1e1100 */
[----:B------:R-:W5:Y:S04]  /*101d0*/  LDG.E.U8 R63, desc[UR8][R16.64+0x1] ;  /* 0x00000108103f7981 */ /* 0x000f68000c1e1100 */
[----:B------:R-:W3:Y:S04]  /*101e0*/  LDG.E.U8 R67, desc[UR8][R16.64+0x2] ;  /* 0x0000020810437981 */ /* 0x000ee8000c1e1100 */
[----:B------:R-:W4:Y:S01]  /*101f0*/  LDG.E.U8 R68, desc[UR8][R16.64+0x5] ;  /* 0x0000050810447981 */ /* 0x000f22000c1e1100 */
[----:B--2---:R-:W-:-:S03]  /*10200*/  IMAD R27, R27, R62, RZ ;  /* 0x0000003e1b1b7224 */ /* 0x004fc600078e02ff */
[----:B------:R-:W5:Y:S01]  /*10210*/  LDL.U8 R62, [R21+0x97] ;  /* 0x00009700153e7983 */ /* 0x000f620000100000 */
[----:B---3--:R-:W-:-:S03]  /*10220*/  IMAD R66, R66, R67, RZ ;  /* 0x0000004342427224 */ /* 0x008fc600078e02ff */
[----:B------:R-:W2:Y:S01]  /*10230*/  LDG.E.U8 R67, desc[UR8][R16.64+0x4] ;  /* 0x0000040810437981 */ /* 0x000ea2000c1e1100 */
[----:B-----5:R-:W-:-:S03]  /*10240*/  IMAD R62, R62, R63, RZ ;  /* 0x0000003f3e3e7224 */ /* 0x020fc600078e02ff */
[----:B------:R-:W3:Y:S02]  /*10250*/  LDG.E.U8 R63, desc[UR8][R16.64+0x3] ;  /* 0x00000308103f7981 */ /* 0x000ee4000c1e1100 */
[----:B------:R-:W-:Y:S02]  /*10260*/  LOP3.LUT R27, R66, R27, R62, 0x96, !PT ;  /* 0x0000001b421b7212 */ /* 0x000fe400078e963e */
[----:B------:R-:W3:Y:S04]  /*10270*/  LDL.U8 R62, [R21+0x99] ;  /* 0x00009900153e7983 */ /* 0x000ee80000100000 */
[----:B------:R-:W2:Y:S01]  /*10280*/  LDL.U8 R66, [R21+0x9a] ;  /* 0x00009a0015427983 */ /* 0x000ea20000100000 */
[----:B---3--:R-:W-:-:S03]  /*10290*/  IMAD R62, R62, R63, RZ ;  /* 0x0000003f3e3e7224 */ /* 0x008fc600078e02ff */
[----:B------:R-:W3:Y:S01]  /*102a0*/  LDG.E.U8 R63, desc[UR8][R16.64+0x6] ;  /* 0x00000608103f7981 */ /* 0x000ee2000c1e1100 */
[----:B--2---:R-:W-:-:S03]  /*102b0*/  IMAD R66, R66, R67, RZ ;  /* 0x0000004342427224 */ /* 0x004fc600078e02ff */
[----:B------:R-:W4:Y:S02]  /*102c0*/  LDL.U8 R67, [R21+0x9b] ;  /* 0x00009b0015437983 */ /* 0x000f240000100000 */
[----:B------:R-:W-:Y:S02]  /*102d0*/  LOP3.LUT R27, R66, R27, R62, 0x96, !PT ;  /* 0x0000001b421b7212 */ /* 0x000fe400078e963e */
[----:B------:R-:W3:Y:S04]  /*102e0*/  LDL.U8 R66, [R21+0x9c] ;  /* 0x00009c0015427983 */ /* 0x000ee80000100000 */
[----:B------:R-:W2:Y:S01]  /*102f0*/  LDG.E.U8 R62, desc[UR8][R16.64+0x7] ;  /* 0x00000708103e7981 */ /* 0x000ea2000c1e1100 */
[----:B------:R-:W-:-:S04]  /*10300*/  IADD3 R20, P1, PT, R20, 0x8, RZ ;  /* 0x0000000814147810 */ /* 0x000fc80007f3e0ff */
[----:B------:R-:W-:Y:S01]  /*10310*/  IADD3.X R26, PT, PT, RZ, R26, RZ, P1, !PT ;  /* 0x0000001aff1a7210 */ /* 0x000fe20000ffe4ff */
[----:B----4-:R-:W-:Y:S02]  /*10320*/  IMAD R68, R67, R68, RZ ;  /* 0x0000004443447224 */ /* 0x010fe400078e02ff */
[----:B---3--:R-:W-:Y:S02]  /*10330*/  IMAD R63, R66, R63, RZ ;  /* 0x0000003f423f7224 */ /* 0x008fe400078e02ff */
[----:B--2---:R-:W-:-:S03]  /*10340*/  IMAD R62, R69, R62, RZ ;  /* 0x0000003e453e7224 */ /* 0x004fc600078e02ff */
[----:B------:R-:W-:-:S04]  /*10350*/  LOP3.LUT R27, R63, R27, R68, 0x96, !PT ;  /* 0x0000001b3f1b7212 */ /* 0x000fc800078e9644 */
[----:B------:R-:W-:-:S07]  /*10360*/  LOP3.LUT R22, R22, R27, R62, 0x96, !PT ;  /* 0x0000001b16167212 */ /* 0x000fce00078e963e */
.L_x_287:
[----:B------:R-:W-:Y:S05]  /*10370*/  @!P2 BRA `(.L_x_286) ;  /* 0x0000000000c8a947 */ /* 0x000fea0003800000 */
[----:B------:R-:W-:Y:S02]  /*10380*/  ISETP.GE.U32.AND P1, PT, R33, 0x3, PT ;  /* 0x000000032100780c */ /* 0x000fe40003f26070 */
[----:B------:R-:W-:Y:S02]  /*10390*/  ISETP.NE.U32.AND P3, PT, R34, RZ, PT ;  /* 0x000000ff2200720c */ /* 0x000fe40003f65070 */
[----:B------:R-:W-:Y:S02]  /*103a0*/  ISETP.GE.U32.AND.EX P2, PT, R37, RZ, PT, P1 ;  /* 0x000000ff2500720c */ /* 0x000fe40003f46110 */
[----:B------:R-:W-:-:S11]  /*103b0*/  ISETP.NE.AND.EX P1, PT, RZ, RZ, PT, P3 ;  /* 0x000000ffff00720c */ /* 0x000fd60003f25330 */
[----:B------:R-:W-:Y:S05]  /*103c0*/  @!P2 BRA `(.L_x_288) ;  /* 0x000000000050a947 */ /* 0x000fea0003800000 */
        /* <DEDUP_REMOVED lines=10> */
[----:B------:R-:W4:Y:S01]  /*10470*/  LDG.E.U8 R63, desc[UR8][R16.64+0x2] ;  /* 0x00000208103f7981 */ /* 0x000f22000c1e1100 */
[----:B--2---:R-:W-:-:S03]  /*10480*/  IMAD R27, R27, R62, RZ ;  /* 0x0000003e1b1b7224 */ /* 0x004fc600078e02ff */
[----:B------:R-:W5:Y:S01]  /*10490*/  LDG.E.U8 R62, desc[UR8][R16.64+0x3] ;  /* 0x00000308103e7981 */ /* 0x000f62000c1e1100 */
[----:B---3--:R-:W-:Y:S02]  /*104a0*/  IMAD R68, R67, R68, RZ ;  /* 0x0000004443447224 */ /* 0x008fe400078e02ff */
[----:B----4-:R-:W-:Y:S01]  /*104b0*/  IMAD R63, R66, R63, RZ ;  /* 0x0000003f423f7224 */ /* 0x010fe200078e02ff */
[----:B------:R-:W-:-:S04]  /*104c0*/  IADD3 R20, P2, PT, R20, 0x4, RZ ;  /* 0x0000000414147810 */ /* 0x000fc80007f5e0ff */
[----:B------:R-:W-:Y:S01]  /*104d0*/  LOP3.LUT R27, R63, R27, R68, 0x96, !PT ;  /* 0x0000001b3f1b7212 */ /* 0x000fe200078e9644 */
[----:B------:R-:W-:Y:S02]  /*104e0*/  IMAD.X R26, RZ, RZ, R26, P2 ;  /* 0x000000ffff1a7224 */ /* 0x000fe400010e061a */
[----:B-----5:R-:W-:-:S05]  /*104f0*/  IMAD R62, R69, R62, RZ ;  /* 0x0000003e453e7224 */ /* 0x020fca00078e02ff */
[----:B------:R-:W-:-:S07]  /*10500*/  LOP3.LUT R22, R22, R27, R62, 0x96, !PT ;  /* 0x0000001b16167212 */ /* 0x000fce00078e963e */
.L_x_288:
[----:B------:R-:W-:Y:S05]  /*10510*/  @!P1 BRA `(.L_x_286) ;  /* 0x0000000000609947 */ /* 0x000fea0003800000 */
[----:B------:R-:W0:Y:S01]  /*10520*/  LDCU.64 UR4, c[0x0][0x398] ;  /* 0x00007300ff0477ac */ /* 0x000e220008000a00 */
[----:B------:R-:W-:-:S05]  /*10530*/  IMAD.IADD R27, R1, 0x1, R20 ;  /* 0x00000001011b7824 */ /* 0x000fca00078e0214 */
[----:B------:R-:W2:Y:S01]  /*10540*/  LDL.U8 R16, [R27+0x96] ;  /* 0x000096001b107983 */ /* 0x000ea20000100000 */
[----:B0-----:R-:W-:-:S04]  /*10550*/  IADD3 R18, P1, P2, R20, UR4, R18 ;  /* 0x0000000414127c10 */ /* 0x001fc8000fa3e012 */
[----:B------:R-:W-:-:S05]  /*10560*/  IADD3.X R19, PT, PT, R26, UR5, R25, P1, P2 ;  /* 0x000000051a137c10 */ /* 0x000fca0008fe4419 */
[----:B------:R-:W2:Y:S01]  /*10570*/  LDG.E.U8 R17, desc[UR8][R18.64] ;  /* 0x0000000812117981 */ /* 0x000ea2000c1e1100 */
[----:B------:R-:W-:-:S04]  /*10580*/  ISETP.NE.U32.AND P1, PT, R34, 0x1, PT ;  /* 0x000000012200780c */ /* 0x000fc80003f25070 */
[----:B------:R-:W-:Y:S01]  /*10590*/  ISETP.NE.AND.EX P1, PT, RZ, RZ, PT, P1 ;  /* 0x000000ffff00720c */ /* 0x000fe20003f25310 */
[----:B--2---:R-:W-:-:S05]  /*105a0*/  IMAD R17, R16, R17, RZ ;  /* 0x0000001110117224 */ /* 0x004fca00078e02ff */
[----:B------:R-:W-:-:S04]  /*105b0*/  LOP3.LUT R17, R17, R22, RZ, 0x3c, !PT ;  /* 0x0000001611117212 */ /* 0x000fc800078e3cff */
[----:B------:R-:W-:-:S03]  /*105c0*/  PRMT R22, R17, 0x7610, R22 ;  /* 0x0000761011167816 */ /* 0x000fc60000000016 */
[----:B------:R-:W-:Y:S05]  /*105d0*/  @!P1 BRA `(.L_x_286) ;  /* 0x0000000000309947 */ /* 0x000fea0003800000 */
[----:B------:R-:W-:Y:S01]  /*105e0*/  ISETP.NE.U32.AND P1, PT, R34, 0x2, PT ;  /* 0x000000022200780c */ /* 0x000fe20003f25070 */
[----:B------:R-:W2:Y:S03]  /*105f0*/  LDL.U8 R16, [R27+0x97] ;  /* 0x000097001b107983 */ /* 0x000ea60000100000 */
[----:B------:R-:W-:Y:S01]  /*10600*/  ISETP.NE.AND.EX P1, PT, RZ, RZ, PT, P1 ;  /* 0x000000ffff00720c */ /* 0x000fe20003f25310 */
[----:B------:R-:W2:-:S12]  /*10610*/  LDG.E.U8 R17, desc[UR8][R18.64+0x1] ;  /* 0x0000010812117981 */ /* 0x000e98000c1e1100 */
        /* <DEDUP_REMOVED lines=8> */
.L_x_286:
[----:B------:R-:W-:-:S04]  /*106a0*/  LOP3.LUT R22, R22, 0xff, RZ, 0xc0, !PT ;  /* 0x000000ff16167812 */ /* 0x000fc800078ec0ff */
[----:B------:R-:W-:-:S13]  /*106b0*/  ISETP.NE.AND P1, PT, R22, 0x1, PT ;  /* 0x000000011600780c */ /* 0x000fda0003f25270 */
[----:B------:R-:W-:Y:S05]  /*106c0*/  @!P1 BRA `(.L_x_289) ;  /* 0x0000002400ec9947 */ /* 0x000fea0003800000 */
[----:B------:R-:W-:-:S04]  /*106d0*/  IADD3 R23, P1, PT, R23, 0x1, RZ ;  /* 0x0000000117177810 */ /* 0x000fc80007f3e0ff */
[----:B------:R-:W-:Y:S02]  /*106e0*/  IADD3.X R24, PT, PT, RZ, R24, RZ, P1, !PT ;  /* 0x00000018ff187210 */ /* 0x000fe40000ffe4ff */
[----:B------:R-:W-:-:S04]  /*106f0*/  ISETP.NE.U32.AND P1, PT, R23, R36, PT ;  /* 0x000000241700720c */ /* 0x000fc80003f25070 */
[----:B------:R-:W-:-:S13]  /*10700*/  ISETP.NE.AND.EX P1, PT, R24, R35, PT, P1 ;  /* 0x000000231800720c */ /* 0x000fda0003f25310 */
[----:B------:R-:W-:Y:S05]  /*10710*/  @P1 BRA `(.L_x_290) ;  /* 0xfffffff400281947 */ /* 0x000fea000383ffff */
.L_x_281:
[----:B------:R-:W5:Y:S01]  /*10720*/  LDC R19, c[0x0][0x3a0] ;  /* 0x0000e800ff137b82 */ /* 0x000f620000000800 */
[----:B------:R-:W-:Y:S01]  /*10730*/  BSSY.RECONVERGENT B2, `(.L_x_282) ;  /* 0x00000f1000027945 */ /* 0x000fe20003800200 */
[----:B01234-:R-:W-:Y:S01]  /*10740*/  IMAD.MOV.U32 R16, RZ, RZ, R9 ;  /* 0x000000ffff107224 */ /* 0x01ffe200078e0009 */
[----:B-----5:R-:W-:-:S13]  /*10750*/  ISETP.NE.AND P1, PT, R19, RZ, PT ;  /* 0x000000ff1300720c */ /* 0x020fda0003f25270 */
[----:B------:R-:W-:Y:S05]  /*10760*/  @!P1 BRA `(.L_x_291) ;  /* 0x0000000c00b49947 */ /* 0x000fea0003800000 */
[----:B------:R-:W-:Y:S01]  /*10770*/  IADD3 R16, P2, PT, R19, -0x1, RZ ;  /* 0xffffffff13107810 */ /* 0x000fe20007f5e0ff */
[----:B------:R-:W-:Y:S01]  /*10780*/  IMAD.MOV.U32 R18, RZ, RZ, RZ ;  /* 0x000000ffff127224 */ /* 0x000fe200078e00ff */
[----:B------:R-:W-:Y:S02]  /*10790*/  MOV R17, R9 ;  /* 0x0000000900117202 */ /* 0x000fe40000000f00 */
[----:B------:R-:W-:Y:S02]  /*107a0*/  ISETP.GE.U32.AND P1, PT, R16, 0x3, PT ;  /* 0x000000031000780c */ /* 0x000fe40003f26070 */
[----:B------:R-:W-:-:S04]  /*107b0*/  IADD3.X R16, PT, PT, R5, -0x1, RZ, P2, !PT ;  /* 0xffffffff05107810 */ /* 0x000fc800017fe4ff */
[----:B------:R-:W-:-:S13]  /*107c0*/  ISETP.GE.U32.AND.EX P1, PT, R16, RZ, PT, P1 ;  /* 0x000000ff1000720c */ /* 0x000fda0003f26110 */
[----:B------:R-:W-:Y:S05]  /*107d0*/  @!P1 BRA `(.L_x_292) ;  /* 0x0000000800149947 */ /* 0x000fea0003800000 */
[----:B------:R-:W-:Y:S01]  /*107e0*/  BSSY.RECONVERGENT B1, `(.L_x_293) ;  /* 0x0000083000017945 */ /* 0x000fe20003800200 */
[----:B------:R-:W-:Y:S01]  /*107f0*/  LOP3.LUT R19, R19, 0xfffffffc, RZ, 0xc0, !PT ;  /* 0xfffffffc13137812 */ /* 0x000fe200078ec0ff */
[----:B------:R-:W-:Y:S01]  /*10800*/  IMAD.MOV.U32 R16, RZ, RZ, RZ ;  /* 0x000000ffff107224 */ /* 0x000fe200078e00ff */
[----:B------:R-:W-:Y:S01]  /*10810*/  MOV R17, R9 ;  /* 0x0000000900117202 */ /* 0x000fe20000000f00 */
[----:B------:R-:W-:-:S07]  /*10820*/  IMAD.MOV.U32 R20, RZ, RZ, RZ ;  /* 0x000000ffff147224 */ /* 0x000fce00078e00ff */
.L_x_310:
[----:B------:R-:W-:-:S05]  /*10830*/  IMAD.IADD R21, R1, 0x1, R16 ;  /* 0x0000000101157824 */ /* 0x000fca00078e0210 */
[----:B------:R-:W2:Y:S01]  /*10840*/  LDL.U8 R18, [R21+0x87] ;  /* 0x0000870015127983 */ /* 0x000ea20000100000 */
[----:B------:R-:W-:Y:S01]  /*10850*/  BSSY.RECONVERGENT B7, `(.L_x_294) ;  /* 0x000001d000077945 */ /* 0x000fe20003800200 */
[----:B--2---:R-:W-:Y:S01]  /*10860*/  ISETP.NE.AND P1, PT, R18, 0x1, PT ;  /* 0x000000011200780c */ /* 0x004fe20003f25270 */
[----:B------:R-:W-:-:S12]  /*10870*/  IMAD.U32 R18, R16, 0x4, R1 ;  /* 0x0000000410127824 */ /* 0x000fd800078e0001 */
[----:B01----:R-:W-:Y:S05]  /*10880*/  @P1 BRA `(.L_x_295) ;  /* 0x0000000000641947 */ /* 0x003fea0003800000 */
        /* <DEDUP_REMOVED lines=8> */
[----:B0-----:R-:W-:-:S04]  /*10910*/  @!P1 VIMNMX.RELU R22, PT, PT, R23, 0x7ff, PT ;  /* 0x000007ff17169848 */ /* 0x001fc80003fe1100 */
[----:B------:R-:W-:Y:S01]  /*10920*/  @!P1 SHF.L.U32 R24, R22, 0x2, RZ ;  /* 0x0000000216189819 */ /* 0x000fe200000006ff */
[----:B------:R-:W-:-:S03]  /*10930*/  IMAD.MOV.U32 R22, RZ, RZ, R26 ;  /* 0x000000ffff167224 */ /* 0x000fc600078e001a */
        /* <DEDUP_REMOVED lines=11> */
.L_x_297:
[----:B------:R-:W-:Y:S05]  /*109f0*/  BSYNC.RECONVERGENT B8 ;  /* 0x0000000000087941 */ /* 0x000fea0003800200 */
.L_x_296:
[----:B-12---:R-:W-:-:S04]  /*10a00*/  FADD R22, -R25, R22 ;  /* 0x0000001619167221 */ /* 0x006fc80000000100 */
[----:B------:R-:W-:-:S07]  /*10a10*/  FADD R17, R17, R22 ;  /* 0x0000001611117221 */ /* 0x000fce0000000000 */
.L_x_295:
[----:B------:R-:W-:Y:S05]  /*10a20*/  BSYNC.RECONVERGENT B7 ;  /* 0x0000000000077941 */ /* 0x000fea0003800200 */
.L_x_294:
        /* <DEDUP_REMOVED lines=26> */
.L_x_301:
[----:B------:R-:W-:Y:S05]  /*10bd0*/  BSYNC.RECONVERGENT B8 ;  /* 0x0000000000087941 */ /* 0x000fea0003800200 */
.L_x_300:
[----:B-12---:R-:W-:-:S04]  /*10be0*/  FADD R22, -R25, R22 ;  /* 0x0000001619167221 */ /* 0x006fc80000000100 */
[----:B------:R-:W-:-:S07]  /*10bf0*/  FADD R17, R17, R22 ;  /* 0x0000001611117221 */ /* 0x000fce0000000000 */
.L_x_299:
[----:B------:R-:W-:Y:S05]  /*10c00*/  BSYNC.RECONVERGENT B7 ;  /* 0x0000000000077941 */ /* 0x000fea0003800200 */
.L_x_298:
        /* <DEDUP_REMOVED lines=26> */
.L_x_305:
[----:B------:R-:W-:Y:S05]  /*10db0*/  BSYNC.RECONVERGENT B8 ;  /* 0x0000000000087941 */ /* 0x000fea0003800200 */
.L_x_304:
[----:B-12---:R-:W-:-:S04]  /*10dc0*/  FADD R22, -R25, R22 ;  /* 0x0000001619167221 */ /* 0x006fc80000000100 */
[----:B------:R-:W-:-:S07]  /*10dd0*/  FADD R17, R17, R22 ;  /* 0x0000001611117221 */ /* 0x000fce0000000000 */
.L_x_303:
[----:B------:R-:W-:Y:S05]  /*10de0*/  BSYNC.RECONVERGENT B7 ;  /* 0x0000000000077941 */ /* 0x000fea0003800200 */
.L_x_302:
        /* <DEDUP_REMOVED lines=12> */
[----:B-1----:R-:W-:-:S04]  /*10eb0*/  @!P1 VIMNMX.RELU R22, PT, PT, R21, 0x7ff, PT ;  /* 0x000007ff15169848 */ /* 0x002fc80003fe1100 */
[----:B------:R-:W-:-:S04]  /*10ec0*/  @!P1 SHF.L.U32 R22, R22, 0x2, RZ ;  /* 0x0000000216169819 */ /* 0x000fc800000006ff */
        /* <DEDUP_REMOVED lines=11> */
.L_x_309:
[----:B------:R-:W-:Y:S05]  /*10f80*/  BSYNC.RECONVERGENT B8 ;  /* 0x0000000000087941 */ /* 0x000fea0003800200 */
.L_x_308:
[----:B--23--:R-:W-:-:S04]  /*10f90*/  FADD R18, -R23, R18 ;  /* 0x0000001217127221 */ /* 0x00cfc80000000100 */
[----:B------:R-:W-:-:S07]  /*10fa0*/  FADD R17, R17, R18 ;  /* 0x0000001211117221 */ /* 0x000fce0000000000 */
.L_x_307:
[----:B------:R-:W-:Y:S05]  /*10fb0*/  BSYNC.RECONVERGENT B7 ;  /* 0x0000000000077941 */ /* 0x000fea0003800200 */
.L_x_306:
[----:B------:R-:W-:-:S04]  /*10fc0*/  IADD3 R16, P1, PT, R16, 0x4, RZ ;  /* 0x0000000410107810 */ /* 0x000fc80007f3e0ff */
[----:B------:R-:W-:Y:S02]  /*10fd0*/  IADD3.X R20, PT, PT, RZ, R20, RZ, P1, !PT ;  /* 0x00000014ff147210 */ /* 0x000fe40000ffe4ff */
[----:B------:R-:W-:-:S04]  /*10fe0*/  ISETP.NE.U32.AND P1, PT, R16, R19, PT ;  /* 0x000000131000720c */ /* 0x000fc80003f25070 */
[----:B------:R-:W-:-:S13]  /*10ff0*/  ISETP.NE.AND.EX P1, PT, R20, R5, PT, P1 ;  /* 0x000000051400720c */ /* 0x000fda0003f25310 */
[----:B------:R-:W-:Y:S05]  /*11000*/  @P1 BRA `(.L_x_310) ;  /* 0xfffffff800081947 */ /* 0x000fea000383ffff */
[----:B------:R-:W-:Y:S05]  /*11010*/  BSYNC.RECONVERGENT B1 ;  /* 0x0000000000017941 */ /* 0x000fea0003800200 */
.L_x_293:
[----:B------:R-:W-:-:S07]  /*11020*/  IMAD.MOV.U32 R18, RZ, RZ, R19 ;  /* 0x000000ffff127224 */ /* 0x000fce00078e0013 */
.L_x_292:
[----:B------:R-:W-:Y:S01]  /*11030*/  ISETP.NE.AND P1, PT, R29, RZ, PT ;  /* 0x000000ff1d00720c */ /* 0x000fe20003f25270 */
[----:B------:R-:W-:-:S12]  /*11040*/  IMAD.MOV.U32 R16, RZ, RZ, R17 ;  /* 0x000000ffff107224 */ /* 0x000fd800078e0011 */
        /* <DEDUP_REMOVED lines=11> */
[----:B-1----:R-:W-:-:S11]  /*11100*/  FSEL R22, -R23, RZ, !P2 ;  /* 0x000000ff17167208 */ /* 0x002fd60005000100 */
[----:B------:R-:W-:-:S04]  /*11110*/  @!P1 FADD R19, -R23, 30 ;  /* 0x41f0000017139421 */ /* 0x000fc80000000100 */
[----:B------:R-:W-:-:S06]  /*11120*/  @!P1 FMUL R20, R19, 34.130001068115234375 ;  /* 0x4208851f13149820 */ /* 0x000fcc0000400000 */
[----:B------:R-:W1:Y:S02]  /*11130*/  @!P1 F2I.TRUNC.NTZ R20, R20 ;  /* 0x0000001400149305 */ /* 0x000e64000020f100 */
[----:B-1----:R-:W-:-:S05]  /*11140*/  @!P1 VIMNMX.RELU R19, PT, PT, R20, 0x7ff, PT ;  /* 0x000007ff14139848 */ /* 0x002fca0003fe1100 */
[----:B------:R-:W-:Y:S01]  /*11150*/  @!P1 IMAD.SHL.U32 R21, R19, 0x4, RZ ;  /* 0x0000000413159824 */ /* 0x000fe200078e00ff */
[----:B------:R-:W-:-:S03]  /*11160*/  MOV R19, R23 ;  /* 0x0000001700137202 */ /* 0x000fc60000000f00 */
        /* <DEDUP_REMOVED lines=11> */
.L_x_314:
[----:B------:R-:W-:Y:S05]  /*11220*/  BSYNC.RECONVERGENT B7 ;  /* 0x0000000000077941 */ /* 0x000fea0003800200 */
.L_x_313:
[----:B--23--:R-:W-:-:S04]  /*11230*/  FADD R19, -R22, R19 ;  /* 0x0000001316137221 */ /* 0x00cfc80000000100 */
[----:B------:R-:W-:-:S07]  /*11240*/  FADD R16, R19, R16 ;  /* 0x0000001013107221 */ /* 0x000fce0000000000 */
.L_x_312:
[----:B------:R-:W-:Y:S05]  /*11250*/  BSYNC.RECONVERGENT B1 ;  /* 0x0000000000017941 */ /* 0x000fea0003800200 */
.L_x_311:
        /* <DEDUP_REMOVED lines=14> */
[----:B-1----:R-:W-:-:S04]  /*11340*/  @!P1 VIMNMX.RELU R19, PT, PT, R20, 0x7ff, PT ;  /* 0x000007ff14139848 */ /* 0x002fc80003fe1100 */
[----:B------:R-:W-:Y:S01]  /*11350*/  @!P1 SHF.L.U32 R21, R19, 0x2, RZ ;  /* 0x0000000213159819 */ /* 0x000fe200000006ff */
[----:B------:R-:W-:-:S03]  /*11360*/  IMAD.MOV.U32 R19, RZ, RZ, R23 ;  /* 0x000000ffff137224 */ /* 0x000fc600078e0017 */
        /* <DEDUP_REMOVED lines=8> */
[----:B-1----:R-:W-:-:S04]  /*113f0*/  @P1 VIMNMX.RELU R21, PT, PT, R20, 0x7ff, PT ;  /* 0x000007ff14151848 */ /* 0x002fc80003fe1100 */
[----:B------:R-:W-:-:S04]  /*11400*/  @P1 SHF.L.U32 R21, R21, 0x2, RZ ;  /* 0x0000000215151819 */ /* 0x000fc800000006ff */
[----:B------:R1:W3:Y:S03]  /*11410*/  @P1 LDC R19, c[0x3][R21] ;  /* 0x00c0000015131b82 */ /* 0x0002e60000000800 */
.L_x_318:
[----:B------:R-:W-:Y:S05]  /*11420*/  BSYNC.RECONVERGENT B7 ;  /* 0x0000000000077941 */ /* 0x000fea0003800200 */
.L_x_317:
[----:B--23--:R-:W-:-:S04]  /*11430*/  FADD R19, -R22, R19 ;  /* 0x0000001316137221 */ /* 0x00cfc80000000100 */
[----:B------:R-:W-:-:S07]  /*11440*/  FADD R16, R19, R16 ;  /* 0x0000001013107221 */ /* 0x000fce0000000000 */
.L_x_316:
[----:B------:R-:W-:Y:S05]  /*11450*/  BSYNC.RECONVERGENT B1 ;  /* 0x0000000000017941 */ /* 0x000fea0003800200 */
.L_x_315:
        /* <DEDUP_REMOVED lines=12> */
[----:B------:R-:W2:Y:S02]  /*11520*/  @!P1 F2I.TRUNC.NTZ R19, R19 ;  /* 0x0000001300139305 */ /* 0x000ea4000020f100 */
[----:B--2---:R-:W-:-:S05]  /*11530*/  @!P1 VIMNMX.RELU R17, PT, PT, R19, 0x7ff, PT ;  /* 0x000007ff13119848 */ /* 0x004fca0003fe1100 */
[----:B-1----:R-:W-:Y:S02]  /*11540*/  @!P1 IMAD.SHL.U32 R21, R17, 0x4, RZ ;  /* 0x0000000411159824 */ /* 0x002fe400078e00ff */
[----:B------:R-:W-:Y:S02]  /*11550*/  IMAD.MOV.U32 R17, RZ, RZ, R18 ;  /* 0x000000ffff117224 */ /* 0x000fe400078e0012 */
[----:B------:R1:W2:Y:S01]  /*11560*/  @!P1 LDC R20, c[0x3][R21] ;  /* 0x00c0000015149b82 */ /* 0x0002a20000000800 */
[----:B------:R-:W-:-:S13]  /*11570*/  FSETP.GT.AND P1, PT, R18, 30, PT ;  /* 0x41f000001200780b */ /* 0x000fda0003f24000 */
[----:B-1----:R-:W-:Y:S05]  /*11580*/  @P1 BRA `(.L_x_320) ;  /* 0x0000000000201947 */ /* 0x002fea0003800000 */
[----:B------:R-:W-:-:S13]  /*11590*/  FSETP.GEU.AND P1, PT, R18, -30, PT ;  /* 0xc1f000001200780b */ /* 0x000fda0003f2e000 */
[----:B------:R-:W-:-:S04]  /*115a0*/  @P1 FADD R17, R18, 30 ;  /* 0x41f0000012111421 */ /* 0x000fc80000000000 */
[----:B------:R-:W-:Y:S01]  /*115b0*/  @P1 FMUL R18, R17, 34.130001068115234375 ;  /* 0x4208851f11121820 */ /* 0x000fe20000400000 */
[----:B------:R-:W-:-:S05]  /*115c0*/  HFMA2 R17, -RZ, RZ, 0, 0 ;  /* 0x00000000ff117431 */ /* 0x000fca00000001ff */
[----:B------:R-:W1:Y:S02]  /*115d0*/  @P1 F2I.TRUNC.NTZ R18, R18 ;  /* 0x0000001200121305 */ /* 0x000e64000020f100 */
[----:B-1----:R-:W-:-:S05]  /*115e0*/  @P1 VIMNMX.RELU R19, PT, PT, R18, 0x7ff, PT ;  /* 0x000007ff12131848 */ /* 0x002fca0003fe1100 */
[----:B------:R-:W-:-:S04]  /*115f0*/  @P1 IMAD.SHL.U32 R19, R19, 0x4, RZ ;  /* 0x0000000413131824 */ /* 0x000fc800078e00ff */
[----:B------:R1:W3:Y:S03]  /*11600*/  @P1 LDC R17, c[0x3][R19] ;  /* 0x00c0000013111b82 */ /* 0x0002e60000000800 */
.L_x_320:
[----:B------:R-:W-:Y:S05]  /*11610*/  BSYNC.RECONVERGENT B1 ;  /* 0x0000000000017941 */ /* 0x000fea0003800200 */
.L_x_319:
[----:B--23--:R-:W-:-:S04]  /*11620*/  FADD R17, -R20, R17 ;  /* 0x0000001114117221 */ /* 0x00cfc80000000100 */
[----:B------:R-:W-:-:S07]  /*11630*/  FADD R16, R17, R16 ;  /* 0x0000001011107221 */ /* 0x000fce0000000000 */
.L_x_291:
[----:B------:R-:W-:Y:S05]  /*11640*/  BSYNC.RECONVERGENT B2 ;  /* 0x0000000000027941 */ /* 0x000fea0003800200 */
.L_x_282:
[----:B-1----:R-:W1:Y:S02]  /*11650*/  LDC R19, c[0x0][0x3a0] ;  /* 0x0000e800ff137b82 */ /* 0x002e640000000800 */
[----:B-1----:R-:W-:-:S13]  /*11660*/  ISETP.NE.AND P1, PT, R19, RZ, PT ;  /* 0x000000ff1300720c */ /* 0x002fda0003f25270 */
[----:B------:R-:W-:Y:S05]  /*11670*/  @!P1 BRA `(.L_x_321) ;  /* 0x0000000800449947 */ /* 0x000fea0003800000 */
[----:B------:R-:W-:Y:S01]  /*11680*/  IADD3 R17, P2, PT, R19, -0x1, RZ ;  /* 0xffffffff13117810 */ /* 0x000fe20007f5e0ff */
[----:B------:R-:W-:Y:S02]  /*11690*/  IMAD R19, R2, R19, RZ ;  /* 0x0000001302137224 */ /* 0x000fe400078e02ff */
[----:B------:R-:W-:Y:S01]  /*116a0*/  IMAD.MOV.U32 R18, RZ, RZ, RZ ;  /* 0x000000ffff127224 */ /* 0x000fe200078e00ff */
[----:B------:R-:W-:Y:S02]  /*116b0*/  ISETP.GE.U32.AND P1, PT, R17, 0xf, PT ;  /* 0x0000000f1100780c */ /* 0x000fe40003f26070 */
[----:B------:R-:W-:-:S04]  /*116c0*/  IADD3.X R17, PT, PT, R5, -0x1, RZ, P2, !PT ;  /* 0xffffffff05117810 */ /* 0x000fc800017fe4ff */
[----:B------:R-:W-:-:S13]  /*116d0*/  ISETP.GE.U32.AND.EX P1, PT, R17, RZ, PT, P1 ;  /* 0x000000ff1100720c */ /* 0x000fda0003f26110 */
[----:B------:R-:W-:Y:S05]  /*116e0*/  @!P1 BRA `(.L_x_322) ;  /* 0x0000000000f49947 */ /* 0x000fea0003800000 */
[----:B------:R-:W-:Y:S01]  /*116f0*/  HFMA2 R17, -RZ, RZ, 0, 0 ;  /* 0x00000000ff117431 */ /* 0x000fe200000001ff */
[----:B------:R-:W-:Y:S01]  /*11700*/  BSSY.RECONVERGENT B1, `(.L_x_323) ;  /* 0x000003a000017945 */ /* 0x000fe20003800200 */
[----:B------:R-:W-:-:S07]  /*11710*/  IMAD.MOV.U32 R20, RZ, RZ, RZ ;  /* 0x000000ffff147224 */ /* 0x000fce00078e00ff */
.L_x_324:
[----:B------:R-:W-:-:S05]  /*11720*/  IMAD.IADD R21, R1, 0x1, R17 ;  /* 0x0000000101157824 */ /* 0x000fca00078e0211 */
[----:B------:R-:W2:Y:S01]  /*11730*/  LDL.U8 R22, [R21+0x96] ;  /* 0x0000960015167983 */ /* 0x000ea20000100000 */
[----:B-1----:R-:W-:-:S05]  /*11740*/  IADD3 R18, PT, PT, R17, R19, RZ ;  /* 0x0000001311127210 */ /* 0x002fca0007ffe0ff */
[----:B------:R-:W-:Y:S01]  /*11750*/  IMAD.U32 R18, R18, 0x4, R1 ;  /* 0x0000000412127824 */ /* 0x000fe200078e0001 */
        /* <DEDUP_REMOVED lines=11> */
[----:B------:R-:W1:Y:S02]  /*11810*/  LDL.U8 R22, [R21+0x9a] ;  /* 0x00009a0015167983 */ /* 0x000e640000100000 */
[----:B-1----:R-:W-:-:S05]  /*11820*/  I2FP.F32.U32 R23, R22 ;  /* 0x0000001600177245 */ /* 0x002fca0000201000 */
        /* <DEDUP_REMOVED lines=31> */
[----:B------:R-:W4:Y:S01]  /*11a20*/  LDL.U8 R22, [R21+0xa5] ;  /* 0x0000a50015167983 */ /* 0x000f220000100000 */
[----:B------:R-:W-:-:S05]  /*11a30*/  IADD3 R17, P1, PT, R17, 0x10, RZ ;  /* 0x0000001011117810 */ /* 0x000fca0007f3e0ff */
[----:B------:R-:W-:Y:S01]  /*11a40*/  IMAD.X R20, RZ, RZ, R20, P1 ;  /* 0x000000ffff147224 */ /* 0x000fe200008e0614 */
[----:B------:R-:W-:-:S04]  /*11a50*/  ISETP.NE.U32.AND P1, PT, R17, R28, PT ;  /* 0x0000001c1100720c */ /* 0x000fc80003f25070 */
[----:B------:R-:W-:Y:S02]  /*11a60*/  ISETP.NE.AND.EX P1, PT, R20, R5, PT, P1 ;  /* 0x000000051400720c */ /* 0x000fe40003f25310 */
[----:B----4-:R-:W-:-:S05]  /*11a70*/  I2FP.F32.U32 R63, R22 ;  /* 0x00000016003f7245 */ /* 0x010fca0000201000 */
[----:B------:R1:W-:Y:S06]  /*11a80*/  STL [R18+0x1d4], R63 ;  /* 0x0001d43f12007387 */ /* 0x0003ec0000100800 */
[----:B------:R-:W-:Y:S05]  /*11a90*/  @P1 BRA `(.L_x_324) ;  /* 0xfffffffc00201947 */ /* 0x000fea000383ffff */
[----:B------:R-:W-:Y:S05]  /*11aa0*/  BSYNC.RECONVERGENT B1 ;  /* 0x0000000000017941 */ /* 0x000fea0003800200 */
.L_x_323:
[----:B-1----:R-:W-:-:S07]  /*11ab0*/  MOV R18, R28 ;  /* 0x0000001c00127202 */ /* 0x002fce0000000f00 */
.L_x_322:
        /* <DEDUP_REMOVED lines=10> */
[----:B------:R-:W-:-:S05]  /*11b60*/  IADD3 R20, PT, PT, R18, R19, RZ ;  /* 0x0000001312147210 */ /* 0x000fca0007ffe0ff */
        /* <DEDUP_REMOVED lines=22> */
[----:B------:R-:W-:Y:S01]  /*11cd0*/  VIADD R18, R18, 0x8 ;  /* 0x0000000812127836 */ /* 0x000fe20000000000 */
[----:B----4-:R-:W-:-:S05]  /*11ce0*/  I2FP.F32.U32 R27, R22 ;  /* 0x00000016001b7245 */ /* 0x010fca0000201000 */
[----:B------:R1:W-:Y:S02]  /*11cf0*/  STL [R20+0x1b4], R27 ;  /* 0x0001b41b14007387 */ /* 0x0003e40000100800 */
.L_x_325:
[----:B------:R-:W-:Y:S05]  /*11d00*/  @!P2 BRA `(.L_x_321) ;  /* 0x0000000000a0a947 */ /* 0x000fea0003800000 */
[----:B------:R-:W-:Y:S02]  /*11d10*/  ISETP.GE.U32.AND P1, PT, R33, 0x3, PT ;  /* 0x000000032100780c */ /* 0x000fe40003f26070 */
[----:B------:R-:W-:Y:S02]  /*11d20*/  ISETP.NE.U32.AND P2, PT, R34, RZ, PT ;  /* 0x000000ff2200720c */ /* 0x000fe40003f45070 */
[----:B------:R-:W-:Y:S02]  /*11d30*/  ISETP.GE.U32.AND.EX P1, PT, R37, RZ, PT, P1 ;  /* 0x000000ff2500720c */ /* 0x000fe40003f26110 */
[----:B------:R-:W-:-:S11]  /*11d40*/  ISETP.NE.AND.EX P2, PT, RZ, RZ, PT, P2 ;  /* 0x000000ffff00720c */ /* 0x000fd60003f45320 */
[----:B------:R-:W-:Y:S05]  /*11d50*/  @!P1 BRA `(.L_x_326) ;  /* 0x0000000000409947 */ /* 0x000fea0003800000 */
[----:B-1----:R-:W-:-:S05]  /*11d60*/  IADD3 R23, PT, PT, R1, R18, RZ ;  /* 0x0000001201177210 */ /* 0x002fca0007ffe0ff */
[----:B------:R-:W2:Y:S01]  /*11d70*/  LDL.U8 R17, [R23+0x96] ;  /* 0x0000960017117983 */ /* 0x000ea20000100000 */
[----:B------:R-:W-:-:S04]  /*11d80*/  IMAD.IADD R20, R18, 0x1, R19 ;  /* 0x0000000112147824 */ /* 0x000fc800078e0213 */
[----:B0-----:R-:W-:Y:S01]  /*11d90*/  IMAD.U32 R24, R20, 0x4, R1 ;  /* 0x0000000414187824 */ /* 0x001fe200078e0001 */
[----:B--2---:R-:W-:-:S05]  /*11da0*/  I2FP.F32.U32 R17, R17 ;  /* 0x0000001100117245 */ /* 0x004fca0000201000 */
[----:B------:R2:W-:Y:S04]  /*11db0*/  STL [R24+0x198], R17 ;  /* 0x0001981118007387 */ /* 0x0005e80000100800 */
[----:B------:R-:W3:Y:S02]  /*11dc0*/  LDL.U8 R20, [R23+0x97] ;  /* 0x0000970017147983 */ /* 0x000ee40000100000 */
[----:B---3--:R-:W-:-:S05]  /*11dd0*/  I2FP.F32.U32 R20, R20 ;  /* 0x0000001400147245 */ /* 0x008fca0000201000 */
[----:B------:R2:W-:Y:S04]  /*11de0*/  STL [R24+0x19c], R20 ;  /* 0x00019c1418007387 */ /* 0x0005e80000100800 */
[----:B------:R-:W3:Y:S02]  /*11df0*/  LDL.U8 R21, [R23+0x98] ;  /* 0x0000980017157983 */ /* 0x000ee40000100000 */
[----:B---3--:R-:W-:-:S05]  /*11e00*/  I2FP.F32.U32 R21, R21 ;  /* 0x0000001500157245 */ /* 0x008fca0000201000 */
[----:B------:R2:W-:Y:S04]  /*11e10*/  STL [R24+0x1a0], R21 ;  /* 0x0001a01518007387 */ /* 0x0005e80000100800 */
[----:B------:R-:W3:Y:S01]  /*11e20*/  LDL.U8 R22, [R23+0x99] ;  /* 0x0000990017167983 */ /* 0x000ee20000100000 */
[----:B------:R-:W-:Y:S02]  /*11e30*/  IADD3 R18, PT, PT, R18, 0x4, RZ ;  /* 0x0000000412127810 */ /* 0x000fe40007ffe0ff */
[----:B---3--:R-:W-:-:S05]  /*11e40*/  I2FP.F32.U32 R22, R22 ;  /* 0x0000001600167245 */ /* 0x008fca0000201000 */
[----:B------:R2:W-:Y:S02]  /*11e50*/  STL [R24+0x1a4], R22 ;  /* 0x0001a41618007387 */ /* 0x0005e40000100800 */
.L_x_326:
[----:B------:R-:W-:Y:S05]  /*11e60*/  @!P2 BRA `(.L_x_321) ;  /* 0x000000000048a947 */ /* 0x000fea0003800000 */
[----:B-12---:R-:W-:-:S05]  /*11e70*/  IMAD.IADD R20, R1, 0x1, R18 ;  /* 0x0000000101147824 */ /* 0x006fca00078e0212 */
[----:B------:R-:W2:Y:S01]  /*11e80*/  LDL.U8 R17, [R20+0x96] ;  /* 0x0000960014117983 */ /* 0x000ea20000100000 */
[----:B------:R-:W-:Y:S01]  /*11e90*/  IMAD.IADD R18, R18, 0x1, R19 ;  /* 0x0000000112127824 */ /* 0x000fe200078e0213 */
[----:B------:R-:W-:-:S04]  /*11ea0*/  ISETP.NE.U32.AND P1, PT, R34, 0x1, PT ;  /* 0x000000012200780c */ /* 0x000fc80003f25070 */
[----:B------:R-:W-:Y:S02]  /*11eb0*/  LEA R18, R18, R1, 0x2 ;  /* 0x0000000112127211 */ /* 0x000fe400078e10ff */
[----:B------:R-:W-:Y:S02]  /*11ec0*/  ISETP.NE.AND.EX P1, PT, RZ, RZ, PT, P1 ;  /* 0x000000ffff00720c */ /* 0x000fe40003f25310 */
[----:B--2---:R-:W-:-:S05]  /*11ed0*/  I2FP.F32.U32 R17, R17 ;  /* 0x0000001100117245 */ /* 0x004fca0000201000 */
[----:B------:R3:W-:Y:S06]  /*11ee0*/  STL [R18+0x198], R17 ;  /* 0x0001981112007387 */ /* 0x0007ec0000100800 */
[----:B------:R-:W-:Y:S05]  /*11ef0*/  @!P1 BRA `(.L_x_321) ;  /* 0x0000000000249947 */ /* 0x000fea0003800000 */
[----:B---3--:R-:W2:Y:S01]  /*11f00*/  LDL.U8 R17, [R20+0x97] ;  /* 0x0000970014117983 */ /* 0x008ea20000100000 */
[----:B------:R-:W-:-:S04]  /*11f10*/  ISETP.NE.U32.AND P1, PT, R34, 0x2, PT ;  /* 0x000000022200780c */ /* 0x000fc80003f25070 */
[----:B------:R-:W-:Y:S02]  /*11f20*/  ISETP.NE.AND.EX P1, PT, RZ, RZ, PT, P1 ;  /* 0x000000ffff00720c */ /* 0x000fe40003f25310 */
[----:B--2---:R-:W-:-:S05]  /*11f30*/  I2FP.F32.U32 R17, R17 ;  /* 0x0000001100117245 */ /* 0x004fca0000201000 */
[----:B------:R4:W-:Y:S06]  /*11f40*/  STL [R18+0x19c], R17 ;  /* 0x00019c1112007387 */ /* 0x0009ec0000100800 */
[----:B------:R-:W-:Y:S05]  /*11f50*/  @!P1 BRA `(.L_x_321) ;  /* 0x00000000000c9947 */ /* 0x000fea0003800000 */
[----:B----4-:R-:W2:Y:S02]  /*11f60*/  LDL.U8 R17, [R20+0x98] ;  /* 0x0000980014117983 */ /* 0x010ea40000100000 */
[----:B--2---:R-:W-:-:S05]  /*11f70*/  I2FP.F32.U32 R17, R17 ;  /* 0x0000001100117245 */ /* 0x004fca0000201000 */
[----:B------:R1:W-:Y:S02]  /*11f80*/  STL [R18+0x1a0], R17 ;  /* 0x0001a01112007387 */ /* 0x0003e40000100800 */
.L_x_321:
[C---:B------:R-:W-:Y:S01]  /*11f90*/  IMAD.U32 R26, R2.reuse, 0x10, R1 ;  /* 0x00000010021a7824 */ /* 0x040fe200078e0001 */
[C---:B------:R-:W-:Y:S01]  /*11fa0*/  ISETP.GE.U32.AND P1, PT, R2.reuse, 0x7, PT ;  /* 0x000000070200780c */ /* 0x040fe20003f26070 */
[----:B-1234-:R-:W-:Y:S01]  /*11fb0*/  IMAD.MOV.U32 R17, RZ, RZ, R16 ;  /* 0x000000ffff117224 */ /* 0x01efe200078e0010 */
[----:B------:R-:W-:Y:S01]  /*11fc0*/  IADD3 R18, P2, PT, R2, 0x1, RZ ;  /* 0x0000000102127810 */ /* 0x000fe20007f5e0ff */
[----:B------:R-:W-:Y:S01]  /*11fd0*/  BSSY.RECONVERGENT B1, `(.L_x_327) ;  /* 0x000005e000017945 */ /* 0x000fe20003800200 */
[----:B------:R1:W-:Y:S01]  /*11fe0*/  STL [R26+0x258], R3 ;  /* 0x000258031a007387 */ /* 0x0003e20000100800 */
[----:B------:R-:W-:Y:S02]  /*11ff0*/  ISETP.GE.U32.AND.EX P1, PT, R13, RZ, PT, P1 ;  /* 0x000000ff0d00720c */ /* 0x000fe40003f26110 */
[----:B------:R-:W-:Y:S02]  /*12000*/  CS2R R20, SRZ ;  /* 0x0000000000147805 */ /* 0x000fe4000001ff00 */
[----:B------:R-:W-:Y:S01]  /*12010*/  IADD3.X R19, PT, PT, RZ, R13, RZ, P2, !PT ;  /* 0x0000000dff137210 */ /* 0x000fe200017fe4ff */
[----:B------:R1:W-:Y:S01]  /*12020*/  STL.64 [R26+0x250], R16 ;  /* 0x000250101a007387 */ /* 0x0003e20000100a00 */
[----:B------:R-:W-:-:S07]  /*12030*/  LOP3.LUT R13, R18, 0x7, RZ, 0xc0, !PT ;  /* 0x00000007120d7812 */ /* 0x000fce00078ec0ff */
[----:B------:R-:W-:Y:S05]  /*12040*/  @!P1 BRA `(.L_x_328) ;  /* 0x0000000400589947 */ /* 0x000fea0003800000 */
[----:B------:R-:W-:Y:S01]  /*12050*/  BSSY.RECONVERGENT B2, `(.L_x_329) ;  /* 0x0000054000027945 */ /* 0x000fe20003800200 */
[----:B------:R-:W-:Y:S01]  /*12060*/  CS2R R20, SRZ ;  /* 0x0000000000147805 */ /* 0x000fe2000001ff00 */
[----:B------:R-:W-:-:S07]  /*12070*/  IMAD.MOV.U32 R23, RZ, RZ, RZ ;  /* 0x000000ffff177224 */ /* 0x000fce00078e00ff */
.L_x_330:
[----:B------:R-:W-:-:S05]  /*12080*/  IMAD.U32 R25, R20, 0x10, R1 ;  /* 0x0000001014197824 */ /* 0x000fca00078e0001 */
[----:B0-----:R-:W2:Y:S04]  /*12090*/  LDL R24, [R25+0x254] ;  /* 0x0002540019187983 */ /* 0x001ea80000100800 */
[----:B------:R-:W3:Y:S04]  /*120a0*/  LDL R68, [R25+0x264] ;  /* 0x0002640019447983 */ /* 0x000ee80000100800 */
[----:B------:R-:W4:Y:S01]  /*120b0*/  LDL R62, [R25+0x274] ;  /* 0x00027400193e7983 */ /* 0x000f220000100800 */
[----:B-1----:R-:W-:Y:S02]  /*120c0*/  HFMA2 R17, -RZ, RZ, 0.96630859375, -0.0022525787353515625 ;  /* 0x3bbb989dff117431 */ /* 0x002fe400000001ff */
[----:B------:R-:W-:Y:S01]  /*120d0*/  IMAD.MOV.U32 R22, RZ, RZ, 0x437c0000 ;  /* 0x437c0000ff167424 */ /* 0x000fe200078e00ff */
[----:B------:R-:W5:Y:S02]  /*120e0*/  LDL R70, [R25+0x2c4] ;  /* 0x0002c40019467983 */ /* 0x000f640000100800 */
[----:B--2---:R-:W-:-:S04]  /*120f0*/  FFMA.SAT R27, R24, -R17, 0.5 ;  /* 0x3f000000181b7423 */ /* 0x004fc80000002811 */
[----:B------:R-:W-:-:S04]  /*12100*/  FFMA.RM R27, R27, R22, 12582913 ;  /* 0x4b4000011b1b7423 */ /* 0x000fc80000004016 */
[----:B------:R-:W-:-:S04]  /*12110*/  FADD R63, R27, -12583039 ;  /* 0xcb40007f1b3f7421 */ /* 0x000fc80000000000 */
[----:B------:R-:W-:-:S04]  /*12120*/  FFMA R63, R24, -1.4426950216293334961, -R63 ;  /* 0xbfb8aa3b183f7823 */ /* 0x000fc8000000083f */
[----:B------:R-:W-:Y:S02]  /*12130*/  FFMA R63, R24, -1.925963033500011079e-08, R63 ;  /* 0xb2a57060183f7823 */ /* 0x000fe4000000003f */
[----:B------:R-:W2:Y:S04]  /*12140*/  LDL R24, [R25+0x284] ;  /* 0x0002840019187983 */ /* 0x000ea80000100800 */
[----:B------:R-:W0:Y:S01]  /*12150*/  MUFU.EX2 R63, R63 ;  /* 0x0000003f003f7308 */ /* 0x000e220000000800 */
[----:B------:R-:W-:Y:S02]  /*12160*/  IMAD.SHL.U32 R66, R27, 0x800000, RZ ;  /* 0x008000001b427824 */ /* 0x000fe400078e00ff */
[----:B---3--:R-:W-:-:S04]  /*12170*/  FFMA.SAT R27, R68, -R17, 0.5 ;  /* 0x3f000000441b7423 */ /* 0x008fc80000002811 */
[----:B------:R-:W-:-:S04]  /*12180*/  FFMA.RM R27, R27, R22, 12582913 ;  /* 0x4b4000011b1b7423 */ /* 0x000fc80000004016 */
[----:B------:R-:W-:Y:S01]  /*12190*/  FADD R67, R27, -12583039 ;  /* 0xcb40007f1b437421 */ /* 0x000fe20000000000 */
[----:B0-----:R-:W-:Y:S02]  /*121a0*/  FFMA R21, R66, R63, R21 ;  /* 0x0000003f42157223 */ /* 0x001fe40000000015 */
[----:B------:R-:W3:Y:S01]  /*121b0*/  LDL R66, [R25+0x294] ;  /* 0x0002940019427983 */ /* 0x000ee20000100800 */
[----:B------:R-:W-:-:S04]  /*121c0*/  FFMA R67, R68, -1.4426950216293334961, -R67 ;  /* 0xbfb8aa3b44437823 */ /* 0x000fc80000000843 */
[----:B------:R-:W-:-:S06]  /*121d0*/  FFMA R67, R68, -1.925963033500011079e-08, R67 ;  /* 0xb2a5706044437823 */ /* 0x000fcc0000000043 */
[----:B------:R-:W0:Y:S01]  /*121e0*/  MUFU.EX2 R67, R67 ;  /* 0x0000004300437308 */ /* 0x000e220000000800 */
[----:B------:R-:W-:Y:S01]  /*121f0*/  SHF.L.U32 R68, R27, 0x17, RZ ;  /* 0x000000171b447819 */ /* 0x000fe200000006ff */
[----:B----4-:R-:W-:-:S04]  /*12200*/  FFMA.SAT R27, R62, -R17, 0.5 ;  /* 0x3f0000003e1b7423 */ /* 0x010fc80000002811 */
[----:B------:R-:W-:Y:S01]  /*12210*/  FFMA.RM R27, R27, R22, 12582913 ;  /* 0x4b4000011b1b7423 */ /* 0x000fe20000004016 */
[----:B0-----:R-:W-:Y:S02]  /*12220*/  FFMA R21, R68, R67, R21 ;  /* 0x0000004344157223 */ /* 0x001fe40000000015 */
[----:B------:R-:W4:Y:S01]  /*12230*/  LDL R68, [R25+0x2a4] ;  /* 0x0002a40019447983 */ /* 0x000f220000100800 */
[----:B------:R-:W-:-:S04]  /*12240*/  FADD R63, R27, -12583039 ;  /* 0xcb40007f1b3f7421 */ /* 0x000fc80000000000 */
[----:B------:R-:W-:-:S04]  /*12250*/  FFMA R63, R62, -1.4426950216293334961, -R63 ;  /* 0xbfb8aa3b3e3f7823 */ /* 0x000fc8000000083f */
[----:B------:R-:W-:Y:S02]  /*12260*/  FFMA R69, R62, -1.925963033500011079e-08, R63 ;  /* 0xb2a570603e457823 */ /* 0x000fe4000000003f */
[----:B------:R0:W5:Y:S01]  /*12270*/  LDL R62, [R25+0x2b4] ;  /* 0x0002b400193e7983 */ /* 0x0001620000100800 */
[----:B------:R-:W-:-:S03]  /*12280*/  IMAD.SHL.U32 R72, R27, 0x800000, RZ ;  /* 0x008000001b487824 */ /* 0x000fc600078e00ff */
[----:B------:R-:W1:Y:S02]  /*12290*/  MUFU.EX2 R69, R69 ;  /* 0x0000004500457308 */ /* 0x000e640000000800 */
[----:B-1----:R-:W-:Y:S01]  /*122a0*/  FFMA R21, R72, R69, R21 ;  /* 0x0000004548157223 */ /* 0x002fe20000000015 */
[----:B------:R-:W-:-:S04]  /*122b0*/  IADD3 R20, P1, PT, R20, 0x8, RZ ;  /* 0x0000000814147810 */ /* 0x000fc80007f3e0ff */
[----:B------:R-:W-:Y:S01]  /*122c0*/  IADD3.X R23, PT, PT, RZ, R23, RZ, P1, !PT ;  /* 0x00000017ff177210 */ /* 0x000fe20000ffe4ff */
[----:B--2---:R-:W-:-:S04]  /*122d0*/  FFMA.SAT R27, R24, -R17, 0.5 ;  /* 0x3f000000181b7423 */ /* 0x004fc80000002811 */
[----:B------:R-:W-:-:S04]  /*122e0*/  FFMA.RM R27, R27, R22, 12582913 ;  /* 0x4b4000011b1b7423 */ /* 0x000fc80000004016 */
[----:B------:R-:W-:-:S04]  /*122f0*/  FADD R63, R27, -12583039 ;  /* 0xcb40007f1b3f7421 */ /* 0x000fc80000000000 */
[----:B------:R-:W-:-:S04]  /*12300*/  FFMA R63, R24, -1.4426950216293334961, -R63 ;  /* 0xbfb8aa3b183f7823 */ /* 0x000fc8000000083f */
[----:B------:R-:W-:Y:S01]  /*12310*/  FFMA R63, R24, -1.925963033500011079e-08, R63 ;  /* 0xb2a57060183f7823 */ /* 0x000fe2000000003f */
[----:B---3--:R-:W-:-:S04]  /*12320*/  FFMA.SAT R67, R66, -R17, 0.5 ;  /* 0x3f00000042437423 */ /* 0x008fc80000002811 */
[----:B------:R-:W-:-:S04]  /*12330*/  FFMA.RM R24, R67, R22, 12582913 ;  /* 0x4b40000143187423 */ /* 0x000fc80000004016 */
[----:B0-----:R-:W-:Y:S01]  /*12340*/  FADD R25, R24, -12583039 ;  /* 0xcb40007f18197421 */ /* 0x001fe20000000000 */
[----:B------:R-:W0:Y:S03]  /*12350*/  MUFU.EX2 R63, R63 ;  /* 0x0000003f003f7308 */ /* 0x000e260000000800 */
[----:B------:R-:W-:-:S04]  /*12360*/  FFMA R25, R66, -1.4426950216293334961, -R25 ;  /* 0xbfb8aa3b42197823 */ /* 0x000fc80000000819 */
[----:B------:R-:W-:-:S04]  /*12370*/  FFMA R67, R66, -1.925963033500011079e-08, R25 ;  /* 0xb2a5706042437823 */ /* 0x000fc80000000019 */
[----:B------:R-:W1:Y:S01]  /*12380*/  MUFU.EX2 R25, R67 ;  /* 0x0000004300197308 */ /* 0x000e620000000800 */
[----:B------:R-:W-:-:S04]  /*12390*/  IMAD.SHL.U32 R66, R27, 0x800000, RZ ;  /* 0x008000001b427824 */ /* 0x000fc800078e00ff */
[----:B0-----:R-:W-:Y:S01]  /*123a0*/  FFMA R66, R66, R63, R21 ;  /* 0x0000003f42427223 */ /* 0x001fe20000000015 */
[----:B------:R-:W-:-:S05]  /*123b0*/  SHF.L.U32 R21, R24, 0x17, RZ ;  /* 0x0000001718157819 */ /* 0x000fca00000006ff */
[----:B-1----:R-:W-:Y:S01]  /*123c0*/  FFMA R25, R21, R25, R66 ;  /* 0x0000001915197223 */ /* 0x002fe20000000042 */
[----:B----4-:R-:W-:-:S04]  /*123d0*/  FFMA.SAT R21, R68, -R17, 0.5 ;  /* 0x3f00000044157423 */ /* 0x010fc80000002811 */
[----:B------:R-:W-:-:S04]  /*123e0*/  FFMA.RM R24, R21, R22, 12582913 ;  /* 0x4b40000115187423 */ /* 0x000fc80000004016 */
[----:B------:R-:W-:-:S04]  /*123f0*/  FADD R21, R24, -12583039 ;  /* 0xcb40007f18157421 */ /* 0x000fc80000000000 */
[----:B------:R-:W-:-:S04]  /*12400*/  FFMA R27, R68, -1.4426950216293334961, -R21 ;  /* 0xbfb8aa3b441b7823 */ /* 0x000fc80000000815 */
[----:B------:R-:W-:Y:S01]  /*12410*/  FFMA R68, R68, -1.925963033500011079e-08, R27 ;  /* 0xb2a5706044447823 */ /* 0x000fe2000000001b */
[-C--:B-----5:R-:W-:Y:S01]  /*12420*/  FFMA.SAT R69, R62, -R17.reuse, 0.5 ;  /* 0x3f0000003e457423 */ /* 0x0a0fe20000002811 */
[----:B------:R-:W-:-:S04]  /*12430*/  FFMA.SAT R17, R70, -R17, 0.5 ;  /* 0x3f00000046117423 */ /* 0x000fc80000002811 */
[----:B------:R-:W0:Y:S01]  /*12440*/  MUFU.EX2 R68, R68 ;  /* 0x0000004400447308 */ /* 0x000e220000000800 */
[-C--:B------:R-:W-:Y:S01]  /*12450*/  FFMA.RM R21, R69, R22.reuse, 12582913 ;  /* 0x4b40000145157423 */ /* 0x080fe20000004016 */
[----:B------:R-:W-:-:S03]  /*12460*/  FFMA.RM R22, R17, R22, 12582913 ;  /* 0x4b40000111167423 */ /* 0x000fc60000004016 */
[----:B------:R-:W-:Y:S01]  /*12470*/  FADD R27, R21, -12583039 ;  /* 0xcb40007f151b7421 */ /* 0x000fe20000000000 */
[----:B------:R-:W-:-:S03]  /*12480*/  FADD R17, R22, -12583039 ;  /* 0xcb40007f16117421 */ /* 0x000fc60000000000 */
[----:B------:R-:W-:Y:S01]  /*12490*/  FFMA R27, R62, -1.4426950216293334961, -R27 ;  /* 0xbfb8aa3b3e1b7823 */ /* 0x000fe2000000081b */
[----:B------:R-:W-:Y:S02]  /*124a0*/  IMAD.SHL.U32 R24, R24, 0x800000, RZ ;  /* 0x0080000018187824 */ /* 0x000fe400078e00ff */
[----:B------:R-:W-:Y:S01]  /*124b0*/  FFMA R17, R70, -1.4426950216293334961, -R17 ;  /* 0xbfb8aa3b46117823 */ /* 0x000fe20000000811 */
[----:B------:R-:W-:-:S03]  /*124c0*/  FFMA R27, R62, -1.925963033500011079e-08, R27 ;  /* 0xb2a570603e1b7823 */ /* 0x000fc6000000001b */
[----:B------:R-:W-:Y:S01]  /*124d0*/  FFMA R17, R70, -1.925963033500011079e-08, R17 ;  /* 0xb2a5706046117823 */ /* 0x000fe20000000011 */
[----:B0-----:R-:W-:Y:S01]  /*124e0*/  FFMA R24, R24, R68, R25 ;  /* 0x0000004418187223 */ /* 0x001fe20000000019 */
[----:B------:R-:W-:Y:S01]  /*124f0*/  LOP3.LUT R25, R18, 0xfffffff8, RZ, 0xc0, !PT ;  /* 0xfffffff812197812 */ /* 0x000fe200078ec0ff */
[----:B------:R-:W0:Y:S03]  /*12500*/  MUFU.EX2 R27, R27 ;  /* 0x0000001b001b7308 */ /* 0x000e260000000800 */
[----:B------:R-:W-:-:S05]  /*12510*/  ISETP.NE.U32.AND P1, PT, R20, R25, PT ;  /* 0x000000191400720c */ /* 0x000fca0003f25070 */
[----:B------:R-:W1:Y:S01]  /*12520*/  MUFU.EX2 R17, R17 ;  /* 0x0000001100117308 */ /* 0x000e620000000800 */
[----:B------:R-:W-:Y:S01]  /*12530*/  ISETP.NE.AND.EX P1, PT, R23, R19, PT, P1 ;  /* 0x000000131700720c */ /* 0x000fe20003f25310 */
[----:B------:R-:W-:Y:S02]  /*12540*/  IMAD.SHL.U32 R21, R21, 0x800000, RZ ;  /* 0x0080000015157824 */ /* 0x000fe400078e00ff */
[----:B------:R-:W-:Y:S02]  /*12550*/  IMAD.SHL.U32 R22, R22, 0x800000, RZ ;  /* 0x0080000016167824 */ /* 0x000fe400078e00ff */
[----:B0-----:R-:W-:-:S04]  /*12560*/  FFMA R21, R21, R27, R24 ;  /* 0x0000001b15157223 */ /* 0x001fc80000000018 */
[----:B-1----:R-:W-:-:S04]  /*12570*/  FFMA R21, R22, R17, R21 ;  /* 0x0000001116157223 */ /* 0x002fc80000000015 */
[----:B------:R-:W-:Y:S05]  /*12580*/  @P1 BRA `(.L_x_330) ;  /* 0xfffffff800bc1947 */ /* 0x000fea000383ffff */
[----:B------:R-:W-:Y:S05]  /*12590*/  BSYNC.RECONVERGENT B2 ;  /* 0x0000000000027941 */ /* 0x000fea0003800200 */
.L_x_329:
[----:B------:R-:W-:-:S07]  /*125a0*/  IMAD.MOV.U32 R20, RZ, RZ, R25 ;  /* 0x000000ffff147224 */ /* 0x000fce00078e0019 */
.L_x_328:
[----:B------:R-:W-:Y:S05]  /*125b0*/  BSYNC.RECONVERGENT B1 ;  /* 0x0000000000017941 */ /* 0x000fea0003800200 */
.L_x_327:
[----:B------:R-:W-:Y:S01]  /*125c0*/  ISETP.NE.U32.AND P1, PT, R13, RZ, PT ;  /* 0x000000ff0d00720c */ /* 0x000fe20003f25070 */
[----:B------:R-:W-:Y:S03]  /*125d0*/  BSSY.RECONVERGENT B1, `(.L_x_331) ;  /* 0x000005f000017945 */ /* 0x000fe60003800200 */
        /* <DEDUP_REMOVED lines=9> */
[----:B------:R-:W-:-:S05]  /*12670*/  LEA R68, R20, R1, 0x4 ;  /* 0x0000000114447211 */ /* 0x000fca00078e20ff */
[----:B------:R-:W1:Y:S04]  /*12680*/  LDL R66, [R68+0x254] ;  /* 0x0002540044427983 */ /* 0x000e680000100800 */
[----:B------:R-:W2:Y:S04]  /*12690*/  LDL R62, [R68+0x264] ;  /* 0x00026400443e7983 */ /* 0x000ea80000100800 */
[----:B------:R-:W3:Y:S04]  /*126a0*/  LDL R23, [R68+0x274] ;  /* 0x0002740044177983 */ /* 0x000ee80000100800 */
[----:B------:R-:W4:Y:S01]  /*126b0*/  LDL R22, [R68+0x284] ;  /* 0x0002840044167983 */ /* 0x000f220000100800 */
[----:B------:R-:W-:-:S02]  /*126c0*/  IMAD.MOV.U32 R25, RZ, RZ, 0x3bbb989d ;  /* 0x3bbb989dff197424 */ /* 0x000fc400078e00ff */
[----:B0-----:R-:W-:Y:S02]  /*126d0*/  IMAD.MOV.U32 R24, RZ, RZ, 0x437c0000 ;  /* 0x437c0000ff187424 */ /* 0x001fe400078e00ff */
[----:B------:R-:W-:Y:S02]  /*126e0*/  VIADD R20, R20, 0x4 ;  /* 0x0000000414147836 */ /* 0x000fe40000000000 */
[-C--:B-1----:R-:W-:Y:S01]  /*126f0*/  FFMA.SAT R17, R66, -R25.reuse, 0.5 ;  /* 0x3f00000042117423 */ /* 0x082fe20000002819 */
[----:B--2---:R-:W-:-:S03]  /*12700*/  FFMA.SAT R13, R62, -R25, 0.5 ;  /* 0x3f0000003e0d7423 */ /* 0x004fc60000002819 */
[-C--:B------:R-:W-:Y:S01]  /*12710*/  FFMA.RM R17, R17, R24.reuse, 12582913 ;  /* 0x4b40000111117423 */ /* 0x080fe20000004018 */
[----:B------:R-:W-:-:S03]  /*12720*/  FFMA.RM R13, R13, R24, 12582913 ;  /* 0x4b4000010d0d7423 */ /* 0x000fc60000004018 */
[----:B------:R-:W-:Y:S01]  /*12730*/  FADD R63, R17, -12583039 ;  /* 0xcb40007f113f7421 */ /* 0x000fe20000000000 */
[----:B------:R-:W-:-:S03]  /*12740*/  FADD R67, R13, -12583039 ;  /* 0xcb40007f0d437421 */ /* 0x000fc60000000000 */
[----:B------:R-:W-:Y:S01]  /*12750*/  FFMA R63, R66, -1.4426950216293334961, -R63 ;  /* 0xbfb8aa3b423f7823 */ /* 0x000fe2000000083f */
[----:B------:R-:W-:-:S03]  /*12760*/  FFMA R67, R62, -1.4426950216293334961, -R67 ;  /* 0xbfb8aa3b3e437823 */ /* 0x000fc60000000843 */
[----:B------:R-:W-:Y:S01]  /*12770*/  FFMA R66, R66, -1.925963033500011079e-08, R63 ;  /* 0xb2a5706042427823 */ /* 0x000fe2000000003f */
[-C--:B---3--:R-:W-:Y:S01]  /*12780*/  FFMA.SAT R63, R23, -R25.reuse, 0.5 ;  /* 0x3f000000173f7423 */ /* 0x088fe20000002819 */
[----:B------:R-:W-:Y:S01]  /*12790*/  FFMA R62, R62, -1.925963033500011079e-08, R67 ;  /* 0xb2a570603e3e7823 */ /* 0x000fe20000000043 */
[----:B----4-:R-:W-:Y:S02]  /*127a0*/  FFMA.SAT R67, R22, -R25, 0.5 ;  /* 0x3f00000016437423 */ /* 0x010fe40000002819 */
[-C--:B------:R-:W-:Y:S01]  /*127b0*/  FFMA.RM R25, R63, R24.reuse, 12582913 ;  /* 0x4b4000013f197423 */ /* 0x080fe20000004018 */
[----:B------:R-:W0:Y:S01]  /*127c0*/  MUFU.EX2 R66, R66 ;  /* 0x0000004200427308 */ /* 0x000e220000000800 */
[----:B------:R-:W-:Y:S02]  /*127d0*/  FFMA.RM R24, R67, R24, 12582913 ;  /* 0x4b40000143187423 */ /* 0x000fe40000004018 */
[----:B------:R-:W-:Y:S02]  /*127e0*/  FADD R68, R25, -12583039 ;  /* 0xcb40007f19447421 */ /* 0x000fe40000000000 */
[----:B------:R-:W-:-:S02]  /*127f0*/  FADD R63, R24, -12583039 ;  /* 0xcb40007f183f7421 */ /* 0x000fc40000000000 */
[C---:B------:R-:W-:Y:S01]  /*12800*/  FFMA R68, R23.reuse, -1.4426950216293334961, -R68 ;  /* 0xbfb8aa3b17447823 */ /* 0x040fe20000000844 */
[----:B------:R-:W1:Y:S01]  /*12810*/  MUFU.EX2 R62, R62 ;  /* 0x0000003e003e7308 */ /* 0x000e620000000800 */
[----:B------:R-:W-:Y:S01]  /*12820*/  SHF.L.U32 R24, R24, 0x17, RZ ;  /* 0x0000001718187819 */ /* 0x000fe200000006ff */
[C---:B------:R-:W-:Y:S01]  /*12830*/  FFMA R63, R22.reuse, -1.4426950216293334961, -R63 ;  /* 0xbfb8aa3b163f7823 */ /* 0x040fe2000000083f */
[----:B------:R-:W-:Y:S01]  /*12840*/  FFMA R23, R23, -1.925963033500011079e-08, R68 ;  /* 0xb2a5706017177823 */ /* 0x000fe20000000044 */
[----:B------:R-:W-:Y:S02]  /*12850*/  SHF.L.U32 R68, R17, 0x17, RZ ;  /* 0x0000001711447819 */ /* 0x000fe400000006ff */
[----:B------:R-:W-:Y:S02]  /*12860*/  FFMA R63, R22, -1.925963033500011079e-08, R63 ;  /* 0xb2a57060163f7823 */ /* 0x000fe4000000003f */
[----:B------:R-:W2:Y:S01]  /*12870*/  MUFU.EX2 R22, R23 ;  /* 0x0000001700167308 */ /* 0x000ea20000000800 */
[----:B0-----:R-:W-:Y:S01]  /*12880*/  FFMA R21, R68, R66, R21 ;  /* 0x0000004244157223 */ /* 0x001fe20000000015 */
[----:B------:R-:W-:-:S06]  /*12890*/  IMAD.SHL.U32 R66, R13, 0x800000, RZ ;  /* 0x008000000d427824 */ /* 0x000fcc00078e00ff */
[----:B------:R-:W0:Y:S01]  /*128a0*/  MUFU.EX2 R63, R63 ;  /* 0x0000003f003f7308 */ /* 0x000e220000000800 */
[----:B-1----:R-:W-:Y:S01]  /*128b0*/  FFMA R21, R66, R62, R21 ;  /* 0x0000003e42157223 */ /* 0x002fe20000000015 */
[----:B------:R-:W-:-:S04]  /*128c0*/  IMAD.SHL.U32 R66, R25, 0x800000, RZ ;  /* 0x0080000019427824 */ /* 0x000fc800078e00ff */
[----:B--2---:R-:W-:-:S04]  /*128d0*/  FFMA R21, R66, R22, R21 ;  /* 0x0000001642157223 */ /* 0x004fc80000000015 */
[----:B0-----:R-:W-:-:S07]  /*128e0*/  FFMA R21, R24, R63, R21 ;  /* 0x0000003f18157223 */ /* 0x001fce0000000015 */
.L_x_334:
[----:B------:R-:W-:Y:S05]  /*128f0*/  BSYNC.RECONVERGENT B2 ;  /* 0x0000000000027941 */ /* 0x000fea0003800200 */
.L_x_333:
[----:B------:R-:W-:Y:S05]  /*12900*/  @!P2 BRA `(.L_x_332) ;  /* 0x0000000000aca947 */ /* 0x000fea0003800000 */
[----:B------:R-:W-:Y:S01]  /*12910*/  ISETP.NE.U32.AND P1, PT, R27, 0x1, PT ;  /* 0x000000011b00780c */ /* 0x000fe20003f25070 */
[----:B------:R-:W-:Y:S01]  /*12920*/  BSSY.RECONVERGENT B2, `(.L_x_335) ;  /* 0x000001c000027945 */ /* 0x000fe20003800200 */
[----:B------:R-:W-:Y:S02]  /*12930*/  LOP3.LUT R2, R2, 0x1, RZ, 0xc0, !PT ;  /* 0x0000000102027812 */ /* 0x000fe400078ec0ff */
[----:B------:R-:W-:Y:S02]  /*12940*/  ISETP.NE.AND.EX P1, PT, RZ, RZ, PT, P1 ;  /* 0x000000ffff00720c */ /* 0x000fe40003f25310 */
[----:B------:R-:W-:-:S04]  /*12950*/  ISETP.NE.U32.AND P2, PT, R2, 0x1, PT ;  /* 0x000000010200780c */ /* 0x000fc80003f45070 */
[----:B------:R-:W-:-:S07]  /*12960*/  ISETP.NE.U32.AND.EX P2, PT, RZ, RZ, PT, P2 ;  /* 0x000000ffff00720c */ /* 0x000fce0003f45120 */
[----:B------:R-:W-:Y:S06]  /*12970*/  @!P1 BRA `(.L_x_336) ;  /* 0x0000000000589947 */ /* 0x000fec0003800000 */
[----:B------:R-:W-:-:S05]  /*12980*/  IMAD.U32 R13, R20, 0x10, R1 ;  /* 0x00000010140d7824 */ /* 0x000fca00078e0001 */
[----:B-1----:R-:W2:Y:S04]  /*12990*/  LDL R17, [R13+0x254] ;  /* 0x000254000d117983 */ /* 0x002ea80000100800 */
[----:B------:R-:W0:Y:S01]  /*129a0*/  LDL R25, [R13+0x264] ;  /* 0x000264000d197983 */ /* 0x000e220000100800 */
[----:B------:R-:W-:Y:S01]  /*129b0*/  MOV R22, 0x3bbb989d ;  /* 0x3bbb989d00167802 */ /* 0x000fe20000000f00 */
[----:B------:R-:W-:Y:S02]  /*129c0*/  IMAD.MOV.U32 R23, RZ, RZ, 0x437c0000 ;  /* 0x437c0000ff177424 */ /* 0x000fe400078e00ff */
[----:B------:R-:W-:Y:S02]  /*129d0*/  VIADD R20, R20, 0x2 ;  /* 0x0000000214147836 */ /* 0x000fe40000000000 */
[----:B--2---:R-:W-:-:S04]  /*129e0*/  FFMA.SAT R2, R17, -R22, 0.5 ;  /* 0x3f00000011027423 */ /* 0x004fc80000002816 */
[----:B------:R-:W-:Y:S01]  /*129f0*/  FFMA.RM R2, R2, R23, 12582913 ;  /* 0x4b40000102027423 */ /* 0x000fe20000004017 */
[----:B0-----:R-:W-:-:S03]  /*12a00*/  FFMA.SAT R24, R25, -R22, 0.5 ;  /* 0x3f00000019187423 */ /* 0x001fc60000002816 */
[----:B------:R-:W-:Y:S01]  /*12a10*/  FADD R22, R2, -12583039 ;  /* 0xcb40007f02167421 */ /* 0x000fe20000000000 */
[----:B------:R-:W-:Y:S01]  /*12a20*/  FFMA.RM R24, R24, R23, 12582913 ;  /* 0x4b40000118187423 */ /* 0x000fe20000004017 */
[----:B------:R-:W-:Y:S02]  /*12a30*/  IMAD.SHL.U32 R2, R2, 0x800000, RZ ;  /* 0x0080000002027824 */ /* 0x000fe400078e00ff */
[C---:B------:R-:W-:Y:S01]  /*12a40*/  FFMA R22, R17.reuse, -1.4426950216293334961, -R22 ;  /* 0xbfb8aa3b11167823 */ /* 0x040fe20000000816 */
[C---:B------:R-:W-:Y:S01]  /*12a50*/  FADD R62, R24.reuse, -12583039 ;  /* 0xcb40007f183e7421 */ /* 0x040fe20000000000 */
[----:B------:R-:W-:Y:S02]  /*12a60*/  SHF.L.U32 R13, R24, 0x17, RZ ;  /* 0x00000017180d7819 */ /* 0x000fe400000006ff */
[----:B------:R-:W-:Y:S01]  /*12a70*/  FFMA R22, R17, -1.925963033500011079e-08, R22 ;  /* 0xb2a5706011167823 */ /* 0x000fe20000000016 */
[----:B------:R-:W-:-:S04]  /*12a80*/  FFMA R62, R25, -1.4426950216293334961, -R62 ;  /* 0xbfb8aa3b193e7823 */ /* 0x000fc8000000083e */
[----:B------:R-:W-:Y:S01]  /*12a90*/  FFMA R62, R25, -1.925963033500011079e-08, R62 ;  /* 0xb2a57060193e7823 */ /* 0x000fe2000000003e */
[----:B------:R-:W0:Y:S08]  /*12aa0*/  MUFU.EX2 R22, R22 ;  /* 0x0000001600167308 */ /* 0x000e300000000800 */
[----:B------:R-:W1:Y:S01]  /*12ab0*/  MUFU.EX2 R62, R62 ;  /* 0x0000003e003e7308 */ /* 0x000e620000000800 */
[----:B0-----:R-:W-:-:S04]  /*12ac0*/  FFMA R2, R2, R22, R21 ;  /* 0x0000001602027223 */ /* 0x001fc80000000015 */
[----:B-1----:R-:W-:-:S07]  /*12ad0*/  FFMA R21, R13, R62, R2 ;  /* 0x0000003e0d157223 */ /* 0x002fce0000000002 */
.L_x_336:
[----:B------:R-:W-:Y:S05]  /*12ae0*/  BSYNC.RECONVERGENT B2 ;  /* 0x0000000000027941 */ /* 0x000fea0003800200 */
.L_x_335:
[----:B------:R-:W-:Y:S05]  /*12af0*/  @!P2 BRA `(.L_x_332) ;  /* 0x000000000030a947 */ /* 0x000fea0003800000 */
[----:B------:R-:W-:-:S05]  /*12b00*/  IMAD.U32 R20, R20, 0x10, R1 ;  /* 0x0000001014147824 */ /* 0x000fca00078e0001 */
[----:B------:R-:W2:Y:S01]  /*12b10*/  LDL R2, [R20+0x254] ;  /* 0x0002540014027983 */ /* 0x000ea20000100800 */
[----:B------:R-:W-:Y:S02]  /*12b20*/  HFMA2 R13, -RZ, RZ, 0.96630859375, -0.0022525787353515625 ;  /* 0x3bbb989dff0d7431 */ /* 0x000fe400000001ff */
[----:B------:R-:W-:-:S03]  /*12b30*/  IMAD.MOV.U32 R22, RZ, RZ, 0x437c0000 ;  /* 0x437c0000ff167424 */ /* 0x000fc600078e00ff */
[----:B--2---:R-:W-:-:S04]  /*12b40*/  FFMA.SAT R13, R2, -R13, 0.5 ;  /* 0x3f000000020d7423 */ /* 0x004fc8000000280d */
[----:B------:R-:W-:-:S04]  /*12b50*/  FFMA.RM R13, R13, R22, 12582913 ;  /* 0x4b4000010d0d7423 */ /* 0x000fc80000004016 */
[----:B-1----:R-:W-:-:S04]  /*12b60*/  FADD R17, R13, -12583039 ;  /* 0xcb40007f0d117421 */ /* 0x002fc80000000000 */
[----:B------:R-:W-:-:S04]  /*12b70*/  FFMA R17, R2, -1.4426950216293334961, -R17 ;  /* 0xbfb8aa3b02117823 */ /* 0x000fc80000000811 */
[----:B------:R-:W-:Y:S01]  /*12b80*/  FFMA R17, R2, -1.925963033500011079e-08, R17 ;  /* 0xb2a5706002117823 */ /* 0x000fe20000000011 */
[----:B------:R-:W-:-:S05]  /*12b90*/  IMAD.SHL.U32 R2, R13, 0x800000, RZ ;  /* 0x008000000d027824 */ /* 0x000fca00078e00ff */
[----:B------:R-:W1:Y:S02]  /*12ba0*/  MUFU.EX2 R17, R17 ;  /* 0x0000001100117308 */ /* 0x000e640000000800 */
[----:B-1----:R-:W-:-:S07]  /*12bb0*/  FFMA R21, R2, R17, R21 ;  /* 0x0000001102157223 */ /* 0x002fce0000000015 */
.L_x_332:
[----:B------:R-:W-:Y:S05]  /*12bc0*/  BSYNC.RECONVERGENT B1 ;  /* 0x0000000000017941 */ /* 0x000fea0003800200 */
.L_x_331:
[----:B------:R-:W-:Y:S01]  /*12bd0*/  FMUL R2, R0, R39 ;  /* 0x0000002700027220 */ /* 0x000fe20000400000 */
[----:B-1----:R-:W1:Y:S01]  /*12be0*/  LDC R17, c[0x0][0x3bc] ;  /* 0x0000ef00ff117b82 */ /* 0x002e620000000800 */
[----:B------:R-:W-:Y:S02]  /*12bf0*/  BSSY.RECONVERGENT B7, `(.L_x_337) ;  /* 0x0000010000077945 */ /* 0x000fe40003800200 */
[----:B------:R-:W-:-:S04]  /*12c00*/  FADD R22, R2, R21 ;  /* 0x0000001502167221 */ /* 0x000fc80000000000 */
[----:B------:R-:W2:Y:S01]  /*12c10*/  MUFU.RCP R13, R22 ;  /* 0x00000016000d7308 */ /* 0x000ea20000001000 */
[----:B------:R-:W-:-:S07]  /*12c20*/  FSETP.GT.AND P2, PT, R22, 9.9999997171806853657e-10, PT ;  /* 0x3089705f1600780b */ /* 0x000fce0003f44000 */
[----:B------:R-:W3:Y:S01]  /*12c30*/  FCHK P3, R21, R22 ;  /* 0x0000001615007302 */ /* 0x000ee20000060000 */
[----:B--2---:R-:W-:Y:S01]  /*12c40*/  FFMA R20, -R22, R13, 1 ;  /* 0x3f80000016147423 */ /* 0x004fe2000000010d */
[----:B-1----:R-:W-:-:S03]  /*12c50*/  ISETP.NE.AND P1, PT, R17, 0x1, PT ;  /* 0x000000011100780c */ /* 0x002fc60003f25270 */
[----:B------:R-:W-:-:S04]  /*12c60*/  FFMA R13, R13, R20, R13 ;  /* 0x000000140d0d7223 */ /* 0x000fc8000000000d */
[----:B------:R-:W-:-:S04]  /*12c70*/  FFMA R20, R13, R21, RZ ;  /* 0x000000150d147223 */ /* 0x000fc800000000ff */
[----:B------:R-:W-:-:S04]  /*12c80*/  FFMA R17, -R22, R20, R21 ;  /* 0x0000001416117223 */ /* 0x000fc80000000115 */
[----:B------:R-:W-:Y:S01]  /*12c90*/  FFMA R17, R13, R17, R20 ;  /* 0x000000110d117223 */ /* 0x000fe20000000014 */
[----:B---3--:R-:W-:Y:S06]  /*12ca0*/  @!P3 BRA `(.L_x_338) ;  /* 0x000000000010b947 */ /* 0x008fec0003800000 */
[----:B------:R-:W-:Y:S01]  /*12cb0*/  IMAD.MOV.U32 R20, RZ, RZ, R22 ;  /* 0x000000ffff147224 */ /* 0x000fe200078e0016 */
[----:B------:R-:W-:Y:S02]  /*12cc0*/  MOV R17, R21 ;  /* 0x0000001500117202 */ /* 0x000fe40000000f00 */
[----:B------:R-:W-:-:S07]  /*12cd0*/  MOV R22, 0x12cf0 ;  /* 0x00012cf000167802 */ /* 0x000fce0000000f00 */
[----:B0-----:R-:W-:Y:S05]  /*12ce0*/  CALL.REL.NOINC `($__internal_2_$__cuda_sm3x_div_rn_noftz_f32_slowpath) ;  /* 0x0000009c00287944 */ /* 0x001fea0003c00000 */
.L_x_338:
[----:B------:R-:W-:Y:S05]  /*12cf0*/  BSYNC.RECONVERGENT B7 ;  /* 0x0000000000077941 */ /* 0x000fea0003800200 */
.L_x_337:
[----:B------:R-:W1:Y:S01]  /*12d00*/  LDCU UR4, c[0x0][0x3a8] ;  /* 0x00007500ff0477ac */ /* 0x000e620008000800 */
[----:B------:R-:W-:Y:S01]  /*12d10*/  FSEL R17, R17, 1, P2 ;  /* 0x3f80000011117808 */ /* 0x000fe20001000000 */
[----:B------:R-:W2:Y:S04]  /*12d20*/  LDCU UR5, c[0x0][0x3b8] ;  /* 0x00007700ff0577ac */ /* 0x000ea80008000800 */
[----:B------:R3:W-:Y:S01]  /*12d30*/  STL [R26+0x25c], R17 ;  /* 0x00025c111a007387 */ /* 0x0007e20000100800 */
[----:B-1----:R-:W-:-:S04]  /*12d40*/  ISETP.NE.U32.AND P2, PT, R18, UR4, PT ;  /* 0x0000000412007c0c */ /* 0x002fc8000bf45070 */
[----:B------:R-:W-:-:S04]  /*12d50*/  ISETP.NE.AND.EX P2, PT, R19, R7, PT, P2 ;  /* 0x000000071300720c */ /* 0x000fc80003f45320 */
[----:B--2---:R-:W-:Y:S01]  /*12d60*/  FSETP.LEU.AND P2, PT, R17, UR5, P2 ;  /* 0x0000000511007c0b */ /* 0x004fe2000974b000 */
[----:B---3--:R-:W-:-:S12]  /*12d70*/  @P1 BRA `(.L_x_339) ;  /* 0x0000000000281947 */ /* 0x008fd80003800000 */
[----:B------:R-:W-:Y:S02]  /*12d80*/  HFMA2 R20, -RZ, RZ, 3.7421875, 0 ;  /* 0x437c0000ff147431 */ /* 0x000fe400000001ff */
[----:B------:R-:W-:-:S04]  /*12d90*/  IMAD.MOV.U32 R13, RZ, RZ, 0x3bbb989d ;  /* 0x3bbb989dff0d7424 */ /* 0x000fc800078e00ff */
[----:B------:R-:W-:-:S04]  /*12da0*/  FFMA.SAT R13, R16, -R13, 0.5 ;  /* 0x3f000000100d7423 */ /* 0x000fc8000000280d */
[----:B------:R-:W-:-:S04]  /*12db0*/  FFMA.RM R13, R13, R20, 12582913 ;  /* 0x4b4000010d0d7423 */ /* 0x000fc80000004014 */
[C---:B------:R-:W-:Y:S01]  /*12dc0*/  FADD R17, R13.reuse, -12583039 ;  /* 0xcb40007f0d117421 */ /* 0x040fe20000000000 */
[----:B------:R-:W-:-:S03]  /*12dd0*/  IMAD.SHL.U32 R13, R13, 0x800000, RZ ;  /* 0x008000000d0d7824 */ /* 0x000fc600078e00ff */
[----:B------:R-:W-:-:S04]  /*12de0*/  FFMA R17, R16, -1.4426950216293334961, -R17 ;  /* 0xbfb8aa3b10117823 */ /* 0x000fc80000000811 */
[----:B------:R-:W-:-:S06]  /*12df0*/  FFMA R17, R16, -1.925963033500011079e-08, R17 ;  /* 0xb2a5706010117823 */ /* 0x000fcc0000000011 */
[----:B------:R-:W1:Y:S02]  /*12e00*/  MUFU.EX2 R17, R17 ;  /* 0x0000001100117308 */ /* 0x000e640000000800 */
[----:B-1----:R-:W-:-:S07]  /*12e10*/  FFMA R0, R13, -R17, R0 ;  /* 0x800000110d007223 */ /* 0x002fce0000000000 */
.L_x_339:
[----:B------:R-:W-:Y:S05]  /*12e20*/  @!P2 BREAK.RELIABLE B6 ;  /* 0x000000000006a942 */ /* 0x000fea0003800100 */
[----:B------:R-:W-:Y:S05]  /*12e30*/  @!P2 BREAK.RELIABLE B5 ;  /* 0x000000000005a942 */ /* 0x000fea0003800100 */
[----:B------:R-:W-:Y:S05]  /*12e40*/  @!P2 BREAK.RELIABLE B4 ;  /* 0x000000000004a942 */ /* 0x000fea0003800100 */
[----:B------:R-:W-:Y:S05]  /*12e50*/  @!P2 BRA `(.L_x_340) ;  /* 0x0000001c0054a947 */ /* 0x000fea0003800000 */
[----:B------:R-:W-:Y:S01]  /*12e60*/  IMAD.MOV.U32 R2, RZ, RZ, R18 ;  /* 0x000000ffff027224 */ /* 0x000fe200078e0012 */
[----:B------:R-:W-:-:S07]  /*12e70*/  MOV R13, R19 ;  /* 0x00000013000d7202 */ /* 0x000fce0000000f00 */
.L_x_289:
[----:B------:R-:W-:Y:S05]  /*12e80*/  BSYNC.RELIABLE B6 ;  /* 0x0000000000067941 */ /* 0x000fea0003800100 */
.L_x_280:
[----:B------:R-:W-:Y:S01]  /*12e90*/  ISETP.NE.AND P1, PT, R42, 0x1, PT ;  /* 0x000000012a00780c */ /* 0x000fe20003f25270 */
[----:B------:R-:W-:-:S12]  /*12ea0*/  BSSY.RECONVERGENT B1, `(.L_x_341) ;  /* 0x0000032000017945 */ /* 0x000fd80003800200 */
[----:B------:R-:W-:Y:S05]  /*12eb0*/  @!P1 BRA `(.L_x_342) ;  /* 0x0000000000c09947 */ /* 0x000fea0003800000 */
[----:B------:R-:W-:Y:S01]  /*12ec0*/  ISETP.GE.U32.AND P1, PT, R42, 0x5, PT ;  /* 0x000000052a00780c */ /* 0x000fe20003f26070 */
[----:B------:R-:W-:Y:S01]  /*12ed0*/  BSSY.RECONVERGENT B2, `(.L_x_343) ;  /* 0x000001a000027945 */ /* 0x000fe20003800200 */
[----:B------:R-:W-:-:S11]  /*12ee0*/  IMAD.MOV.U32 R16, RZ, RZ, RZ ;  /* 0x000000ffff107224 */ /* 0x000fd600078e00ff */
[----:B------:R-:W-:Y:S05]  /*12ef0*/  @!P1 BRA `(.L_x_344) ;  /* 0x00000000005c9947 */ /* 0x000fea0003800000 */
[----:B------:R1:W5:Y:S01]  /*12f00*/  LDL R18, [R1+0xe4] ;  /* 0x0000e40001127983 */ /* 0x0003620000100800 */
[----:B------:R-:W-:Y:S01]  /*12f10*/  BSSY.RECONVERGENT B6, `(.L_x_345) ;  /* 0x0000014000067945 */ /* 0x000fe20003800200 */
[----:B------:R-:W-:-:S07]  /*12f20*/  CS2R R16, SRZ ;  /* 0x0000000000107805 */ /* 0x000fce000001ff00 */
.L_x_346:
[----:B---3--:R-:W-:-:S05]  /*12f30*/  IMAD.U32 R23, R16, 0x4, R1 ;  /* 0x0000000410177824 */ /* 0x008fca00078e0001 */
[----:B------:R-:W2:Y:S04]  /*12f40*/  LDL R19, [R23+0xe8] ;  /* 0x0000e80017137983 */ /* 0x000ea80000100800 */
[----:B------:R-:W3:Y:S04]  /*12f50*/  LDL R22, [R23+0xec] ;  /* 0x0000ec0017167983 */ /* 0x000ee80000100800 */
[----:B------:R-:W4:Y:S01]  /*12f60*/  LDL R21, [R23+0xf0] ;  /* 0x0000f00017157983 */ /* 0x000f220000100800 */
[----:B--2--5:R-:W-:-:S03]  /*12f70*/  IADD3 R20, PT, PT, R19, -R18, RZ ;  /* 0x8000001213147210 */ /* 0x024fc60007ffe0ff */
[----:B------:R-:W2:Y:S01]  /*12f80*/  LDL R18, [R23+0xf4] ;  /* 0x0000f40017127983 */ /* 0x000ea20000100800 */
[----:B------:R-:W-:Y:S01]  /*12f90*/  IADD3 R16, P1, PT, R16, 0x4, RZ ;  /* 0x0000000410107810 */ /* 0x000fe20007f3e0ff */
[----:B---3--:R-:W-:Y:S02]  /*12fa0*/  IMAD.IADD R19, R22, 0x1, -R19 ;  /* 0x0000000116137824 */ /* 0x008fe400078e0a13 */
[----:B------:R3:W-:Y:S01]  /*12fb0*/  STL [R23+0x120], R20 ;  /* 0x0001201417007387 */ /* 0x0007e20000100800 */
[----:B----4-:R-:W-:-:S03]  /*12fc0*/  IMAD.IADD R22, R21, 0x1, -R22 ;  /* 0x0000000115167824 */ /* 0x010fc600078e0a16 */
[----:B------:R3:W-:Y:S01]  /*12fd0*/  STL [R23+0x124], R19 ;  /* 0x0001241317007387 */ /* 0x0007e20000100800 */
[----:B------:R-:W-:Y:S01]  /*12fe0*/  IMAD.X R17, RZ, RZ, R17, P1 ;  /* 0x000000ffff117224 */ /* 0x000fe200008e0611 */
[----:B------:R-:W-:Y:S02]  /*12ff0*/  ISETP.NE.U32.AND P1, PT, R16, R55, PT ;  /* 0x000000371000720c */ /* 0x000fe40003f25070 */
[----:B------:R3:W-:Y:S02]  /*13000*/  STL [R23+0x128], R22 ;  /* 0x0001281617007387 */ /* 0x0007e40000100800 */
[----:B------:R-:W-:Y:S02]  /*13010*/  ISETP.NE.AND.EX P1, PT, R17, RZ, PT, P1 ;  /* 0x000000ff1100720c */ /* 0x000fe40003f25310 */
[----:B--2---:R-:W-:-:S05]  /*13020*/  IADD3 R21, PT, PT, -R21, R18, RZ ;  /* 0x0000001215157210 */ /* 0x004fca0007ffe1ff */
[----:B------:R3:W-:Y:S06]  /*13030*/  STL [R23+0x12c], R21 ;  /* 0x00012c1517007387 */ /* 0x0007ec0000100800 */
[----:B------:R-:W-:Y:S05]  /*13040*/  @P1 BRA `(.L_x_346) ;  /* 0xfffffffc00b81947 */ /* 0x000fea000383ffff */
[----:B------:R-:W-:Y:S05]  /*13050*/  BSYNC.RECONVERGENT B6 ;  /* 0x0000000000067941 */ /* 0x000fea0003800200 */
.L_x_345:
[----:B------:R-:W-:-:S07]  /*13060*/  IMAD.MOV.U32 R16, RZ, RZ, R55 ;  /* 0x000000ffff107224 */ /* 0x000fce00078e0037 */
.L_x_344:
[----:B------:R-:W-:Y:S05]  /*13070*/  BSYNC.RECONVERGENT B2 ;  /* 0x0000000000027941 */ /* 0x000fea0003800200 */
.L_x_343:
[----:B------:R-:W-:-:S04]  /*13080*/  ISETP.NE.U32.AND P1, PT, R41, RZ, PT ;  /* 0x000000ff2900720c */ /* 0x000fc80003f25070 */
[----:B------:R-:W-:-:S13]  /*13090*/  ISETP.NE.AND.EX P1, PT, RZ, RZ, PT, P1 ;  /* 0x000000ffff00720c */ /* 0x000fda0003f25310 */
[----:B------:R-:W-:Y:S05]  /*130a0*/  @!P1 BRA `(.L_x_342) ;  /* 0x0000000000449947 */ /* 0x000fea0003800000 */
[----:B------:R-:W-:-:S05]  /*130b0*/  LEA R17, R16, R1, 0x2 ;  /* 0x0000000110117211 */ /* 0x000fca00078e10ff */
[----:B---3--:R-:W2:Y:S04]  /*130c0*/  LDL R19, [R17+0xe4] ;  /* 0x0000e40011137983 */ /* 0x008ea80000100800 */
[----:B------:R-:W2:Y:S01]  /*130d0*/  LDL R18, [R17+0xe8] ;  /* 0x0000e80011127983 */ /* 0x000ea20000100800 */
[----:B------:R-:W-:-:S04]  /*130e0*/  ISETP.NE.U32.AND P1, PT, R41, 0x1, PT ;  /* 0x000000012900780c */ /* 0x000fc80003f25070 */
[----:B------:R-:W-:Y:S01]  /*130f0*/  ISETP.NE.AND.EX P1, PT, RZ, RZ, PT, P1 ;  /* 0x000000ffff00720c */ /* 0x000fe20003f25310 */
[----:B--2---:R-:W-:-:S05]  /*13100*/  IMAD.IADD R16, R18, 0x1, -R19 ;  /* 0x0000000112107824 */ /* 0x004fca00078e0a13 */
[----:B------:R2:W-:Y:S07]  /*13110*/  STL [R17+0x120], R16 ;  /* 0x0001201011007387 */ /* 0x0005ee0000100800 */
[----:B------:R-:W-:Y:S05]  /*13120*/  @!P1 BRA `(.L_x_342) ;  /* 0x0000000000249947 */ /* 0x000fea0003800000 */
[----:B------:R-:W2:Y:S01]  /*13130*/  LDL R19, [R17+0xec] ;  /* 0x0000ec0011137983 */ /* 0x000ea20000100800 */
[----:B------:R-:W-:-:S04]  /*13140*/  ISETP.NE.U32.AND P1, PT, R41, 0x2, PT ;  /* 0x000000022900780c */ /* 0x000fc80003f25070 */
[----:B------:R-:W-:Y:S01]  /*13150*/  ISETP.NE.AND.EX P1, PT, RZ, RZ, PT, P1 ;  /* 0x000000ffff00720c */ /* 0x000fe20003f25310 */
[----:B--2---:R-:W-:-:S05]  /*13160*/  IMAD.IADD R16, R19, 0x1, -R18 ;  /* 0x0000000113107824 */ /* 0x004fca00078e0a12 */
[----:B------:R4:W-:Y:S07]  /*13170*/  STL [R17+0x124], R16 ;  /* 0x0001241011007387 */ /* 0x0009ee0000100800 */
[----:B------:R-:W-:Y:S05]  /*13180*/  @!P1 BRA `(.L_x_342) ;  /* 0x00000000000c9947 */ /* 0x000fea0003800000 */
[----:B----4-:R-:W2:Y:S02]  /*13190*/  LDL R16, [R17+0xf0] ;  /* 0x0000f00011107983 */ /* 0x010ea40000100800 */
[----:B--2---:R-:W-:-:S05]  /*131a0*/  IADD3 R16, PT, PT, -R19, R16, RZ ;  /* 0x0000001013107210 */ /* 0x004fca0007ffe1ff */
[----:B------:R2:W-:Y:S02]  /*131b0*/  STL [R17+0x128], R16 ;  /* 0x0001281011007387 */ /* 0x0005e40000100800 */
.L_x_342:
[----:B------:R-:W-:Y:S05]  /*131c0*/  BSYNC.RECONVERGENT B1 ;  /* 0x0000000000017941 */ /* 0x000fea0003800200 */
.L_x_341:
[C---:B---3--:R-:W-:Y:S01]  /*131d0*/  VIADD R20, R42.reuse, 0xffffffff ;  /* 0xffffffff2a147836 */ /* 0x048fe20000000000 */
[----:B------:R-:W-:Y:S01]  /*131e0*/  ISETP.GE.AND P1, PT, R42, 0x2, PT ;  /* 0x000000022a00780c */ /* 0x000fe20003f26270 */
[----:B------:R-:W-:Y:S02]  /*131f0*/  BSSY.RECONVERGENT B1, `(.L_x_347) ;  /* 0x0000037000017945 */ /* 0x000fe40003800200 */
[----:B--2-4-:R-:W-:-:S05]  /*13200*/  IMAD R16, R20, 0x4, R1 ;  /* 0x0000000414107824 */ /* 0x014fca00078e0201 */
[----:B------:R2:W-:Y:S04]  /*13210*/  STL [R16+0x120], RZ ;  /* 0x000120ff10007387 */ /* 0x0005e80000100800 */
[----:B------:R2:W-:Y:S01]  /*13220*/  STL [R16+0x15c], RZ ;  /* 0x00015cff10007387 */ /* 0x0005e20000100800 */
[----:B------:R-:W-:Y:S05]  /*13230*/  @!P1 BRA `(.L_x_348) ;  /* 0x0000000000c89947 */ /* 0x000fea0003800000 */
[----:B------:R-:W-:Y:S01]  /*13240*/  LOP3.LUT P1, R19, R20, 0x3, RZ, 0xc0, !PT ;  /* 0x0000000314137812 */ /* 0x000fe2000782c0ff */
[----:B------:R-:W-:Y:S01]  /*13250*/  BSSY.RECONVERGENT B2, `(.L_x_349) ;  /* 0x0000017000027945 */ /* 0x000fe20003800200 */
[----:B------:R-:W-:-:S05]  /*13260*/  IADD3 R22, PT, PT, R42, -0x2, RZ ;  /* 0xfffffffe2a167810 */ /* 0x000fca0007ffe0ff */
[----:B--2---:R-:W-:-:S06]  /*13270*/  IMAD.MOV.U32 R16, RZ, RZ, R22 ;  /* 0x000000ffff107224 */ /* 0x004fcc00078e0016 */
[----:B------:R-:W-:Y:S05]  /*13280*/  @!P1 BRA `(.L_x_350) ;  /* 0x00000000004c9947 */ /* 0x000fea0003800000 */
[----:B------:R-:W-:-:S05]  /*13290*/  IMAD R17, R22, 0x4, R1 ;  /* 0x0000000416117824 */ /* 0x000fca00078e0201 */
[----:B------:R-:W2:Y:S01]  /*132a0*/  LDL R18, [R17+0x120] ;  /* 0x0001200011127983 */ /* 0x000ea20000100800 */
[----:B------:R-:W-:Y:S02]  /*132b0*/  ISETP.NE.AND P1, PT, R19, 0x1, PT ;  /* 0x000000011300780c */ /* 0x000fe40003f25270 */
[----:B------:R-:W-:Y:S01]  /*132c0*/  IADD3 R16, PT, PT, R42, -0x3, RZ ;  /* 0xfffffffd2a107810 */ /* 0x000fe20007ffe0ff */
[----:B--2---:R2:W-:Y:S10]  /*132d0*/  STL [R17+0x15c], R18 ;  /* 0x00015c1211007387 */ /* 0x0045f40000100800 */
[----:B------:R-:W-:Y:S05]  /*132e0*/  @!P1 BRA `(.L_x_350) ;  /* 0x0000000000349947 */ /* 0x000fea0003800000 */
[----:B--2---:R-:W-:-:S05]  /*132f0*/  IMAD R17, R16, 0x4, R1 ;  /* 0x0000000410117824 */ /* 0x004fca00078e0201 */
[----:B------:R-:W2:Y:S02]  /*13300*/  LDL R16, [R17+0x120] ;  /* 0x0001200011107983 */ /* 0x000ea40000100800 */
[----:B--2---:R-:W-:Y:S01]  /*13310*/  IMAD.IADD R19, R18, 0x1, R16 ;  /* 0x0000000112137824 */ /* 0x004fe200078e0210 */
[----:B------:R-:W-:-:S04]  /*13320*/  LOP3.LUT R16, R20, 0x3, RZ, 0xc0, !PT ;  /* 0x0000000314107812 */ /* 0x000fc800078ec0ff */
[----:B------:R3:W-:Y:S01]  /*13330*/  STL [R17+0x15c], R19 ;  /* 0x00015c1311007387 */ /* 0x0007e20000100800 */
[----:B------:R-:W-:Y:S02]  /*13340*/  ISETP.NE.AND P1, PT, R16, 0x2, PT ;  /* 0x000000021000780c */ /* 0x000fe40003f25270 */
[----:B------:R-:W-:-:S11]  /*13350*/  IADD3 R16, PT, PT, R42, -0x4, RZ ;  /* 0xfffffffc2a107810 */ /* 0x000fd60007ffe0ff */
[----:B---3--:R-:W-:Y:S05]  /*13360*/  @!P1 BRA `(.L_x_350) ;  /* 0x0000000000149947 */ /* 0x008fea0003800000 */
[----:B------:R-:W-:-:S05]  /*13370*/  IMAD R18, R16, 0x4, R1 ;  /* 0x0000000410127824 */ /* 0x000fca00078e0201 */
[----:B------:R-:W2:Y:S02]  /*13380*/  LDL R16, [R18+0x120] ;  /* 0x0001200012107983 */ /* 0x000ea40000100800 */
[----:B--2---:R-:W-:Y:S01]  /*13390*/  IMAD.IADD R17, R19, 0x1, R16 ;  /* 0x0000000113117824 */ /* 0x004fe200078e0210 */
[----:B------:R-:W-:-:S04]  /*133a0*/  IADD3 R16, PT, PT, R42, -0x5, RZ ;  /* 0xfffffffb2a107810 */ /* 0x000fc80007ffe0ff */
[----:B------:R3:W-:Y:S03]  /*133b0*/  STL [R18+0x15c], R17 ;  /* 0x00015c1112007387 */ /* 0x0007e60000100800 */
.L_x_350:
[----:B------:R-:W-:Y:S05]  /*133c0*/  BSYNC.RECONVERGENT B2 ;  /* 0x0000000000027941 */ /* 0x000fea0003800200 */
.L_x_349:
[----:B------:R-:W-:-:S13]  /*133d0*/  ISETP.GE.U32.AND P1, PT, R22, 0x3, PT ;  /* 0x000000031600780c */ /* 0x000fda0003f26070 */
[----:B------:R-:W-:Y:S05]  /*133e0*/  @!P1 BRA `(.L_x_348) ;  /* 0x00000000005c9947 */ /* 0x000fea0003800000 */
.L_x_351:
[----:B----4-:R-:W-:-:S05]  /*133f0*/  IMAD R22, R16, 0x4, R1 ;  /* 0x0000000410167824 */ /* 0x010fca00078e0201 */
[----:B--23--:R-:W2:Y:S04]  /*13400*/  LDL R17, [R22+0x160] ;  /* 0x0001600016117983 */ /* 0x00cea80000100800 */
[----:B------:R-:W2:Y:S01]  /*13410*/  LDL R18, [R22+0x120] ;  /* 0x0001200016127983 */ /* 0x000ea20000100800 */
[----:B------:R-:W-:-:S04]  /*13420*/  VIADD R20, R16, 0xffffffff ;  /* 0xffffffff10147836 */ /* 0x000fc80000000000 */
[----:B------:R-:W-:Y:S01]  /*13430*/  IMAD R21, R20, 0x4, R1 ;  /* 0x0000000414157824 */ /* 0x000fe200078e0201 */
[----:B--2---:R-:W-:-:S05]  /*13440*/  IADD3 R17, PT, PT, R17, R18, RZ ;  /* 0x0000001211117210 */ /* 0x004fca0007ffe0ff */
[----:B------:R4:W-:Y:S04]  /*13450*/  STL [R22+0x15c], R17 ;  /* 0x00015c1116007387 */ /* 0x0009e80000100800 */
[----:B------:R-:W2:Y:S01]  /*13460*/  LDL R18, [R21+0x120] ;  /* 0x0001200015127983 */ /* 0x000ea20000100800 */
[----:B------:R-:W-:-:S04]  /*13470*/  VIADD R20, R16, 0xfffffffe ;  /* 0xfffffffe10147836 */ /* 0x000fc80000000000 */
[----:B0-----:R-:W-:Y:S01]  /*13480*/  IMAD R24, R20, 0x4, R1 ;  /* 0x0000000414187824 */ /* 0x001fe200078e0201 */
[----:B--2---:R-:W-:-:S05]  /*13490*/  IADD3 R18, PT, PT, R17, R18, RZ ;  /* 0x0000001211127210 */ /* 0x004fca0007ffe0ff */
[----:B------:R4:W-:Y:S04]  /*134a0*/  STL [R21+0x15c], R18 ;  /* 0x00015c1215007387 */ /* 0x0009e80000100800 */
[----:B------:R-:W2:Y:S01]  /*134b0*/  LDL R19, [R24+0x120] ;  /* 0x0001200018137983 */ /* 0x000ea20000100800 */
[----:B------:R-:W-:-:S04]  /*134c0*/  VIADD R20, R16, 0xfffffffd ;  /* 0xfffffffd10147836 */ /* 0x000fc80000000000 */
[----:B------:R-:W-:Y:S01]  /*134d0*/  IMAD R23, R20, 0x4, R1 ;  /* 0x0000000414177824 */ /* 0x000fe200078e0201 */
[----:B--2---:R-:W-:-:S05]  /*134e0*/  IADD3 R19, PT, PT, R18, R19, RZ ;  /* 0x0000001312137210 */ /* 0x004fca0007ffe0ff */
[----:B------:R4:W-:Y:S04]  /*134f0*/  STL [R24+0x15c], R19 ;  /* 0x00015c1318007387 */ /* 0x0009e80000100800 */
[----:B------:R-:W2:Y:S01]  /*13500*/  LDL R20, [R23+0x120] ;  /* 0x0001200017147983 */ /* 0x000ea20000100800 */
[C---:B------:R-:W-:Y:S02]  /*13510*/  ISETP.GT.AND P1, PT, R16.reuse, 0x3, PT ;  /* 0x000000031000780c */ /* 0x040fe40003f24270 */
[----:B------:R-:W-:Y:S01]  /*13520*/  IADD3 R16, PT, PT, R16, -0x4, RZ ;  /* 0xfffffffc10107810 */ /* 0x000fe20007ffe0ff */
[----:B--2---:R-:W-:-:S05]  /*13530*/  IMAD.IADD R20, R19, 0x1, R20 ;  /* 0x0000000113147824 */ /* 0x004fca00078e0214 */
[----:B------:R4:W-:Y:S05]  /*13540*/  STL [R23+0x15c], R20 ;  /* 0x00015c1417007387 */ /* 0x0009ea0000100800 */
[----:B------:R-:W-:Y:S05]  /*13550*/  @P1 BRA `(.L_x_351) ;  /* 0xfffffffc00a41947 */ /* 0x000fea000383ffff */
.L_x_348:
[----:B------:R-:W-:Y:S05]  /*13560*/  BSYNC.RECONVERGENT B1 ;  /* 0x0000000000017941 */ /* 0x000fea0003800200 */
.L_x_347:
[----:B--2---:R-:W2:Y:S02]  /*13570*/  LDL R16, [R1+0x15c] ;  /* 0x00015c0001107983 */ /* 0x004ea40000100800 */
[----:B--2---:R-:W-:-:S13]  /*13580*/  ISETP.GE.AND P1, PT, R16, 0x2, PT ;  /* 0x000000021000780c */ /* 0x004fda0003f26270 */
[----:B------:R-:W-:Y:S05]  /*13590*/  @!P1 BRA `(.L_x_352) ;  /* 0x00000014000c9947 */ /* 0x000fea0003800000 */
[----:B------:R-:W-:Y:S01]  /*135a0*/  BSSY.RECONVERGENT B1, `(.L_x_353) ;  /* 0x000000b000017945 */ /* 0x000fe20003800200 */
[----:B------:R-:W-:-:S07]  /*135b0*/  IMAD.MOV.U32 R16, RZ, RZ, R42 ;  /* 0x000000ffff107224 */ /* 0x000fce00078e002a */
.L_x_355:
[----:B------:R-:W-:Y:S01]  /*135c0*/  ISETP.GE.AND P1, PT, R16, 0x2, PT ;  /* 0x000000021000780c */ /* 0x000fe20003f26270 */
[----:B---34-:R-:W-:-:S12]  /*135d0*/  IMAD.MOV.U32 R17, RZ, RZ, RZ ;  /* 0x000000ffff117224 */ /* 0x018fd800078e00ff */
[----:B------:R-:W-:Y:S05]  /*135e0*/  @!P1 BRA `(.L_x_354) ;  /* 0x0000000000189947 */ /* 0x000fea0003800000 */
[----:B------:R-:W-:-:S05]  /*135f0*/  IADD3 R16, PT, PT, R16, -0x1, RZ ;  /* 0xffffffff10107810 */ /* 0x000fca0007ffe0ff */
[----:B------:R-:W-:-:S06]  /*13600*/  IMAD R17, R16, 0x4, R31 ;  /* 0x0000000410117824 */ /* 0x000fcc00078e021f */
[----:B------:R-:W2:Y:S02]  /*13610*/  LDL R17, [R17] ;  /* 0x0000000011117983 */ /* 0x000ea40000100800 */
[----:B--2---:R-:W-:-:S13]  /*13620*/  ISETP.GE.AND P1, PT, R17, 0x2, PT ;  /* 0x000000021100780c */ /* 0x004fda0003f26270 */
[----:B------:R-:W-:Y:S05]  /*13630*/  @!P1 BRA `(.L_x_355) ;  /* 0xfffffffc00e09947 */ /* 0x000fea000383ffff */
[----:B------:R-:W-:-:S07]  /*13640*/  IMAD.MOV.U32 R17, RZ, RZ, R16 ;  /* 0x000000ffff117224 */ /* 0x000fce00078e0010 */
.L_x_354:
[----:B------:R-:W-:Y:S05]  /*13650*/  BSYNC.RECONVERGENT B1 ;  /* 0x0000000000017941 */ /* 0x000fea0003800200 */
.L_x_353:
[----:B------:R-:W-:-:S05]  /*13660*/  LEA R19, R17, R32, 0x2 ;  /* 0x0000002011137211 */ /* 0x000fca00078e10ff */
[----:B------:R-:W2:Y:S01]  /*13670*/  LDL R66, [R19] ;  /* 0x0000000013427983 */ /* 0x000ea20000100800 */
[----:B------:R-:W-:Y:S01]  /*13680*/  VIADD R17, R17, 0x1 ;  /* 0x0000000111117836 */ /* 0x000fe20000000000 */
[----:B------:R-:W-:Y:S04]  /*13690*/  BSSY.RECONVERGENT B1, `(.L_x_356) ;  /* 0x000002d000017945 */ /* 0x000fe80003800200 */
[----:B------:R-:W-:Y:S01]  /*136a0*/  ISETP.GE.U32.AND P1, PT, R17, R42, PT ;  /* 0x0000002a1100720c */ /* 0x000fe20003f26070 */
[----:B--2---:R-:W-:-:S05]  /*136b0*/  VIADD R66, R66, 0x1 ;  /* 0x0000000142427836 */ /* 0x004fca0000000000 */
[----:B------:R2:W-:Y:S07]  /*136c0*/  STL [R19], R66 ;  /* 0x0000004213007387 */ /* 0x0005ee0000100800 */
[----:B------:R-:W-:Y:S05]  /*136d0*/  @P1 BRA `(.L_x_357) ;  /* 0x0000000000a01947 */ /* 0x000fea0003800000 */
[CC--:B------:R-:W-:Y:S01]  /*136e0*/  IADD3 R16, PT, PT, -R17.reuse, R42.reuse, RZ ;  /* 0x0000002a11107210 */ /* 0x0c0fe20007ffe1ff */
[----:B------:R-:W-:Y:S01]  /*136f0*/  BSSY.RECONVERGENT B2, `(.L_x_358) ;  /* 0x0000019000027945 */ /* 0x000fe20003800200 */
[----:B------:R-:W-:Y:S02]  /*13700*/  IADD3 R20, P3, PT, R17, -R42, RZ ;  /* 0x8000002a11147210 */ /* 0x000fe40007f7e0ff */
[----:B------:R-:W-:Y:S02]  /*13710*/  LOP3.LUT R18, R16, 0x3, RZ, 0xc0, !PT ;  /* 0x0000000310127812 */ /* 0x000fe400078ec0ff */
[----:B------:R-:W-:Y:S01]  /*13720*/  ISETP.GT.U32.AND P1, PT, R20, -0x4, PT ;  /* 0xfffffffc1400780c */ /* 0x000fe20003f24070 */
[----:B------:R-:W-:Y:S01]  /*13730*/  IMAD.X R16, RZ, RZ, -0x1, P3 ;  /* 0xffffffffff107424 */ /* 0x000fe200018e06ff */
[----:B------:R-:W-:Y:S01]  /*13740*/  ISETP.NE.U32.AND P2, PT, R18, RZ, PT ;  /* 0x000000ff1200720c */ /* 0x000fe20003f45070 */
[----:B------:R-:W-:-:S03]  /*13750*/  HFMA2 R20, -RZ, RZ, 0, 0 ;  /* 0x00000000ff147431 */ /* 0x000fc600000001ff */
[----:B------:R-:W-:Y:S02]  /*13760*/  ISETP.NE.AND.EX P2, PT, RZ, RZ, PT, P2 ;  /* 0x000000ffff00720c */ /* 0x000fe40003f45320 */
[----:B------:R-:W-:Y:S01]  /*13770*/  ISETP.GT.U32.AND.EX P1, PT, R16, -0x1, PT, P1 ;  /* 0xffffffff1000780c */ /* 0x000fe20003f24110 */
[----:B------:R-:W-:-:S10]  /*13780*/  IMAD.MOV.U32 R16, RZ, RZ, R17 ;  /* 0x000000ffff107224 */ /* 0x000fd400078e0011 */
[----:B------:R-:W-:Y:S05]  /*13790*/  @!P2 BRA `(.L_x_359) ;  /* 0x000000000038a947 */ /* 0x000fea0003800000 */
[----:B------:R3:W-:Y:S01]  /*137a0*/  STL [R19+0x4], R66 ;  /* 0x0000044213007387 */ /* 0x0007e20000100800 */
[----:B------:R-:W-:Y:S02]  /*137b0*/  ISETP.NE.U32.AND P2, PT, R18, 0x1, PT ;  /* 0x000000011200780c */ /* 0x000fe40003f45070 */
[----:B------:R-:W-:Y:S02]  /*137c0*/  IADD3 R16, P3, PT, R17, 0x1, RZ ;  /* 0x0000000111107810 */ /* 0x000fe40007f7e0ff */
[----:B------:R-:W-:-:S03]  /*137d0*/  ISETP.NE.AND.EX P2, PT, RZ, RZ, PT, P2 ;  /* 0x000000ffff00720c */ /* 0x000fc60003f45320 */
[----:B------:R-:W-:-:S10]  /*137e0*/  IMAD.X R20, RZ, RZ, RZ, P3 ;  /* 0x000000ffff147224 */ /* 0x000fd400018e06ff */
[----:B---3--:R-:W-:Y:S05]  /*137f0*/  @!P2 BRA `(.L_x_359) ;  /* 0x000000000020a947 */ /* 0x008fea0003800000 */
[----:B------:R-:W-:Y:S01]  /*13800*/  ISETP.NE.U32.AND P2, PT, R18, 0x2, PT ;  /* 0x000000021200780c */ /* 0x000fe20003f45070 */
[----:B------:R3:W-:Y:S01]  /*13810*/  STL [R19+0x8], R66 ;  /* 0x0000084213007387 */ /* 0x0007e20000100800 */
[----:B------:R-:W-:Y:S02]  /*13820*/  IADD3 R16, P3, PT, R17, 0x2, RZ ;  /* 0x0000000211107810 */ /* 0x000fe40007f7e0ff */
[----:B------:R-:W-:-:S03]  /*13830*/  ISETP.NE.AND.EX P2, PT, RZ, RZ, PT, P2 ;  /* 0x000000ffff00720c */ /* 0x000fc60003f45320 */
[----:B------:R-:W-:-:S10]  /*13840*/  IMAD.X R20, RZ, RZ, RZ, P3 ;  /* 0x000000ffff147224 */ /* 0x000fd400018e06ff */
[----:B------:R3:W-:Y:S01]  /*13850*/  @P2 STL [R19+0xc], R66 ;  /* 0x00000c4213002387 */ /* 0x0007e20000100800 */
[----:B------:R-:W-:-:S04]  /*13860*/  @P2 IADD3 R16, P4, PT, R17, 0x3, RZ ;  /* 0x0000000311102810 */ /* 0x000fc80007f9e0ff */
[----:B------:R-:W-:-:S09]  /*13870*/  @P2 IADD3.X R20, PT, PT, RZ, RZ, RZ, P4, !PT ;  /* 0x000000ffff142210 */ /* 0x000fd200027fe4ff */
.L_x_359:
[----:B------:R-:W-:Y:S05]  /*13880*/  BSYNC.RECONVERGENT B2 ;  /* 0x0000000000027941 */ /* 0x000fea0003800200 */
.L_x_358:
[----:B------:R-:W-:Y:S05]  /*13890*/  @P1 BRA `(.L_x_357) ;  /* 0x0000000000301947 */ /* 0x000fea0003800000 */
.L_x_360:
[----:B----4-:R-:W-:-:S05]  /*138a0*/  IMAD.U32 R18, R16, 0x4, R1 ;  /* 0x0000000410127824 */ /* 0x010fca00078e0001 */
[----:B------:R2:W-:Y:S04]  /*138b0*/  STL [R18+0xe4], R66 ;  /* 0x0000e44212007387 */ /* 0x0005e80000100800 */
[----:B------:R-:W4:Y:S01]  /*138c0*/  LDL R17, [R19] ;  /* 0x0000000013117983 */ /* 0x000f220000100800 */
[----:B------:R-:W-:-:S03]  /*138d0*/  IADD3 R16, P1, PT, R16, 0x4, RZ ;  /* 0x0000000410107810 */ /* 0x000fc60007f3e0ff */
[----:B----4-:R4:W-:Y:S04]  /*138e0*/  STL [R18+0xe8], R17 ;  /* 0x0000e81112007387 */ /* 0x0109e80000100800 */
[----:B------:R4:W-:Y:S04]  /*138f0*/  STL [R18+0xec], R17 ;  /* 0x0000ec1112007387 */ /* 0x0009e80000100800 */
[----:B--23--:R-:W2:Y:S01]  /*13900*/  LDL R66, [R19] ;  /* 0x0000000013427983 */ /* 0x00cea20000100800 */
[----:B------:R-:W-:Y:S01]  /*13910*/  IMAD.X R20, RZ, RZ, R20, P1 ;  /* 0x000000ffff147224 */ /* 0x000fe200008e0614 */
[----:B------:R-:W-:-:S04]  /*13920*/  ISETP.GE.U32.AND P1, PT, R16, R42, PT ;  /* 0x0000002a1000720c */ /* 0x000fc80003f26070 */
[----:B------:R-:W-:Y:S01]  /*13930*/  ISETP.GE.U32.AND.EX P1, PT, R20, RZ, PT, P1 ;  /* 0x000000ff1400720c */ /* 0x000fe20003f26110 */
[----:B--2---:R4:W-:-:S12]  /*13940*/  STL [R18+0xf0], R66 ;  /* 0x0000f04212007387 */ /* 0x0049d80000100800 */
[----:B------:R-:W-:Y:S05]  /*13950*/  @!P1 BRA `(.L_x_360) ;  /* 0xfffffffc00d09947 */ /* 0x000fea000383ffff */
.L_x_357:
[----:B------:R-:W-:Y:S05]  /*13960*/  BSYNC.RECONVERGENT B1 ;  /* 0x0000000000017941 */ /* 0x000fea0003800200 */
.L_x_356:
[----:B------:R-:W-:Y:S01]  /*13970*/  ISETP.NE.AND P1, PT, R53, RZ, PT ;  /* 0x000000ff3500720c */ /* 0x000fe20003f25270 */
[----:B------:R-:W-:Y:S01]  /*13980*/  BSSY.RECONVERGENT B1, `(.L_x_361) ;  /* 0x0000038000017945 */ /* 0x000fe20003800200 */
[----:B------:R-:W-:Y:S01]  /*13990*/  MOV R22, RZ ;  /* 0x000000ff00167202 */ /* 0x000fe20000000f00 */
[----:B------:R-:W-:Y:S02]  /*139a0*/  IMAD.MOV.U32 R62, RZ, RZ, R44 ;  /* 0x000000ffff3e7224 */ /* 0x000fe400078e002c */
[----:B------:R-:W-:-:S08]  /*139b0*/  IMAD.MOV.U32 R63, RZ, RZ, R45 ;  /* 0x000000ffff3f7224 */ /* 0x000fd000078e002d */
[----:B------:R-:W-:Y:S05]  /*139c0*/  @!P1 BRA `(.L_x_362) ;  /* 0x0000000000cc9947 */ /* 0x000fea0003800000 */
[----:B------:R-:W-:Y:S01]  /*139d0*/  HFMA2 R68, -RZ, RZ, 0, 0 ;  /* 0x00000000ff447431 */ /* 0x000fe200000001ff */
[----:B------:R-:W-:Y:S01]  /*139e0*/  BSSY.RECONVERGENT B2, `(.L_x_363) ;  /* 0x0000030000027945 */ /* 0x000fe20003800200 */
[----:B------:R-:W-:Y:S01]  /*139f0*/  IMAD.MOV.U32 R67, RZ, RZ, RZ ;  /* 0x000000ffff437224 */ /* 0x000fe200078e00ff */
[----:B------:R-:W-:Y:S01]  /*13a00*/  MOV R63, R45 ;  /* 0x0000002d003f7202 */ /* 0x000fe20000000f00 */
[----:B------:R-:W-:-:S07]  /*13a10*/  IMAD.MOV.U32 R62, RZ, RZ, R44 ;  /* 0x000000ffff3e7224 */ /* 0x000fce00078e002c */
.L_x_364:
[----:B------:R-:W-:-:S05]  /*13a20*/  IMAD.U32 R69, R68, 0x4, R1 ;  /* 0x0000000444457824 */ /* 0x000fca00078e0001 */
[----:B------:R-:W5:Y:S04]  /*13a30*/  LDL.64 R20, [R69+0xe8] ;  /* 0x0000e80045147983 */ /* 0x000f680000100a00 */
[----:B------:R-:W5:Y:S04]  /*13a40*/  LDL R22, [R69+0xe4] ;  /* 0x0000e40045167983 */ /* 0x000f680000100800 */
[----:B--234-:R-:W2:Y:S01]  /*13a50*/  LDL.128 R16, [R69+0xf0] ;  /* 0x0000f00045107983 */ /* 0x01cea20000100c00 */
[--C-:B-----5:R-:W-:Y:S02]  /*13a60*/  SHF.R.S32.HI R23, RZ, 0x1f, R20.reuse ;  /* 0x0000001fff177819 */ /* 0x120fe40000011414 */
[----:B------:R-:W-:-:S02]  /*13a70*/  IADD3 R70, P1, P2, R21, R22, R20 ;  /* 0x0000001615467210 */ /* 0x000fc40007a3e014 */
[----:B------:R-:W-:Y:S02]  /*13a80*/  SHF.R.S32.HI R21, RZ, 0x1f, R21 ;  /* 0x0000001fff157819 */ /* 0x000fe40000011415 */
[----:B0-----:R-:W-:-:S04]  /*13a90*/  SHF.R.S32.HI R24, RZ, 0x1f, R22 ;  /* 0x0000001fff187819 */ /* 0x001fc80000011416 */
[----:B------:R-:W-:Y:S02]  /*13aa0*/  IADD3.X R24, PT, PT, R21, R24, R23, P1, P2 ;  /* 0x0000001815187210 */ /* 0x000fe40000fe4417 */
[----:B------:R-:W3:Y:S01]  /*13ab0*/  LDL.128 R20, [R69+0x100] ;  /* 0x0001000045147983 */ /* 0x000ee20000100c00 */
[--C-:B--2---:R-:W-:Y:S02]  /*13ac0*/  IADD3 R70, P1, P2, R17, R70, R16.reuse ;  /* 0x0000004611467210 */ /* 0x104fe40007a3e010 */
[----:B------:R-:W-:Y:S02]  /*13ad0*/  SHF.R.S32.HI R25, RZ, 0x1f, R16 ;  /* 0x0000001fff197819 */ /* 0x000fe40000011410 */
[----:B------:R-:W-:Y:S02]  /*13ae0*/  SHF.R.S32.HI R16, RZ, 0x1f, R17 ;  /* 0x0000001fff107819 */ /* 0x000fe40000011411 */
[----:B------:R-:W2:Y:S02]  /*13af0*/  LDL R17, [R69+0x120] ;  /* 0x0001200045117983 */ /* 0x000ea40000100800 */
[----:B------:R-:W-:-:S02]  /*13b00*/  IADD3.X R16, PT, PT, R16, R24, R25, P1, P2 ;  /* 0x0000001810107210 */ /* 0x000fc40000fe4419 */
[----:B------:R-:W4:Y:S01]  /*13b10*/  LDL.128 R24, [R69+0x110] ;  /* 0x0001100045187983 */ /* 0x000f220000100c00 */
[--C-:B------:R-:W-:Y:S02]  /*13b20*/  IADD3 R70, P1, P2, R19, R70, R18.reuse ;  /* 0x0000004613467210 */ /* 0x100fe40007a3e012 */
[----:B------:R-:W-:Y:S02]  /*13b30*/  SHF.R.S32.HI R71, RZ, 0x1f, R18 ;  /* 0x0000001fff477819 */ /* 0x000fe40000011412 */
[----:B------:R-:W-:-:S04]  /*13b40*/  SHF.R.S32.HI R19, RZ, 0x1f, R19 ;  /* 0x0000001fff137819 */ /* 0x000fc80000011413 */
[----:B------:R-:W-:Y:S02]  /*13b50*/  IADD3.X R16, PT, PT, R19, R16, R71, P1, P2 ;  /* 0x0000001013107210 */ /* 0x000fe40000fe4447 */
[--C-:B---3--:R-:W-:Y:S02]  /*13b60*/  IADD3 R70, P1, P2, R21, R70, R20.reuse ;  /* 0x0000004615467210 */ /* 0x108fe40007a3e014 */
[----:B------:R-:W-:Y:S02]  /*13b70*/  SHF.R.S32.HI R19, RZ, 0x1f, R20 ;  /* 0x0000001fff137819 */ /* 0x000fe40000011414 */
[----:B------:R-:W-:-:S04]  /*13b80*/  SHF.R.S32.HI R21, RZ, 0x1f, R21 ;  /* 0x0000001fff157819 */ /* 0x000fc80000011415 */
[----:B------:R-:W-:Y:S02]  /*13b90*/  IADD3.X R19, PT, PT, R21, R16, R19, P1, P2 ;  /* 0x0000001015137210 */ /* 0x000fe40000fe4413 */
[--C-:B------:R-:W-:Y:S02]  /*13ba0*/  IADD3 R16, P1, P2, R23, R70, R22.reuse ;  /* 0x0000004617107210 */ /* 0x100fe40007a3e016 */
[----:B------:R-:W-:Y:S02]  /*13bb0*/  SHF.R.S32.HI R22, RZ, 0x1f, R22 ;  /* 0x0000001fff167819 */ /* 0x000fe40000011416 */
[----:B------:R-:W-:-:S04]  /*13bc0*/  SHF.R.S32.HI R23, RZ, 0x1f, R23 ;  /* 0x0000001fff177819 */ /* 0x000fc80000011417 */
[----:B------:R-:W-:Y:S02]  /*13bd0*/  IADD3.X R22, PT, PT, R23, R19, R22, P1, P2 ;  /* 0x0000001317167210 */ /* 0x000fe40000fe4416 */
[--C-:B----4-:R-:W-:Y:S02]  /*13be0*/  IADD3 R16, P1, P2, R25, R16, R24.reuse ;  /* 0x0000001019107210 */ /* 0x110fe40007a3e018 */
[----:B------:R-:W-:Y:S02]  /*13bf0*/  SHF.R.S32.HI R24, RZ, 0x1f, R24 ;  /* 0x0000001fff187819 */ /* 0x000fe40000011418 */
[----:B------:R-:W-:-:S04]  /*13c00*/  SHF.R.S32.HI R25, RZ, 0x1f, R25 ;  /* 0x0000001fff197819 */ /* 0x000fc80000011419 */
[----:B------:R-:W-:Y:S02]  /*13c10*/  IADD3.X R24, PT, PT, R25, R22, R24, P1, P2 ;  /* 0x0000001619187210 */ /* 0x000fe40000fe4418 */
[----:B------:R-:W-:-:S05]  /*13c20*/  IADD3 R68, P1, PT, R68, 0x10, RZ ;  /* 0x0000001044447810 */ /* 0x000fca0007f3e0ff */
[----:B------:R-:W-:Y:S01]  /*13c30*/  IMAD.X R67, RZ, RZ, R67, P1 ;  /* 0x000000ffff437224 */ /* 0x000fe200008e0643 */
[----:B------:R-:W-:-:S04]  /*13c40*/  ISETP.NE.U32.AND P1, PT, R68, R40, PT ;  /* 0x000000284400720c */ /* 0x000fc80003f25070 */
[----:B------:R-:W-:Y:S02]  /*13c50*/  ISETP.NE.AND.EX P1, PT, R67, RZ, PT, P1 ;  /* 0x000000ff4300720c */ /* 0x000fe40003f25310 */
[--C-:B------:R-:W-:Y:S02]  /*13c60*/  IADD3 R16, P2, P3, R27, R16, R26.reuse ;  /* 0x000000101b107210 */ /* 0x100fe40007b5e01a */
[----:B------:R-:W-:Y:S02]  /*13c70*/  SHF.R.S32.HI R26, RZ, 0x1f, R26 ;  /* 0x0000001fff1a7819 */ /* 0x000fe4000001141a */
[----:B------:R-:W-:-:S04]  /*13c80*/  SHF.R.S32.HI R27, RZ, 0x1f, R27 ;  /* 0x0000001fff1b7819 */ /* 0x000fc8000001141b */
[----:B------:R-:W-:Y:S02]  /*13c90*/  IADD3.X R26, PT, PT, R27, R24, R26, P2, P3 ;  /* 0x000000181b1a7210 */ /* 0x000fe400017e641a */
[--C-:B--2---:R-:W-:Y:S02]  /*13ca0*/  IADD3 R62, P2, P3, R62, -R16, -R17.reuse ;  /* 0x800000103e3e7210 */ /* 0x104fe40007b5e811 */
[----:B------:R-:W-:-:S04]  /*13cb0*/  SHF.R.S32.HI R16, RZ, 0x1f, R17 ;  /* 0x0000001fff107819 */ /* 0x000fc80000011411 */
[----:B------:R-:W-:Y:S01]  /*13cc0*/  IADD3.X R63, PT, PT, R63, ~R26, ~R16, P2, P3 ;  /* 0x8000001a3f3f7210 */ /* 0x000fe200017e6c10 */
[----:B------:R-:W-:Y:S06]  /*13cd0*/  @P1 BRA `(.L_x_364) ;  /* 0xfffffffc00501947 */ /* 0x000fec000383ffff */
[----:B------:R-:W-:Y:S05]  /*13ce0*/  BSYNC.RECONVERGENT B2 ;  /* 0x0000000000027941 */ /* 0x000fea0003800200 */
.L_x_363:
[----:B------:R-:W-:-:S07]  /*13cf0*/  MOV R22, R40 ;  /* 0x0000002800167202 */ /* 0x000fce0000000f00 */
.L_x_362:
[----:B------:R-:W-:Y:S05]  /*13d00*/  BSYNC.RECONVERGENT B1 ;  /* 0x0000000000017941 */ /* 0x000fea0003800200 */
.L_x_361:
[----:B------:R-:W-:Y:S01]  /*13d10*/  ISETP.NE.U32.AND P1, PT, R59, RZ, PT ;  /* 0x000000ff3b00720c */ /* 0x000fe20003f25070 */
[----:B------:R-:W-:Y:S03]  /*13d20*/  BSSY.RECONVERGENT B1, `(.L_x_365) ;  /* 0x0000049000017945 */ /* 0x000fe60003800200 */
[----:B------:R-:W-:-:S13]  /*13d30*/  ISETP.NE.AND.EX P1, PT, RZ, RZ, PT, P1 ;  /* 0x000000ffff00720c */ /* 0x000fda0003f25310 */
[----:B------:R-:W-:Y:S05]  /*13d40*/  @!P1 BRA `(.L_x_366) ;  /* 0x0000000400189947 */ /* 0x000fea0003800000 */
[----:B------:R-:W-:Y:S01]  /*13d50*/  IADD3 R16, P1, PT, R59, -0x1, RZ ;  /* 0xffffffff3b107810 */ /* 0x000fe20007f3e0ff */
[----:B------:R-:W-:Y:S03]  /*13d60*/  BSSY.RECONVERGENT B2, `(.L_x_367) ;  /* 0x000001d000027945 */ /* 0x000fe60003800200 */
[----:B------:R-:W-:Y:S01]  /*13d70*/  ISETP.GE.U32.AND P2, PT, R16, 0x7, PT ;  /* 0x000000071000780c */ /* 0x000fe20003f46070 */
[----:B------:R-:W-:Y:S01]  /*13d80*/  IMAD.X R16, RZ, RZ, -0x1, P1 ;  /* 0xffffffffff107424 */ /* 0x000fe200008e06ff */
[----:B------:R-:W-:-:S04]  /*13d90*/  ISETP.NE.U32.AND P1, PT, R58, RZ, PT ;  /* 0x000000ff3a00720c */ /* 0x000fc80003f25070 */
[----:B------:R-:W-:Y:S02]  /*13da0*/  ISETP.GE.U32.AND.EX P2, PT, R16, RZ, PT, P2 ;  /* 0x000000ff1000720c */ /* 0x000fe40003f46120 */
[----:B------:R-:W-:-:S11]  /*13db0*/  ISETP.NE.AND.EX P1, PT, RZ, RZ, PT, P1 ;  /* 0x000000ffff00720c */ /* 0x000fd60003f25310 */
[----:B------:R-:W-:Y:S05]  /*13dc0*/  @!P2 BRA `(.L_x_368) ;  /* 0x000000000058a947 */ /* 0x000fea0003800000 */
[----:B------:R-:W-:-:S05]  /*13dd0*/  IMAD.U32 R26, R22, 0x4, R1 ;  /* 0x00000004161a7824 */ /* 0x000fca00078e0001 */
[----:B------:R-:W5:Y:S04]  /*13de0*/  LDL.64 R20, [R26+0xe8] ;  /* 0x0000e8001a147983 */ /* 0x000f680000100a00 */
[----:B0-----:R-:W5:Y:S04]  /*13df0*/  LDL R24, [R26+0xe4] ;  /* 0x0000e4001a187983 */ /* 0x001f680000100800 */
[----:B--234-:R-:W2:Y:S04]  /*13e00*/  LDL.128 R16, [R26+0xf0] ;  /* 0x0000f0001a107983 */ /* 0x01cea80000100c00 */
[----:B------:R-:W3:Y:S01]  /*13e10*/  LDL R23, [R26+0x100] ;  /* 0x000100001a177983 */ /* 0x000ee20000100800 */
[----:B------:R-:W-:-:S02]  /*13e20*/  IADD3 R22, PT, PT, R22, 0x8, RZ ;  /* 0x0000000816167810 */ /* 0x000fc40007ffe0ff */
[--C-:B-----5:R-:W-:Y:S02]  /*13e30*/  SHF.R.S32.HI R25, RZ, 0x1f, R20.reuse ;  /* 0x0000001fff197819 */ /* 0x120fe40000011414 */
        /* <DEDUP_REMOVED lines=10> */
[----:B------:R-:W-:-:S04]  /*13ee0*/  SHF.R.S32.HI R19, RZ, 0x1f, R19 ;  /* 0x0000001fff137819 */ /* 0x000fc80000011413 */
[----:B------:R-:W-:Y:S02]  /*13ef0*/  IADD3.X R18, PT, PT, R19, R17, R18, P2, P3 ;  /* 0x0000001113127210 */ /* 0x000fe400017e6412 */
[--C-:B---3--:R-:W-:Y:S02]  /*13f00*/  IADD3 R62, P2, P3, R62, -R16, -R23.reuse ;  /* 0x800000103e3e7210 */ /* 0x108fe40007b5e817 */
[----:B------:R-:W-:-:S04]  /*13f10*/  SHF.R.S32.HI R16, RZ, 0x1f, R23 ;  /* 0x0000001fff107819 */ /* 0x000fc80000011417 */
[----:B------:R-:W-:-:S07]  /*13f20*/  IADD3.X R63, PT, PT, R63, ~R18, ~R16, P2, P3 ;  /* 0x800000123f3f7210 */ /* 0x000fce00017e6c10 */
.L_x_368:
[----:B------:R-:W-:Y:S05]  /*13f30*/  BSYNC.RECONVERGENT B2 ;  /* 0x0000000000027941 */ /* 0x000fea0003800200 */
.L_x_367:
[----:B------:R-:W-:Y:S05]  /*13f40*/  @!P1 BRA `(.L_x_366) ;  /* 0x0000000000989947 */ /* 0x000fea0003800000 */
[----:B------:R-:W-:Y:S01]  /*13f50*/  IADD3 R16, P2, PT, R58, -0x1, RZ ;  /* 0xffffffff3a107810 */ /* 0x000fe20007f5e0ff */
[----:B------:R-:W-:Y:S03]  /*13f60*/  BSSY.RECONVERGENT B2, `(.L_x_369) ;  /* 0x0000012000027945 */ /* 0x000fe60003800200 */
[----:B------:R-:W-:Y:S01]  /*13f70*/  ISETP.GE.U32.AND P1, PT, R16, 0x3, PT ;  /* 0x000000031000780c */ /* 0x000fe20003f26070 */
[----:B------:R-:W-:-:S05]  /*13f80*/  IMAD.X R16, RZ, RZ, -0x1, P2 ;  /* 0xffffffffff107424 */ /* 0x000fca00010e06ff */
[----:B------:R-:W-:-:S13]  /*13f90*/  ISETP.GE.U32.AND.EX P1, PT, R16, RZ, PT, P1 ;  /* 0x000000ff1000720c */ /* 0x000fda0003f26110 */
[----:B------:R-:W-:Y:S05]  /*13fa0*/  @!P1 BRA `(.L_x_370) ;  /* 0x0000000000349947 */ /* 0x000fea0003800000 */
[----:B----4-:R-:W-:-:S05]  /*13fb0*/  IMAD.U32 R18, R22, 0x4, R1 ;  /* 0x0000000416127824 */ /* 0x010fca00078e0001 */
[----:B------:R-:W4:Y:S04]  /*13fc0*/  LDL.64 R16, [R18+0xe8] ;  /* 0x0000e80012107983 */ /* 0x000f280000100a00 */
[----:B--23--:R-:W2:Y:S04]  /*13fd0*/  LDL R19, [R18+0xe4] ;  /* 0x0000e40012137983 */ /* 0x00cea80000100800 */
[----:B------:R-:W3:Y:S01]  /*13fe0*/  LDL R23, [R18+0xf0] ;  /* 0x0000f00012177983 */ /* 0x000ee20000100800 */
[----:B------:R-:W-:Y:S02]  /*13ff0*/  IADD3 R22, PT, PT, R22, 0x4, RZ ;  /* 0x0000000416167810 */ /* 0x000fe40007ffe0ff */
[----:B----4-:R-:W-:-:S02]  /*14000*/  SHF.R.S32.HI R20, RZ, 0x1f, R16 ;  /* 0x0000001fff147819 */ /* 0x010fc40000011410 */
[----:B--2---:R-:W-:Y:S02]  /*14010*/  IADD3 R21, P3, P4, R17, R19, R16 ;  /* 0x0000001311157210 */ /* 0x004fe40007c7e010 */
[----:B------:R-:W-:Y:S02]  /*14020*/  SHF.R.S32.HI R17, RZ, 0x1f, R17 ;  /* 0x0000001fff117819 */ /* 0x000fe40000011411 */
[----:B------:R-:W-:Y:S02]  /*14030*/  SHF.R.S32.HI R19, RZ, 0x1f, R19 ;  /* 0x0000001fff137819 */ /* 0x000fe40000011413 */
[--C-:B---3--:R-:W-:Y:S02]  /*14040*/  IADD3 R62, P1, P2, R62, -R21, -R23.reuse ;  /* 0x800000153e3e7210 */ /* 0x108fe40007a3e817 */
[----:B------:R-:W-:Y:S02]  /*14050*/  SHF.R.S32.HI R23, RZ, 0x1f, R23 ;  /* 0x0000001fff177819 */ /* 0x000fe40000011417 */
[----:B------:R-:W-:-:S04]  /*14060*/  IADD3.X R20, PT, PT, R17, R19, R20, P3, P4 ;  /* 0x0000001311147210 */ /* 0x000fc80001fe8414 */
[----:B------:R-:W-:-:S07]  /*14070*/  IADD3.X R63, PT, PT, R63, ~R20, ~R23, P1, P2 ;  /* 0x800000143f3f7210 */ /* 0x000fce0000fe4c17 */
.L_x_370:
[----:B------:R-:W-:Y:S05]  /*14080*/  BSYNC.RECONVERGENT B2 ;  /* 0x0000000000027941 */ /* 0x000fea0003800200 */
.L_x_369:
[----:B------:R-:W-:Y:S05]  /*14090*/  @!P0 BRA `(.L_x_366) ;  /* 0x0000000000448947 */ /* 0x000fea0003800000 */
[----:B----4-:R-:W-:-:S05]  /*140a0*/  IMAD.U32 R18, R22, 0x4, R1 ;  /* 0x0000000416127824 */ /* 0x010fca00078e0001 */
[----:B------:R-:W4:Y:S01]  /*140b0*/  LDL R17, [R18+0xe4] ;  /* 0x0000e40012117983 */ /* 0x000f220000100800 */
[----:B------:R-:W-:-:S04]  /*140c0*/  ISETP.NE.U32.AND P0, PT, R57, 0x1, PT ;  /* 0x000000013900780c */ /* 0x000fc80003f05070 */
[----:B------:R-:W-:Y:S02]  /*140d0*/  ISETP.NE.AND.EX P0, PT, RZ, RZ, PT, P0 ;  /* 0x000000ffff00720c */ /* 0x000fe40003f05300 */
[----:B----4-:R-:W-:Y:S02]  /*140e0*/  IADD3 R62, P1, PT, -R17, R62, RZ ;  /* 0x0000003e113e7210 */ /* 0x010fe40007f3e1ff */
[----:B------:R-:W-:-:S05]  /*140f0*/  SHF.R.S32.HI R16, RZ, 0x1f, R17 ;  /* 0x0000001fff107819 */ /* 0x000fca0000011411 */
[----:B------:R-:W-:-:S04]  /*14100*/  IMAD.X R63, R63, 0x1, ~R16, P1 ;  /* 0x000000013f3f7824 */ /* 0x000fc800008e0e10 */
[----:B------:R-:W-:Y:S05]  /*14110*/  @!P0 BRA `(.L_x_366) ;  /* 0x0000000000248947 */ /* 0x000fea0003800000 */
[----:B------:R-:W4:Y:S01]  /*14120*/  LDL.64 R16, [R18+0xe8] ;  /* 0x0000e80012107983 */ /* 0x000f220000100a00 */
[----:B------:R-:W-:-:S04]  /*14130*/  ISETP.NE.U32.AND P0, PT, R57, 0x2, PT ;  /* 0x000000023900780c */ /* 0x000fc80003f05070 */
[----:B------:R-:W-:Y:S02]  /*14140*/  ISETP.NE.AND.EX P0, PT, RZ, RZ, PT, P0 ;  /* 0x000000ffff00720c */ /* 0x000fe40003f05300 */
[----:B----4-:R-:W-:Y:S02]  /*14150*/  IADD3 R62, P1, PT, R62, -R16, RZ ;  /* 0x800000103e3e7210 */ /* 0x010fe40007f3e0ff */
[----:B------:R-:W-:-:S09]  /*14160*/  SHF.R.S32.HI R16, RZ, 0x1f, R16 ;  /* 0x0000001fff107819 */ /* 0x000fd20000011410 */
[----:B------:R-:W-:Y:S02]  /*14170*/  @P0 IADD3 R62, P2, PT, R62, -R17, RZ ;  /* 0x800000113e3e0210 */ /* 0x000fe40007f5e0ff */
[----:B------:R-:W-:Y:S02]  /*14180*/  IADD3.X R63, PT, PT, ~R16, R63, RZ, P1, !PT ;  /* 0x0000003f103f7210 */ /* 0x000fe40000ffe5ff */
[----:B------:R-:W-:-:S05]  /*14190*/  @P0 SHF.R.S32.HI R16, RZ, 0x1f, R17 ;  /* 0x0000001fff100819 */ /* 0x000fca0000011411 */
[----:B------:R-:W-:-:S07]  /*141a0*/  @P0 IMAD.X R63, R63, 0x1, ~R16, P2 ;  /* 0x000000013f3f0824 */ /* 0x000fce00010e0e10 */
.L_x_366:
[----:B------:R-:W-:Y:S05]  /*141b0*/  BSYNC.RECONVERGENT B1 ;  /* 0x0000000000017941 */ /* 0x000fea0003800200 */
.L_x_365:
[----:B--23--:R-:W-:Y:S01]  /*141c0*/  IMAD.IADD R19, R43, 0x1, -R66 ;  /* 0x000000012b137824 */ /* 0x00cfe200078e0a42 */
[----:B----4-:R-:W2:Y:S01]  /*141d0*/  I2F.U64 R17, R62 ;  /* 0x0000003e00117312 */ /* 0x010ea20000301000 */
[----:B------:R-:W-:Y:S03]  /*141e0*/  BSSY.RECONVERGENT B6, `(.L_x_371) ;  /* 0x000000d000067945 */ /* 0x000fe60003800200 */
[----:B------:R-:W-:-:S04]  /*141f0*/  I2FP.F32.S32 R20, R19 ;  /* 0x0000001300147245 */ /* 0x000fc80000201400 */
[----:B------:R-:W3:Y:S08]  /*14200*/  MUFU.RCP R16, R20 ;  /* 0x0000001400107308 */ /* 0x000ef00000001000 */
[----:B--2---:R-:W2:Y:S01]  /*14210*/  FCHK P0, R17, R20 ;  /* 0x0000001411007302 */ /* 0x004ea20000000000 */
[----:B---3--:R-:W-:-:S04]  /*14220*/  FFMA R21, -R20, R16, 1 ;  /* 0x3f80000014157423 */ /* 0x008fc80000000110 */
[----:B------:R-:W-:-:S04]  /*14230*/  FFMA R16, R16, R21, R16 ;  /* 0x0000001510107223 */ /* 0x000fc80000000010 */
[----:B------:R-:W-:-:S04]  /*14240*/  FFMA R21, R17, R16, RZ ;  /* 0x0000001011157223 */ /* 0x000fc800000000ff */
[----:B------:R-:W-:-:S04]  /*14250*/  FFMA R18, -R20, R21, R17 ;  /* 0x0000001514127223 */ /* 0x000fc80000000111 */
[----:B------:R-:W-:Y:S01]  /*14260*/  FFMA R16, R16, R18, R21 ;  /* 0x0000001210107223 */ /* 0x000fe20000000015 */
[----:B--2---:R-:W-:Y:S06]  /*14270*/  @!P0 BRA `(.L_x_372) ;  /* 0x00000000000c8947 */ /* 0x004fec0003800000 */
[----:B------:R-:W-:-:S07]  /*14280*/  MOV R22, 0x142a0 ;  /* 0x000142a000167802 */ /* 0x000fce0000000f00 */
[----:B01----:R-:W-:Y:S05]  /*14290*/  CALL.REL.NOINC `($__internal_2_$__cuda_sm3x_div_rn_noftz_f32_slowpath) ;  /* 0x0000008400bc7944 */ /* 0x003fea0003c00000 */
[----:B------:R-:W-:-:S07]  /*142a0*/  MOV R16, R17 ;  /* 0x0000001100107202 */ /* 0x000fce0000000f00 */
.L_x_372:
[----:B------:R-:W-:Y:S05]  /*142b0*/  BSYNC.RECONVERGENT B6 ;  /* 0x0000000000067941 */ /* 0x000fea0003800200 */
.L_x_371:
[----:B------:R-:W2:Y:S01]  /*142c0*/  F2I.U64.FLOOR R16, R16 ;  /* 0x0000001000107311 */ /* 0x000ea20000205800 */
[----:B------:R-:W-:Y:S01]  /*142d0*/  BSSY.RECONVERGENT B1, `(.L_x_373) ;  /* 0x0000061000017945 */ /* 0x000fe20003800200 */
[----:B--2---:R-:W-:-:S04]  /*142e0*/  IADD3 R21, P1, PT, R16, -0x1, RZ ;  /* 0xffffffff10157810 */ /* 0x004fc80007f3e0ff */
[-C--:B------:R-:W-:Y:S01]  /*142f0*/  ISETP.GE.U32.AND P0, PT, R21, R42.reuse, PT ;  /* 0x0000002a1500720c */ /* 0x080fe20003f06070 */
[----:B------:R-:W-:Y:S01]  /*14300*/  IMAD.MOV R21, RZ, RZ, -R16 ;  /* 0x000000ffff157224 */ /* 0x000fe200078e0a10 */
[----:B------:R-:W-:Y:S02]  /*14310*/  IADD3.X R20, PT, PT, R17, -0x1, RZ, P1, !PT ;  /* 0xffffffff11147810 */ /* 0x000fe40000ffe4ff */
[----:B------:R-:W-:Y:S01]  /*14320*/  IADD3 R18, P1, PT, -R16, R42, RZ ;  /* 0x0000002a10127210 */ /* 0x000fe20007f3e1ff */
[----:B------:R-:W-:Y:S01]  /*14330*/  IMAD R19, R19, R21, R62 ;  /* 0x0000001513137224 */ /* 0x000fe200078e023e */
[----:B------:R-:W-:-:S03]  /*14340*/  ISETP.GE.U32.AND.EX P0, PT, R20, RZ, PT, P0 ;  /* 0x000000ff1400720c */ /* 0x000fc60003f06100 */
[----:B------:R-:W-:-:S10]  /*14350*/  IMAD.X R25, RZ, RZ, ~R17, P1 ;  /* 0x000000ffff197224 */ /* 0x000fd400008e0e11 */
[----:B------:R-:W-:Y:S05]  /*14360*/  @P0 BRA `(.L_x_374) ;  /* 0x00000004005c0947 */ /* 0x000fea0003800000 */
[----:B------:R-:W-:Y:S01]  /*14370*/  IADD3 R23, P1, PT, R18, 0x1, RZ ;  /* 0x0000000112177810 */ /* 0x000fe20007f3e0ff */
[----:B------:R-:W-:Y:S01]  /*14380*/  BSSY.RECONVERGENT B2, `(.L_x_375) ;  /* 0x000002c000027945 */ /* 0x000fe20003800200 */
[-C--:B------:R-:W-:Y:S02]  /*14390*/  IADD3 R21, P2, PT, R16, -R42.reuse, RZ ;  /* 0x8000002a10157210 */ /* 0x080fe40007f5e0ff */
[----:B------:R-:W-:Y:S02]  /*143a0*/  ISETP.GT.U32.AND P0, PT, R23, R42, PT ;  /* 0x0000002a1700720c */ /* 0x000fe40003f04070 */
[----:B0-----:R-:W-:Y:S02]  /*143b0*/  IADD3.X R24, PT, PT, RZ, R25, RZ, P1, !PT ;  /* 0x00000019ff187210 */ /* 0x001fe40000ffe4ff */
[----:B------:R-:W-:Y:S02]  /*143c0*/  IADD3.X R26, PT, PT, R17, -0x1, RZ, P2, !PT ;  /* 0xffffffff111a7810 */ /* 0x000fe400017fe4ff */
[----:B------:R-:W-:-:S04]  /*143d0*/  ISETP.GT.U32.AND.EX P0, PT, R24, RZ, PT, P0 ;  /* 0x000000ff1800720c */ /* 0x000fc80003f04100 */
[----:B------:R-:W-:-:S04]  /*143e0*/  SEL R23, R23, R42, P0 ;  /* 0x0000002a17177207 */ /* 0x000fc80000000000 */
[----:B------:R-:W-:Y:S02]  /*143f0*/  IADD3 R20, P3, PT, R23, R21, RZ ;  /* 0x0000001517147210 */ /* 0x000fe40007f7e0ff */
[----:B------:R-:W-:Y:S02]  /*14400*/  IADD3 R22, P1, P4, R42, -R16, -R23 ;  /* 0x800000102a167210 */ /* 0x000fe40007c3e817 */
[----:B------:R-:W-:Y:S02]  /*14410*/  SEL R23, R24, RZ, P0 ;  /* 0x000000ff18177207 */ /* 0x000fe40000000000 */
[----:B------:R-:W-:Y:S02]  /*14420*/  ISETP.GT.U32.AND P0, PT, R22, -0x10, PT ;  /* 0xfffffff01600780c */ /* 0x000fe40003f04070 */
[----:B------:R-:W-:Y:S01]  /*14430*/  IADD3.X R22, PT, PT, RZ, ~R17, ~R23, P1, P4 ;  /* 0x80000011ff167210 */ /* 0x000fe20000fe8c17 */
[----:B------:R-:W-:Y:S01]  /*14440*/  IMAD.X R62, R23, 0x1, R26, P3 ;  /* 0x00000001173e7824 */ /* 0x000fe200018e061a */
[----:B------:R-:W-:-:S02]  /*14450*/  LOP3.LUT R27, R20, 0xf, RZ, 0xc0, !PT ;  /* 0x0000000f141b7812 */ /* 0x000fc400078ec0ff */
[----:B------:R-:W-:Y:S02]  /*14460*/  ISETP.GT.U32.AND.EX P1, PT, R22, -0x1, PT, P0 ;  /* 0xffffffff1600780c */ /* 0x000fe40003f24100 */
[----:B------:R-:W-:-:S04]  /*14470*/  ISETP.NE.U32.AND P4, PT, R27, RZ, PT ;  /* 0x000000ff1b00720c */ /* 0x000fc80003f85070 */
[----:B------:R-:W-:-:S07]  /*14480*/  ISETP.NE.AND.EX P0, PT, RZ, RZ, PT, P4 ;  /* 0x000000ffff00720c */ /* 0x000fce0003f05340 */
[----:B------:R-:W-:Y:S06]  /*14490*/  @P1 BRA `(.L_x_376) ;  /* 0x0000000000681947 */ /* 0x000fec0003800000 */
[----:B------:R-:W-:Y:S01]  /*144a0*/  IMAD.MOV.U32 R24, RZ, RZ, R25 ;  /* 0x000000ffff187224 */ /* 0x000fe200078e0019 */
[----:B------:R-:W-:-:S07]  /*144b0*/  LOP3.LUT R66, R20, 0xfffffff0, RZ, 0xc0, !PT ;  /* 0xfffffff014427812 */ /* 0x000fce00078ec0ff */
.L_x_377:
[C---:B0-----:R-:W-:Y:S02]  /*144c0*/  LEA R22, R18.reuse, R1, 0x2 ;  /* 0x0000000112167211 */ /* 0x041fe400078e10ff */
[----:B------:R-:W-:-:S03]  /*144d0*/  IADD3 R18, P1, PT, R18, 0x10, RZ ;  /* 0x0000001012127810 */ /* 0x000fc60007f3e0ff */
[----:B------:R0:W-:Y:S01]  /*144e0*/  STL [R22+0xe4], R43 ;  /* 0x0000e42b16007387 */ /* 0x0001e20000100800 */
[----:B------:R-:W-:Y:S01]  /*144f0*/  IADD3 R23, P2, PT, R18, R21, RZ ;  /* 0x0000001512177210 */ /* 0x000fe20007f5e0ff */
[----:B------:R-:W-:Y:S02]  /*14500*/  IMAD.X R24, RZ, RZ, R24, P1 ;  /* 0x000000ffff187224 */ /* 0x000fe400008e0618 */
[----:B------:R0:W-:Y:S01]  /*14510*/  STL [R22+0xe8], R43 ;  /* 0x0000e82b16007387 */ /* 0x0001e20000100800 */
[----:B------:R-:W-:Y:S01]  /*14520*/  ISETP.NE.U32.AND P1, PT, R23, R66, PT ;  /* 0x000000421700720c */ /* 0x000fe20003f25070 */
[----:B------:R-:W-:Y:S02]  /*14530*/  IMAD.X R23, R24, 0x1, R26, P2 ;  /* 0x0000000118177824 */ /* 0x000fe400010e061a */
        /* <DEDUP_REMOVED lines=16> */
.L_x_376:
[----:B------:R-:W-:Y:S05]  /*14640*/  BSYNC.RECONVERGENT B2 ;  /* 0x0000000000027941 */ /* 0x000fea0003800200 */
.L_x_375:
        /* <DEDUP_REMOVED lines=8> */
[C---:B0-----:R-:W-:Y:S01]  /*146d0*/  LEA R22, R18.reuse, R1, 0x2 ;  /* 0x0000000112167211 */ /* 0x041fe200078e10ff */
[----:B------:R-:W-:-:S04]  /*146e0*/  VIADD R18, R18, 0x8 ;  /* 0x0000000812127836 */ /* 0x000fc80000000000 */
        /* <DEDUP_REMOVED lines=8> */
.L_x_379:
[----:B------:R-:W-:Y:S05]  /*14770*/  BSYNC.RECONVERGENT B2 ;  /* 0x0000000000027941 */ /* 0x000fea0003800200 */
.L_x_378:
[----:B------:R-:W-:Y:S05]  /*14780*/  @!P1 BRA `(.L_x_374) ;  /* 0x0000000000549947 */ /* 0x000fea0003800000 */
[----:B------:R-:W-:Y:S02]  /*14790*/  ISETP.GE.U32.AND P0, PT, R21, 0x4, PT ;  /* 0x000000041500780c */ /* 0x000fe40003f06070 */
[----:B------:R-:W-:Y:S02]  /*147a0*/  LOP3.LUT R20, R20, 0x3, RZ, 0xc0, !PT ;  /* 0x0000000314147812 */ /* 0x000fe400078ec0ff */
[----:B------:R-:W-:Y:S02]  /*147b0*/  ISETP.GE.U32.AND.EX P0, PT, RZ, RZ, PT, P0 ;  /* 0x000000ffff00720c */ /* 0x000fe40003f06100 */
[----:B------:R-:W-:-:S04]  /*147c0*/  ISETP.NE.U32.AND P1, PT, R20, RZ, PT ;  /* 0x000000ff1400720c */ /* 0x000fc80003f25070 */
[----:B------:R-:W-:-:S07]  /*147d0*/  ISETP.NE.AND.EX P1, PT, RZ, RZ, PT, P1 ;  /* 0x000000ffff00720c */ /* 0x000fce0003f25310 */
[C---:B0-2---:R-:W-:Y:S01]  /*147e0*/  @P0 IMAD.U32 R22, R18.reuse, 0x4, R1 ;  /* 0x0000000412160824 */ /* 0x045fe200078e0001 */
[----:B------:R-:W-:-:S04]  /*147f0*/  @P0 IADD3 R18, PT, PT, R18, 0x4, RZ ;  /* 0x0000000412120810 */ /* 0x000fc80007ffe0ff */
        /* <DEDUP_REMOVED lines=9> */
[----:B----4-:R-:W-:Y:S05]  /*14890*/  @!P0 BRA `(.L_x_374) ;  /* 0x0000000000108947 */ /* 0x010fea0003800000 */
[----:B------:R-:W-:Y:S01]  /*148a0*/  ISETP.NE.U32.AND P0, PT, R20, 0x2, PT ;  /* 0x000000021400780c */ /* 0x000fe20003f05070 */
[----:B------:R4:W-:Y:S03]  /*148b0*/  STL [R18+0xe8], R43 ;  /* 0x0000e82b12007387 */ /* 0x0009e60000100800 */
[----:B------:R-:W-:-:S13]  /*148c0*/  ISETP.NE.AND.EX P0, PT, RZ, RZ, PT, P0 ;  /* 0x000000ffff00720c */ /* 0x000fda0003f05300 */
[----:B------:R4:W-:Y:S02]  /*148d0*/  @P0 STL [R18+0xec], R43 ;  /* 0x0000ec2b12000387 */ /* 0x0009e40000100800 */
.L_x_374:
[----:B------:R-:W-:Y:S05]  /*148e0*/  BSYNC.RECONVERGENT B1 ;  /* 0x0000000000017941 */ /* 0x000fea0003800200 */
.L_x_373:
[----:B------:R-:W-:Y:S01]  /*148f0*/  ISETP.GE.U32.AND P0, PT, R16, R42, PT ;  /* 0x0000002a1000720c */ /* 0x000fe20003f06070 */
[----:B------:R-:W-:Y:S03]  /*14900*/  BSSY.RECONVERGENT B1, `(.L_x_380) ;  /* 0x0000009000017945 */ /* 0x000fe60003800200 */
[----:B------:R-:W-:-:S13]  /*14910*/  ISETP.GE.U32.AND.EX P0, PT, R17, RZ, PT, P0 ;  /* 0x000000ff1100720c */ /* 0x000fda0003f06100 */
[----:B------:R-:W-:Y:S05]  /*14920*/  @P0 BRA `(.L_x_381) ;  /* 0x0000000000180947 */ /* 0x000fea0003800000 */
[----:B------:R-:W-:-:S05]  /*14930*/  LOP3.LUT R17, RZ, R16, RZ, 0x33, !PT ;  /* 0x00000010ff117212 */ /* 0x000fca00078e33ff */
[----:B------:R-:W-:-:S05]  /*14940*/  IMAD.IADD R16, R42, 0x1, R17 ;  /* 0x000000012a107824 */ /* 0x000fca00078e0211 */
[----:B------:R-:W-:-:S05]  /*14950*/  LEA R17, R16, R1, 0x2 ;  /* 0x0000000110117211 */ /* 0x000fca00078e10ff */
[----:B------:R-:W5:Y:S02]  /*14960*/  LDL R16, [R17+0xe4] ;  /* 0x0000e40011107983 */ /* 0x000f640000100800 */
[----:B-----5:R-:W-:-:S05]  /*14970*/  IMAD.IADD R16, R16, 0x1, R19 ;  /* 0x0000000110107824 */ /* 0x020fca00078e0213 */
[----:B------:R0:W-:Y:S02]  /*14980*/  STL [R17+0xe4], R16 ;  /* 0x0000e41011007387 */ /* 0x0001e40000100800 */
.L_x_381:
[----:B------:R-:W-:Y:S05]  /*14990*/  BSYNC.RECONVERGENT B1 ;  /* 0x0000000000017941 */ /* 0x000fea0003800200 */
.L_x_380:
[----:B------:R-:W-:-:S05]  /*149a0*/  VIADD R61, R61, 0x1 ;  /* 0x000000013d3d7836 */ /* 0x000fca0000000000 */
[----:B------:R-:W-:-:S13]  /*149b0*/  ISETP.NE.AND P0, PT, R61, R60, PT ;  /* 0x0000003c3d00720c */ /* 0x000fda0003f05270 */
[----:B------:R-:W-:Y:S05]  /*149c0*/  @P0 BRA `(.L_x_382) ;  /* 0xffffff8800e00947 */ /* 0x000fea000383ffff */
.L_x_352:
[----:B------:R-:W-:Y:S05]  /*149d0*/  BSYNC.RELIABLE B5 ;  /* 0x0000000000057941 */ /* 0x000fea0003800100 */
.L_x_229:
[----:B0--34-:R-:W0:Y:S01]  /*149e0*/  LDC R17, c[0x0][0x3bc] ;  /* 0x0000ef00ff117b82 */ /* 0x019e220000000800 */
[----:B------:R-:W3:Y:S01]  /*149f0*/  LDCU UR4, c[0x0][0x3a0] ;  /* 0x00007400ff0477ac */ /* 0x000ee20008000800 */
[----:B------:R-:W-:Y:S02]  /*14a00*/  IADD3 R16, PT, PT, R42, 0x1, RZ ;  /* 0x000000012a107810 */ /* 0x000fe40007ffe0ff */
[----:B0-----:R-:W-:Y:S02]  /*14a10*/  ISETP.NE.AND P1, PT, R17, 0x1, PT ;  /* 0x000000011100780c */ /* 0x001fe40003f25270 */
[----:B------:R-:W-:-:S04]  /*14a20*/  LOP3.LUT R17, R16, 0x1, RZ, 0xc0, !PT ;  /* 0x0000000110117812 */ /* 0x000fc800078ec0ff */
[----:B------:R-:W-:Y:S01]  /*14a30*/  ISETP.NE.AND P0, PT, R17, R8, PT ;  /* 0x000000081100720c */ /* 0x000fe20003f05270 */
[----:B------:R-:W-:-:S06]  /*14a40*/  VIADD R17, R42, 0x2 ;  /* 0x000000022a117836 */ /* 0x000fcc0000000000 */
[----:B------:R-:W-:-:S04]  /*14a50*/  @!P1 SEL R16, R17, R16, P0 ;  /* 0x0000001011109207 */ /* 0x000fc80000000000 */
[C---:B------:R-:W-:Y:S01]  /*14a60*/  ISETP.GE.AND P0, PT, R16.reuse, 0x9, PT ;  /* 0x000000091000780c */ /* 0x040fe20003f06270 */
[----:B------:R-:W-:Y:S01]  /*14a70*/  IMAD.MOV.U32 R42, RZ, RZ, R16 ;  /* 0x000000ffff2a7224 */ /* 0x000fe200078e0010 */
[----:B---3--:R-:W-:-:S13]  /*14a80*/  ISETP.LE.AND P1, PT, R16, UR4, PT ;  /* 0x0000000410007c0c */ /* 0x008fda000bf23270 */
[----:B------:R-:W-:Y:S05]  /*14a90*/  @!P0 BRA P1, `(.L_x_383) ;  /* 0xffffff6c00ac8947 */ /* 0x000fea000083ffff */
.L_x_195:
[----:B------:R-:W-:Y:S05]  /*14aa0*/  BSYNC.RELIABLE B4 ;  /* 0x0000000000047941 */ /* 0x000fea0003800100 */
.L_x_194:
[----:B------:R-:W0:Y:S01]  /*14ab0*/  LDCU.64 UR4, c[0x0][0x3b0] ;  /* 0x00007600ff0477ac */ /* 0x000e220008000a00 */
[----:B------:R-:W-:Y:S01]  /*14ac0*/  ISETP.LT.AND P2, PT, R30, R15, PT ;  /* 0x0000000f1e00720c */ /* 0x000fe20003f41270 */
[----:B------:R-:W3:Y:S01]  /*14ad0*/  LDCU UR7, c[0x0][0x3a8] ;  /* 0x00007500ff0777ac */ /* 0x000ee20008000800 */
[----:B0-----:R-:W-:-:S04]  /*14ae0*/  UISETP.NE.U32.AND UP0, UPT, UR4, URZ, UPT ;  /* 0x000000ff0400728c */ /* 0x001fc8000bf05070 */
[----:B------:R-:W-:Y:S01]  /*14af0*/  UISETP.NE.AND.EX UP0, UPT, UR5, URZ, UPT, UP0 ;  /* 0x000000ff0500728c */ /* 0x000fe2000bf05300 */
[----:B---3--:R-:W-:-:S03]  /*14b00*/  ISETP.LT.U32.AND P1, PT, R2, UR7, PT ;  /* 0x0000000702007c0c */ /* 0x008fc6000bf21070 */
[----:B------:R-:W-:Y:S02]  /*14b10*/  USEL UR4, UR4, 0x7fffffff, UP0 ;  /* 0x7fffffff04047887 */ /* 0x000fe40008000000 */
[----:B------:R-:W-:-:S09]  /*14b20*/  USEL UR5, UR5, URZ, UP0 ;  /* 0x000000ff05057287 */ /* 0x000fd20008000000 */
[----:B------:R-:W0:Y:S02]  /*14b30*/  I2F.U64 R16, UR4 ;  /* 0x0000000400107d12 */ /* 0x000e240008301000 */
[----:B0-----:R-:W-:-:S04]  /*14b40*/  FSETP.GEU.AND P0, PT, R3, R16, PT ;  /* 0x000000100300720b */ /* 0x001fc80003f0e000 */
[----:B------:R-:W-:-:S13]  /*14b50*/  ISETP.LT.U32.AND.EX P0, PT, R13, R7, !P0, P1 ;  /* 0x000000070d00720c */ /* 0x000fda0004701110 */
[----:B------:R-:W-:Y:S05]  /*14b60*/  @P0 BRA P2, `(.L_x_384) ;  /* 0xffffff6800f00947 */ /* 0x000fea000103ffff */
.L_x_193:
[----:B------:R-:W-:Y:S01]  /*14b70*/  MOV R12, R2 ;  /* 0x00000002000c7202 */ /* 0x000fe20000000f00 */
[----:B------:R-:W-:-:S03]  /*14b80*/  IMAD.MOV.U32 R2, RZ, RZ, R0 ;  /* 0x000000ffff027224 */ /* 0x000fc600078e0000 */
[----:B------:R3:W4:Y:S01]  /*14b90*/  I2F.U64 R18, R12 ;  /* 0x0000000c00127312 */ /* 0x0007220000301000 */
[----:B------:R-:W-:Y:S05]  /*14ba0*/  BRA `(.L_x_192) ;  /* 0x0000000000047947 */ /* 0x000fea0003800000 */
.L_x_340:
[----:B------:R1:W2:Y:S02]  /*14bb0*/  I2F.U64 R18, R18 ;  /* 0x0000001200127312 */ /* 0x0002a40000301000 */
.L_x_192:
[----:B------:R-:W-:Y:S05]  /*14bc0*/  BSYNC.RECONVERGENT B3 ;  /* 0x0000000000037941 */ /* 0x000fea0003800200 */
.L_x_150:
[----:B--2-4-:R-:W2:Y:S01]  /*14bd0*/  F2I.TRUNC.NTZ R18, R18 ;  /* 0x0000001200127305 */ /* 0x014ea2000020f100 */
[----:B------:R-:W-:Y:S01]  /*14be0*/  BSSY.RECONVERGENT B1, `(.L_x_385) ;  /* 0x00004ca000017945 */ /* 0x000fe20003800200 */
[C---:B------:R-:W-:Y:S01]  /*14bf0*/  VIADD R7, R1.reuse, 0x3c4 ;  /* 0x000003c401077836 */ /* 0x040fe20000000000 */
[----:B------:R-:W-:Y:S02]  /*14c00*/  IADD3 R5, PT, PT, R1, 0x400, RZ ;  /* 0x0000040001057810 */ /* 0x000fe40007ffe0ff */
[----:B--2---:R-:W-:-:S13]  /*14c10*/  ISETP.NE.AND P0, PT, R18, RZ, PT ;  /* 0x000000ff1200720c */ /* 0x004fda0003f05270 */
[----:B------:R-:W-:Y:S05]  /*14c20*/  @!P0 BRA `(.L_x_386) ;  /* 0x0000004000f48947 */ /* 0x000fea0003800000 */
[----:B------:R-:W-:Y:S01]  /*14c30*/  ISETP.GE.AND P0, PT, R18, 0x1, PT ;  /* 0x000000011200780c */ /* 0x000fe20003f06270 */
[----:B------:R-:W-:-:S12]  /*14c40*/  BSSY.RECONVERGENT B2, `(.L_x_387) ;  /* 0x0000025000027945 */ /* 0x000fd80003800200 */
[----:B------:R-:W-:Y:S05]  /*14c50*/  @!P0 BRA `(.L_x_388) ;  /* 0x00000000008c8947 */ /* 0x000fea0003800000 */
[C---:B------:R-:W-:Y:S01]  /*14c60*/  ISETP.GE.U32.AND P0, PT, R18.reuse, 0x4, PT ;  /* 0x000000041200780c */ /* 0x040fe20003f06070 */
[----:B------:R-:W-:Y:S01]  /*14c70*/  BSSY.RECONVERGENT B3, `(.L_x_389) ;  /* 0x0000016000037945 */ /* 0x000fe20003800200 */
[----:B------:R-:W-:Y:S01]  /*14c80*/  LOP3.LUT R15, R18, 0x3, RZ, 0xc0, !PT ;  /* 0x00000003120f7812 */ /* 0x000fe200078ec0ff */
[----:B------:R-:W-:Y:S02]  /*14c90*/  VIADD R14, R1, 0x280 ;  /* 0x00000280010e7836 */ /* 0x000fe40000000000 */
[----:B------:R-:W-:Y:S01]  /*14ca0*/  IMAD.MOV.U32 R0, RZ, RZ, RZ ;  /* 0x000000ffff007224 */ /* 0x000fe200078e00ff */
[----:B------:R-:W-:-:S07]  /*14cb0*/  ISETP.NE.AND P1, PT, R15, RZ, PT ;  /* 0x000000ff0f00720c */ /* 0x000fce0003f25270 */
[----:B------:R-:W-:Y:S06]  /*14cc0*/  @!P0 BRA `(.L_x_390) ;  /* 0x0000000000408947 */ /* 0x000fec0003800000 */
[----:B------:R-:W-:Y:S01]  /*14cd0*/  HFMA2 R9, -RZ, RZ, 0, 0 ;  /* 0x00000000ff097431 */ /* 0x000fe200000001ff */
[----:B------:R-:W-:-:S07]  /*14ce0*/  LOP3.LUT R0, R18, 0x7ffffffc, RZ, 0xc0, !PT ;  /* 0x7ffffffc12007812 */ /* 0x000fce00078ec0ff */
.L_x_391:
[----:B------:R-:W-:-:S04]  /*14cf0*/  IMAD.SHL.U32 R11, R9, 0x4, RZ ;  /* 0x00000004090b7824 */ /* 0x000fc800078e00ff */
[----:B------:R-:W-:-:S05]  /*14d00*/  IMAD R11, R11, 0x4, R6 ;  /* 0x000000040b0b7824 */ /* 0x000fca00078e0206 */
[----:B--2---:R-:W2:Y:S01]  /*14d10*/  LDL R4, [R11+0x4] ;  /* 0x000004000b047983 */ /* 0x004ea20000100800 */
[----:B---3--:R-:W-:-:S05]  /*14d20*/  LEA R13, R9, R14, 0x2 ;  /* 0x0000000e090d7211 */ /* 0x008fca00078e10ff */
[----:B--2---:R2:W-:Y:S04]  /*14d30*/  STL [R13], R4 ;  /* 0x000000040d007387 */ /* 0x0045e80000100800 */
[----:B------:R-:W3:Y:S04]  /*14d40*/  LDL R8, [R11+0x14] ;  /* 0x000014000b087983 */ /* 0x000ee80000100800 */
[----:B---3--:R2:W-:Y:S04]  /*14d50*/  STL [R13+0x4], R8 ;  /* 0x000004080d007387 */ /* 0x0085e80000100800 */
[----:B------:R-:W3:Y:S04]  /*14d60*/  LDL R10, [R11+0x24] ;  /* 0x000024000b0a7983 */ /* 0x000ee80000100800 */
[----:B---3--:R2:W-:Y:S04]  /*14d70*/  STL [R13+0x8], R10 ;  /* 0x0000080a0d007387 */ /* 0x0085e80000100800 */
[----:B------:R-:W3:Y:S01]  /*14d80*/  LDL R12, [R11+0x34] ;  /* 0x000034000b0c7983 */ /* 0x000ee20000100800 */
[----:B------:R-:W-:-:S05]  /*14d90*/  VIADD R9, R9, 0x4 ;  /* 0x0000000409097836 */ /* 0x000fca0000000000 */
[----:B------:R-:W-:Y:S01]  /*14da0*/  ISETP.NE.AND P0, PT, R9, R0, PT ;  /* 0x000000000900720c */ /* 0x000fe20003f05270 */
[----:B---3--:R2:W-:-:S12]  /*14db0*/  STL [R13+0xc], R12 ;  /* 0x00000c0c0d007387 */ /* 0x0085d80000100800 */
[----:B------:R-:W-:Y:S05]  /*14dc0*/  @P0 BRA `(.L_x_391) ;  /* 0xfffffffc00c80947 */ /* 0x000fea000383ffff */
.L_x_390:
[----:B------:R-:W-:Y:S05]  /*14dd0*/  BSYNC.RECONVERGENT B3 ;  /* 0x0000000000037941 */ /* 0x000fea0003800200 */
.L_x_389:
[----:B------:R-:W-:Y:S05]  /*14de0*/  @!P1 BRA `(.L_x_388) ;  /* 0x0000000000289947 */ /* 0x000fea0003800000 */
[----:B--2---:R-:W-:-:S07]  /*14df0*/  IMAD.MOV.U32 R4, RZ, RZ, RZ ;  /* 0x000000ffff047224 */ /* 0x004fce00078e00ff */
.L_x_392:
[----:B----4-:R-:W-:-:S05]  /*14e00*/  SHF.L.U32 R9, R0, 0x2, RZ ;  /* 0x0000000200097819 */ /* 0x010fca00000006ff */
[----:B------:R-:W-:-:S06]  /*14e10*/  IMAD R9, R9, 0x4, R6 ;  /* 0x0000000409097824 */ /* 0x000fcc00078e0206 */
[----:B------:R-:W2:Y:S01]  /*14e20*/  LDL R9, [R9+0x4] ;  /* 0x0000040009097983 */ /* 0x000ea20000100800 */
[----:B------:R-:W-:Y:S01]  /*14e30*/  IMAD R8, R0, 0x4, R14 ;  /* 0x0000000400087824 */ /* 0x000fe200078e020e */
[----:B------:R-:W-:Y:S01]  /*14e40*/  IADD3 R4, PT, PT, R4, 0x1, RZ ;  /* 0x0000000104047810 */ /* 0x000fe20007ffe0ff */
[----:B------:R-:W-:-:S03]  /*14e50*/  VIADD R0, R0, 0x1 ;  /* 0x0000000100007836 */ /* 0x000fc60000000000 */
[----:B------:R-:W-:Y:S01]  /*14e60*/  ISETP.NE.AND P0, PT, R4, R15, PT ;  /* 0x0000000f0400720c */ /* 0x000fe20003f05270 */
[----:B--2---:R4:W-:-:S12]  /*14e70*/  STL [R8], R9 ;  /* 0x0000000908007387 */ /* 0x0049d80000100800 */
[----:B------:R-:W-:Y:S05]  /*14e80*/  @P0 BRA `(.L_x_392) ;  /* 0xfffffffc00dc0947 */ /* 0x000fea000383ffff */
.L_x_388:
[----:B------:R-:W-:Y:S05]  /*14e90*/  BSYNC.RECONVERGENT B2 ;  /* 0x0000000000027941 */ /* 0x000fea0003800200 */
.L_x_387:
[----:B------:R-:W5:Y:S01]  /*14ea0*/  LDC R0, c[0x0][0x3a0] ;  /* 0x0000e800ff007b82 */ /* 0x000f620000000800 */
[----:B--2---:R-:W-:Y:S01]  /*14eb0*/  FMNMX R10, R2, 9.9999997171806853657e-10, !PT ;  /* 0x3089705f020a7809 */ /* 0x004fe20007800000 */
[C---:B------:R-:W-:Y:S01]  /*14ec0*/  VIADD R6, R1.reuse, 0x28c ;  /* 0x0000028c01067836 */ /* 0x040fe20000000000 */
[----:B------:R-:W-:Y:S02]  /*14ed0*/  IADD3 R4, PT, PT, R1, 0x2c8, RZ ;  /* 0x000002c801047810 */ /* 0x000fe40007ffe0ff */
[----:B-----5:R-:W-:-:S13]  /*14ee0*/  ISETP.GE.AND P0, PT, R0, 0x1, PT ;  /* 0x000000010000780c */ /* 0x020fda0003f06270 */
[----:B------:R-:W-:Y:S05]  /*14ef0*/  @!P0 BRA `(.L_x_393) ;  /* 0x0000000c00e48947 */ /* 0x000fea0003800000 */
[C---:B------:R-:W-:Y:S01]  /*14f00*/  VIADD R2, R0.reuse, 0xffffffff ;  /* 0xffffffff00027836 */ /* 0x040fe20000000000 */
[----:B------:R-:W-:Y:S01]  /*14f10*/  LOP3.LUT R16, R0, 0x3, RZ, 0xc0, !PT ;  /* 0x0000000300107812 */ /* 0x000fe200078ec0ff */
[----:B----4-:R-:W-:-:S03]  /*14f20*/  IMAD.MOV.U32 R8, RZ, RZ, RZ ;  /* 0x000000ffff087224 */ /* 0x010fc600078e00ff */
[----:B------:R-:W-:-:S13]  /*14f30*/  ISETP.GE.U32.AND P0, PT, R2, 0x3, PT ;  /* 0x000000030200780c */ /* 0x000fda0003f06070 */
[----:B------:R-:W-:Y:S05]  /*14f40*/  @!P0 BRA `(.L_x_394) ;  /* 0x0000000800188947 */ /* 0x000fea0003800000 */
[----:B------:R-:W-:Y:S02]  /*14f50*/  LOP3.LUT R8, R0, 0x7ffffffc, RZ, 0xc0, !PT ;  /* 0x7ffffffc00087812 */ /* 0x000fe400078ec0ff */
[----:B------:R-:W-:-:S07]  /*14f60*/  MOV R9, RZ ;  /* 0x000000ff00097202 */ /* 0x000fce0000000f00 */
.L_x_407:
[----:B--2---:R-:W-:-:S05]  /*14f70*/  IMAD R11, R9, 0x4, R1 ;  /* 0x00000004090b7824 */ /* 0x004fca00078e0201 */
[----:B------:R-:W2:Y:S01]  /*14f80*/  LDL R0, [R11+0x388] ;  /* 0x000388000b007983 */ /* 0x000ea20000100800 */
[----:B------:R-:W-:Y:S02]  /*14f90*/  HFMA2 R15, -RZ, RZ, 3.7421875, 0 ;  /* 0x437c0000ff0f7431 */ /* 0x000fe400000001ff */
[----:B---3--:R-:W-:Y:S01]  /*14fa0*/  IMAD.MOV.U32 R13, RZ, RZ, 0x3bbb989d ;  /* 0x3bbb989dff0d7424 */ /* 0x008fe200078e00ff */
[----:B------:R-:W-:Y:S03]  /*14fb0*/  BSSY.RECONVERGENT B2, `(.L_x_395) ;  /* 0x0000015000027945 */ /* 0x000fe60003800200 */
[----:B--2---:R-:W-:-:S04]  /*14fc0*/  FFMA.SAT R2, R0, R13, 0.5 ;  /* 0x3f00000000027423 */ /* 0x004fc8000000200d */
[----:B------:R-:W-:-:S04]  /*14fd0*/  FFMA.RM R2, R2, R15, 12582913 ;  /* 0x4b40000102027423 */ /* 0x000fc8000000400f */
[C---:B------:R-:W-:Y:S01]  /*14fe0*/  FADD R13, R2.reuse, -12583039 ;  /* 0xcb40007f020d7421 */ /* 0x040fe20000000000 */
[----:B------:R-:W-:-:S03]  /*14ff0*/  IMAD.SHL.U32 R2, R2, 0x800000, RZ ;  /* 0x0080000002027824 */ /* 0x000fc600078e00ff */
[----:B------:R-:W-:-:S04]  /*15000*/  FFMA R13, R0, 1.4426950216293334961, -R13 ;  /* 0x3fb8aa3b000d7823 */ /* 0x000fc8000000080d */
[----:B------:R-:W-:-:S06]  /*15010*/  FFMA R13, R0, 1.925963033500011079e-08, R13 ;  /* 0x32a57060000d7823 */ /* 0x000fcc000000000d */
[----:B------:R-:W2:Y:S02]  /*15020*/  MUFU.EX2 R13, R13 ;  /* 0x0000000d000d7308 */ /* 0x000ea40000000800 */
[----:B--2---:R-:W-:-:S04]  /*15030*/  FFMA R15, R2, R13, 1 ;  /* 0x3f800000020f7423 */ /* 0x004fc8000000000d */
[----:B------:R-:W-:-:S05]  /*15040*/  VIADD R0, R15, 0x1800000 ;  /* 0x018000000f007836 */ /* 0x000fca0000000000 */
[----:B------:R-:W-:-:S04]  /*15050*/  LOP3.LUT R0, R0, 0x7f800000, RZ, 0xc0, !PT ;  /* 0x7f80000000007812 */ /* 0x000fc800078ec0ff */
[----:B------:R-:W-:-:S13]  /*15060*/  ISETP.GT.U32.AND P0, PT, R0, 0x1ffffff, PT ;  /* 0x01ffffff0000780c */ /* 0x000fda0003f04070 */
[----:B------:R-:W-:Y:S05]  /*15070*/  @P0 BRA `(.L_x_396) ;  /* 0x0000000000100947 */ /* 0x000fea0003800000 */
[----:B------:R-:W-:Y:S02]  /*15080*/  MOV R2, R15 ;  /* 0x0000000f00027202 */ /* 0x000fe40000000f00 */
[----:B------:R-:W-:-:S07]  /*15090*/  MOV R17, 0x150b0 ;  /* 0x000150b000117802 */ /* 0x000fce0000000f00 */
[----:B01----:R-:W-:Y:S05]  /*150a0*/  CALL.REL.NOINC `($__internal_0_$__cuda_sm20_rcp_rn_f32_slowpath) ;  /* 0x0000007400047944 */ /* 0x003fea0003c00000 */
[----:B------:R-:W-:Y:S05]  /*150b0*/  BRA `(.L_x_397) ;  /* 0x0000000000107947 */ /* 0x000fea0003800000 */
.L_x_396:
[----:B------:R-:W2:Y:S02]  /*150c0*/  MUFU.RCP R0, R15 ;  /* 0x0000000f00007308 */ /* 0x000ea40000001000 */
[----:B--2---:R-:W-:-:S04]  /*150d0*/  FFMA R2, R15, R0, -1 ;  /* 0xbf8000000f027423 */ /* 0x004fc80000000000 */
[----:B------:R-:W-:-:S04]  /*150e0*/  FADD.FTZ R13, -R2, -RZ ;  /* 0x800000ff020d7221 */ /* 0x000fc80000010100 */
[----:B------:R-:W-:-:S07]  /*150f0*/  FFMA R0, R0, R13, R0 ;  /* 0x0000000d00007223 */ /* 0x000fce0000000000 */
.L_x_397:
[----:B------:R-:W-:Y:S05]  /*15100*/  BSYNC.RECONVERGENT B2 ;  /* 0x0000000000027941 */ /* 0x000fea0003800200 */
.L_x_395:
[----:B------:R-:W2:Y:S01]  /*15110*/  LDL R2, [R11+0x38c] ;  /* 0x00038c000b027983 */ /* 0x000ea20000100800 */
[----:B------:R-:W-:Y:S01]  /*15120*/  IMAD.MOV.U32 R13, RZ, RZ, 0x3bbb989d ;  /* 0x3bbb989dff0d7424 */ /* 0x000fe200078e00ff */
[----:B------:R-:W-:Y:S01]  /*15130*/  BSSY.RECONVERGENT B2, `(.L_x_398) ;  /* 0x000001d000027945 */ /* 0x000fe20003800200 */
[----:B------:R-:W-:Y:S02]  /*15140*/  IMAD.MOV.U32 R15, RZ, RZ, 0x437c0000 ;  /* 0x437c0000ff0f7424 */ /* 0x000fe400078e00ff */
[----:B--2---:R-:W-:-:S04]  /*15150*/  FFMA.SAT R12, R2, R13, 0.5 ;  /* 0x3f000000020c7423 */ /* 0x004fc8000000200d */
[----:B------:R-:W-:-:S04]  /*15160*/  FFMA.RM R12, R12, R15, 12582913 ;  /* 0x4b4000010c0c7423 */ /* 0x000fc8000000400f */
[C---:B------:R-:W-:Y:S01]  /*15170*/  FADD R13, R12.reuse, -12583039 ;  /* 0xcb40007f0c0d7421 */ /* 0x040fe20000000000 */
[----:B------:R-:W-:-:S03]  /*15180*/  SHF.L.U32 R12, R12, 0x17, RZ ;  /* 0x000000170c0c7819 */ /* 0x000fc600000006ff */
[----:B------:R-:W-:-:S04]  /*15190*/  FFMA R13, R2, 1.4426950216293334961, -R13 ;  /* 0x3fb8aa3b020d7823 */ /* 0x000fc8000000080d */
[----:B------:R-:W-:Y:S01]  /*151a0*/  FFMA R13, R2, 1.925963033500011079e-08, R13 ;  /* 0x32a57060020d7823 */ /* 0x000fe2000000000d */
[C---:B------:R-:W-:Y:S01]  /*151b0*/  FADD R2, -R0.reuse, 1 ;  /* 0x3f80000000027421 */ /* 0x040fe20000000100 */
[----:B------:R-:W-:-:S04]  /*151c0*/  FMNMX R0, R0, 9.9999997171806853657e-10, !PT ;  /* 0x3089705f00007809 */ /* 0x000fc80007800000 */
[----:B------:R-:W2:Y:S01]  /*151d0*/  MUFU.EX2 R13, R13 ;  /* 0x0000000d000d7308 */ /* 0x000ea20000000800 */
[----:B------:R-:W-:Y:S02]  /*151e0*/  FMNMX R2, R2, 9.9999997171806853657e-10, !PT ;  /* 0x3089705f02027809 */ /* 0x000fe40007800000 */
[----:B------:R-:W-:Y:S02]  /*151f0*/  FMNMX R0, R0, 1, PT ;  /* 0x3f80000000007809 */ /* 0x000fe40003800000 */
[----:B------:R-:W-:-:S03]  /*15200*/  FMNMX R2, R2, 1, PT ;  /* 0x3f80000002027809 */ /* 0x000fc60003800000 */
[----:B------:R3:W-:Y:S04]  /*15210*/  STL [R11+0x28c], R0 ;  /* 0x00028c000b007387 */ /* 0x0007e80000100800 */
[----:B------:R3:W-:Y:S01]  /*15220*/  STL [R11+0x2c8], R2 ;  /* 0x0002c8020b007387 */ /* 0x0007e20000100800 */
[----:B--2---:R-:W-:-:S04]  /*15230*/  FFMA R15, R12, R13, 1 ;  /* 0x3f8000000c0f7423 */ /* 0x004fc8000000000d */
[----:B------:R-:W-:-:S05]  /*15240*/  VIADD R12, R15, 0x1800000 ;  /* 0x018000000f0c7836 */ /* 0x000fca0000000000 */
[----:B------:R-:W-:-:S04]  /*15250*/  LOP3.LUT R12, R12, 0x7f800000, RZ, 0xc0, !PT ;  /* 0x7f8000000c0c7812 */ /* 0x000fc800078ec0ff */
[----:B------:R-:W-:-:S13]  /*15260*/  ISETP.GT.U32.AND P0, PT, R12, 0x1ffffff, PT ;  /* 0x01ffffff0c00780c */ /* 0x000fda0003f04070 */
[----:B---3--:R-:W-:Y:S05]  /*15270*/  @P0 BRA `(.L_x_399) ;  /* 0x0000000000100947 */ /* 0x008fea0003800000 */
[----:B------:R-:W-:Y:S01]  /*15280*/  IMAD.MOV.U32 R2, RZ, RZ, R15 ;  /* 0x000000ffff027224 */ /* 0x000fe200078e000f */
[----:B------:R-:W-:-:S07]  /*15290*/  MOV R17, 0x152b0 ;  /* 0x000152b000117802 */ /* 0x000fce0000000f00 */
[----:B01----:R-:W-:Y:S05]  /*152a0*/  CALL.REL.NOINC `($__internal_0_$__cuda_sm20_rcp_rn_f32_slowpath) ;  /* 0x0000007000847944 */ /* 0x003fea0003c00000 */
[----:B------:R-:W-:Y:S05]  /*152b0*/  BRA `(.L_x_400) ;  /* 0x0000000000107947 */ /* 0x000fea0003800000 */
.L_x_399:
[----:B------:R-:W2:Y:S02]  /*152c0*/  MUFU.RCP R0, R15 ;  /* 0x0000000f00007308 */ /* 0x000ea40000001000 */
[----:B--2---:R-:W-:-:S04]  /*152d0*/  FFMA R2, R15, R0, -1 ;  /* 0xbf8000000f027423 */ /* 0x004fc80000000000 */
[----:B------:R-:W-:-:S04]  /*152e0*/  FADD.FTZ R13, -R2, -RZ ;  /* 0x800000ff020d7221 */ /* 0x000fc80000010100 */
[----:B------:R-:W-:-:S07]  /*152f0*/  FFMA R0, R0, R13, R0 ;  /* 0x0000000d00007223 */ /* 0x000fce0000000000 */
.L_x_400:
[----:B------:R-:W-:Y:S05]  /*15300*/  BSYNC.RECONVERGENT B2 ;  /* 0x0000000000027941 */ /* 0x000fea0003800200 */
.L_x_398:
[----:B------:R-:W2:Y:S01]  /*15310*/  LDL R2, [R11+0x390] ;  /* 0x000390000b027983 */ /* 0x000ea20000100800 */
[----:B------:R-:W-:Y:S01]  /*15320*/  MOV R13, 0x3bbb989d ;  /* 0x3bbb989d000d7802 */ /* 0x000fe20000000f00 */
[----:B------:R-:W-:Y:S01]  /*15330*/  IMAD.MOV.U32 R15, RZ, RZ, 0x437c0000 ;  /* 0x437c0000ff0f7424 */ /* 0x000fe200078e00ff */
[----:B------:R-:W-:Y:S03]  /*15340*/  BSSY.RECONVERGENT B2, `(.L_x_401) ;  /* 0x000001c000027945 */ /* 0x000fe60003800200 */
[----:B--2---:R-:W-:-:S04]  /*15350*/  FFMA.SAT R12, R2, R13, 0.5 ;  /* 0x3f000000020c7423 */ /* 0x004fc8000000200d */
[----:B------:R-:W-:-:S04]  /*15360*/  FFMA.RM R12, R12, R15, 12582913 ;  /* 0x4b4000010c0c7423 */ /* 0x000fc8000000400f */
[C---:B------:R-:W-:Y:S01]  /*15370*/  FADD R13, R12.reuse, -12583039 ;  /* 0xcb40007f0c0d7421 */ /* 0x040fe20000000000 */
[----:B------:R-:W-:-:S03]  /*15380*/  IMAD.SHL.U32 R12, R12, 0x800000, RZ ;  /* 0x008000000c0c7824 */ /* 0x000fc600078e00ff */
        /* <DEDUP_REMOVED lines=10> */
[----:B--2---:R-:W-:-:S05]  /*15430*/  FFMA R15, R12, R13, 1 ;  /* 0x3f8000000c0f7423 */ /* 0x004fca000000000d */
[----:B------:R-:W-:-:S04]  /*15440*/  IADD3 R12, PT, PT, R15, 0x1800000, RZ ;  /* 0x018000000f0c7810 */ /* 0x000fc80007ffe0ff */
[----:B------:R-:W-:-:S04]  /*15450*/  LOP3.LUT R12, R12, 0x7f800000, RZ, 0xc0, !PT ;  /* 0x7f8000000c0c7812 */ /* 0x000fc800078ec0ff */
[----:B------:R-:W-:-:S13]  /*15460*/  ISETP.GT.U32.AND P0, PT, R12, 0x1ffffff, PT ;  /* 0x01ffffff0c00780c */ /* 0x000fda0003f04070 */
[----:B---3--:R-:W-:Y:S05]  /*15470*/  @P0 BRA `(.L_x_402) ;  /* 0x0000000000100947 */ /* 0x008fea0003800000 */
[----:B------:R-:W-:Y:S01]  /*15480*/  IMAD.MOV.U32 R2, RZ, RZ, R15 ;  /* 0x000000ffff027224 */ /* 0x000fe200078e000f */
[----:B------:R-:W-:-:S07]  /*15490*/  MOV R17, 0x154b0 ;  /* 0x000154b000117802 */ /* 0x000fce0000000f00 */
[----:B01----:R-:W-:Y:S05]  /*154a0*/  CALL.REL.NOINC `($__internal_0_$__cuda_sm20_rcp_rn_f32_slowpath) ;  /* 0x0000007000047944 */ /* 0x003fea0003c00000 */
[----:B------:R-:W-:Y:S05]  /*154b0*/  BRA `(.L_x_403) ;  /* 0x0000000000107947 */ /* 0x000fea0003800000 */
.L_x_402:
[----:B------:R-:W2:Y:S02]  /*154c0*/  MUFU.RCP R0, R15 ;  /* 0x0000000f00007308 */ /* 0x000ea40000001000 */
[----:B--2---:R-:W-:-:S04]  /*154d0*/  FFMA R2, R15, R0, -1 ;  /* 0xbf8000000f027423 */ /* 0x004fc80000000000 */
[----:B------:R-:W-:-:S04]  /*154e0*/  FADD.FTZ R13, -R2, -RZ ;  /* 0x800000ff020d7221 */ /* 0x000fc80000010100 */
[----:B------:R-:W-:-:S07]  /*154f0*/  FFMA R0, R0, R13, R0 ;  /* 0x0000000d00007223 */ /* 0x000fce0000000000 */
.L_x_403:
[----:B------:R-:W-:Y:S05]  /*15500*/  BSYNC.RECONVERGENT B2 ;  /* 0x0000000000027941 */ /* 0x000fea0003800200 */
.L_x_401:
[----:B------:R-:W2:Y:S01]  /*15510*/  LDL R2, [R11+0x394] ;  /* 0x000394000b027983 */ /* 0x000ea20000100800 */
[----:B------:R-:W-:Y:S02]  /*15520*/  HFMA2 R15, -RZ, RZ, 3.7421875, 0 ;  /* 0x437c0000ff0f7431 */ /* 0x000fe400000001ff */
        /* <DEDUP_REMOVED lines=21> */
[----:B------:R-:W-:Y:S02]  /*15680*/  MOV R2, R15 ;  /* 0x0000000f00027202 */ /* 0x000fe40000000f00 */
[----:B------:R-:W-:-:S07]  /*15690*/  MOV R17, 0x156b0 ;  /* 0x000156b000117802 */ /* 0x000fce0000000f00 */
[----:B01----:R-:W-:Y:S05]  /*156a0*/  CALL.REL.NOINC `($__internal_0_$__cuda_sm20_rcp_rn_f32_slowpath) ;  /* 0x0000006c00847944 */ /* 0x003fea0003c00000 */
[----:B------:R-:W-:Y:S05]  /*156b0*/  BRA `(.L_x_406) ;  /* 0x0000000000107947 */ /* 0x000fea0003800000 */
.L_x_405:
[----:B------:R-:W2:Y:S02]  /*156c0*/  MUFU.RCP R0, R15 ;  /* 0x0000000f00007308 */ /* 0x000ea40000001000 */
[----:B--2---:R-:W-:-:S04]  /*156d0*/  FFMA R2, R15, R0, -1 ;  /* 0xbf8000000f027423 */ /* 0x004fc80000000000 */
[----:B------:R-:W-:-:S04]  /*156e0*/  FADD.FTZ R13, -R2, -RZ ;  /* 0x800000ff020d7221 */ /* 0x000fc80000010100 */
[----:B------:R-:W-:-:S07]  /*156f0*/  FFMA R0, R0, R13, R0 ;  /* 0x0000000d00007223 */ /* 0x000fce0000000000 */
.L_x_406:
[----:B------:R-:W-:Y:S05]  /*15700*/  BSYNC.RECONVERGENT B2 ;  /* 0x0000000000027941 */ /* 0x000fea0003800200 */
.L_x_404:
[C---:B------:R-:W-:Y:S01]  /*15710*/  FADD R2, -R0.reuse, 1 ;  /* 0x3f80000000027421 */ /* 0x040fe20000000100 */
[----:B------:R-:W-:Y:S01]  /*15720*/  FMNMX R0, R0, 9.9999997171806853657e-10, !PT ;  /* 0x3089705f00007809 */ /* 0x000fe20007800000 */
[----:B------:R-:W-:-:S03]  /*15730*/  VIADD R9, R9, 0x4 ;  /* 0x0000000409097836 */ /* 0x000fc60000000000 */
[----:B------:R-:W-:Y:S02]  /*15740*/  FMNMX R2, R2, 9.9999997171806853657e-10, !PT ;  /* 0x3089705f02027809 */ /* 0x000fe40007800000 */
[----:B------:R-:W-:Y:S02]  /*15750*/  FMNMX R0, R0, 1, PT ;  /* 0x3f80000000007809 */ /* 0x000fe40003800000 */
[----:B------:R-:W-:Y:S02]  /*15760*/  FMNMX R2, R2, 1, PT ;  /* 0x3f80000002027809 */ /* 0x000fe40003800000 */
[----:B------:R-:W-:Y:S01]  /*15770*/  ISETP.NE.AND P0, PT, R9, R8, PT ;  /* 0x000000080900720c */ /* 0x000fe20003f05270 */
[----:B------:R2:W-:Y:S04]  /*15780*/  STL [R11+0x298], R0 ;  /* 0x000298000b007387 */ /* 0x0005e80000100800 */
[----:B------:R2:W-:Y:S08]  /*15790*/  STL [R11+0x2d4], R2 ;  /* 0x0002d4020b007387 */ /* 0x0005f00000100800 */
[----:B------:R-:W-:Y:S05]  /*157a0*/  @P0 BRA `(.L_x_407) ;  /* 0xfffffff400f00947 */ /* 0x000fea000383ffff */
.L_x_394:
[----:B------:R-:W-:-:S13]  /*157b0*/  ISETP.NE.AND P0, PT, R16, RZ, PT ;  /* 0x000000ff1000720c */ /* 0x000fda0003f05270 */
[----:B------:R-:W-:Y:S05]  /*157c0*/  @!P0 BRA `(.L_x_393) ;  /* 0x0000000400b08947 */ /* 0x000fea0003800000 */
[----:B------:R-:W-:-:S13]  /*157d0*/  ISETP.NE.AND P0, PT, R16, 0x1, PT ;  /* 0x000000011000780c */ /* 0x000fda0003f05270 */
[----:B------:R-:W-:Y:S05]  /*157e0*/  @!P0 BRA `(.L_x_408) ;  /* 0x0000000400108947 */ /* 0x000fea0003800000 */
[----:B---3--:R-:W-:-:S05]  /*157f0*/  IMAD R12, R8, 0x4, R1 ;  /* 0x00000004080c7824 */ /* 0x008fca00078e0201 */
[----:B--2---:R-:W2:Y:S01]  /*15800*/  LDL R0, [R12+0x388] ;  /* 0x000388000c007983 */ /* 0x004ea20000100800 */
        /* <DEDUP_REMOVED lines=10> */
[----:B--2---:R-:W-:-:S05]  /*158b0*/  FFMA R11, R2, R9, 1 ;  /* 0x3f800000020b7423 */ /* 0x004fca0000000009 */
[----:B------:R-:W-:-:S04]  /*158c0*/  IADD3 R0, PT, PT, R11, 0x1800000, RZ ;  /* 0x018000000b007810 */ /* 0x000fc80007ffe0ff */
[----:B------:R-:W-:-:S04]  /*158d0*/  LOP3.LUT R0, R0, 0x7f800000, RZ, 0xc0, !PT ;  /* 0x7f80000000007812 */ /* 0x000fc800078ec0ff */
[----:B------:R-:W-:-:S13]  /*158e0*/  ISETP.GT.U32.AND P0, PT, R0, 0x1ffffff, PT ;  /* 0x01ffffff0000780c */ /* 0x000fda0003f04070 */
[----:B------:R-:W-:Y:S05]  /*158f0*/  @P0 BRA `(.L_x_410) ;  /* 0x0000000000100947 */ /* 0x000fea0003800000 */
[----:B------:R-:W-:Y:S01]  /*15900*/  IMAD.MOV.U32 R2, RZ, RZ, R11 ;  /* 0x000000ffff027224 */ /* 0x000fe200078e000b */
[----:B------:R-:W-:-:S07]  /*15910*/  MOV R17, 0x15930 ;  /* 0x0001593000117802 */ /* 0x000fce0000000f00 */
[----:B01----:R-:W-:Y:S05]  /*15920*/  CALL.REL.NOINC `($__internal_0_$__cuda_sm20_rcp_rn_f32_slowpath) ;  /* 0x0000006800e47944 */ /* 0x003fea0003c00000 */
[----:B------:R-:W-:Y:S05]  /*15930*/  BRA `(.L_x_411) ;  /* 0x0000000000107947 */ /* 0x000fea0003800000 */
.L_x_410:
[----:B------:R-:W2:Y:S02]  /*15940*/  MUFU.RCP R0, R11 ;  /* 0x0000000b00007308 */ /* 0x000ea40000001000 */
[----:B--2---:R-:W-:-:S04]  /*15950*/  FFMA R2, R11, R0, -1 ;  /* 0xbf8000000b027423 */ /* 0x004fc80000000000 */
[----:B------:R-:W-:-:S04]  /*15960*/  FADD.FTZ R9, -R2, -RZ ;  /* 0x800000ff02097221 */ /* 0x000fc80000010100 */
[----:B------:R-:W-:-:S07]  /*15970*/  FFMA R0, R0, R9, R0 ;  /* 0x0000000900007223 */ /* 0x000fce0000000000 */
.L_x_411:
[----:B------:R-:W-:Y:S05]  /*15980*/  BSYNC.RECONVERGENT B2 ;  /* 0x0000000000027941 */ /* 0x000fea0003800200 */
.L_x_409:
[C---:B------:R-:W-:Y:S01]  /*15990*/  FADD R2, -R0.reuse, 1 ;  /* 0x3f80000000027421 */ /* 0x040fe20000000100 */
[----:B------:R-:W-:Y:S01]  /*159a0*/  FMNMX R0, R0, 9.9999997171806853657e-10, !PT ;  /* 0x3089705f00007809 */ /* 0x000fe20007800000 */
[C---:B------:R-:W-:Y:S01]  /*159b0*/  IMAD R9, R8.reuse, 0x4, R1 ;  /* 0x0000000408097824 */ /* 0x040fe200078e0201 */
[----:B------:R-:W-:Y:S02]  /*159c0*/  LEA R11, R8, R1, 0x2 ;  /* 0x00000001080b7211 */ /* 0x000fe400078e10ff */
[----:B------:R-:W-:Y:S02]  /*159d0*/  FMNMX R2, R2, 9.9999997171806853657e-10, !PT ;  /* 0x3089705f02027809 */ /* 0x000fe40007800000 */
[----:B------:R-:W-:Y:S02]  /*159e0*/  FMNMX R0, R0, 1, PT ;  /* 0x3f80000000007809 */ /* 0x000fe40003800000 */
[----:B------:R-:W-:-:S03]  /*159f0*/  FMNMX R2, R2, 1, PT ;  /* 0x3f80000002027809 */ /* 0x000fc60003800000 */
[----:B------:R2:W-:Y:S04]  /*15a00*/  STL [R9+0x28c], R0 ;  /* 0x00028c0009007387 */ /* 0x0005e80000100800 */
[----:B------:R3:W-:Y:S04]  /*15a10*/  STL [R11+0x2c8], R2 ;  /* 0x0002c8020b007387 */ /* 0x0007e80000100800 */
[----:B------:R-:W4:Y:S01]  /*15a20*/  LDL R12, [R12+0x38c] ;  /* 0x00038c000c0c7983 */ /* 0x000f220000100800 */
[----:B------:R-:W-:Y:S01]  /*15a30*/  IMAD.MOV.U32 R13, RZ, RZ, 0x3bbb989d ;  /* 0x3bbb989dff0d7424 */ /* 0x000fe200078e00ff */
[----:B------:R-:W-:Y:S01]  /*15a40*/  BSSY.RECONVERGENT B2, `(.L_x_412) ;  /* 0x0000016000027945 */ /* 0x000fe20003800200 */
[----:B------:R-:W-:-:S02]  /*15a50*/  IMAD.MOV.U32 R14, RZ, RZ, 0x437c0000 ;  /* 0x437c0000ff0e7424 */ /* 0x000fc400078e00ff */
[----:B----4-:R-:W-:-:S04]  /*15a60*/  FFMA.SAT R13, R12, R13, 0.5 ;  /* 0x3f0000000c0d7423 */ /* 0x010fc8000000200d */
[----:B------:R-:W-:-:S04]  /*15a70*/  FFMA.RM R13, R13, R14, 12582913 ;  /* 0x4b4000010d0d7423 */ /* 0x000fc8000000400e */
[C---:B------:R-:W-:Y:S01]  /*15a80*/  FADD R15, R13.reuse, -12583039 ;  /* 0xcb40007f0d0f7421 */ /* 0x040fe20000000000 */
[----:B------:R-:W-:-:S03]  /*15a90*/  SHF.L.U32 R13, R13, 0x17, RZ ;  /* 0x000000170d0d7819 */ /* 0x000fc600000006ff */
[----:B------:R-:W-:-:S04]  /*15aa0*/  FFMA R15, R12, 1.4426950216293334961, -R15 ;  /* 0x3fb8aa3b0c0f7823 */ /* 0x000fc8000000080f */
[----:B------:R-:W-:-:S04]  /*15ab0*/  FFMA R15, R12, 1.925963033500011079e-08, R15 ;  /* 0x32a570600c0f7823 */ /* 0x000fc8000000000f */
[----:B------:R-:W4:Y:S02]  /*15ac0*/  MUFU.EX2 R14, R15 ;  /* 0x0000000f000e7308 */ /* 0x000f240000000800 */
[----:B----4-:R-:W-:-:S04]  /*15ad0*/  FFMA R17, R13, R14, 1 ;  /* 0x3f8000000d117423 */ /* 0x010fc8000000000e */
[----:B--2---:R-:W-:-:S05]  /*15ae0*/  VIADD R0, R17, 0x1800000 ;  /* 0x0180000011007836 */ /* 0x004fca0000000000 */
[----:B------:R-:W-:-:S04]  /*15af0*/  LOP3.LUT R0, R0, 0x7f800000, RZ, 0xc0, !PT ;  /* 0x7f80000000007812 */ /* 0x000fc800078ec0ff */
[----:B------:R-:W-:-:S13]  /*15b00*/  ISETP.GT.U32.AND P0, PT, R0, 0x1ffffff, PT ;  /* 0x01ffffff0000780c */ /* 0x000fda0003f04070 */
[----:B---3--:R-:W-:Y:S05]  /*15b10*/  @P0 BRA `(.L_x_413) ;  /* 0x0000000000100947 */ /* 0x008fea0003800000 */
[----:B------:R-:W-:Y:S01]  /*15b20*/  IMAD.MOV.U32 R2, RZ, RZ, R17 ;  /* 0x000000ffff027224 */ /* 0x000fe200078e0011 */
[----:B------:R-:W-:-:S07]  /*15b30*/  MOV R17, 0x15b50 ;  /* 0x00015b5000117802 */ /* 0x000fce0000000f00 */
[----:B01----:R-:W-:Y:S05]  /*15b40*/  CALL.REL.NOINC `($__internal_0_$__cuda_sm20_rcp_rn_f32_slowpath) ;  /* 0x00000068005c7944 */ /* 0x003fea0003c00000 */
[----:B------:R-:W-:Y:S05]  /*15b50*/  BRA `(.L_x_414) ;  /* 0x0000000000107947 */ /* 0x000fea0003800000 */
.L_x_413:
[----:B------:R-:W2:Y:S02]  /*15b60*/  MUFU.RCP R0, R17 ;  /* 0x0000001100007308 */ /* 0x000ea40000001000 */
[----:B--2---:R-:W-:-:S04]  /*15b70*/  FFMA R2, R17, R0, -1 ;  /* 0xbf80000011027423 */ /* 0x004fc80000000000 */
[----:B------:R-:W-:-:S04]  /*15b80*/  FADD.FTZ R13, -R2, -RZ ;  /* 0x800000ff020d7221 */ /* 0x000fc80000010100 */
[----:B------:R-:W-:-:S07]  /*15b90*/  FFMA R0, R0, R13, R0 ;  /* 0x0000000d00007223 */ /* 0x000fce0000000000 */
.L_x_414:
[----:B------:R-:W-:Y:S05]  /*15ba0*/  BSYNC.RECONVERGENT B2 ;  /* 0x0000000000027941 */ /* 0x000fea0003800200 */
.L_x_412:
[C---:B------:R-:W-:Y:S01]  /*15bb0*/  FADD R2, -R0.reuse, 1 ;  /* 0x3f80000000027421 */ /* 0x040fe20000000100 */
[----:B------:R-:W-:Y:S02]  /*15bc0*/  FMNMX R0, R0, 9.9999997171806853657e-10, !PT ;  /* 0x3089705f00007809 */ /* 0x000fe40007800000 */
[----:B------:R-:W-:Y:S02]  /*15bd0*/  IADD3 R8, PT, PT, R8, 0x2, RZ ;  /* 0x0000000208087810 */ /* 0x000fe40007ffe0ff */
[----:B------:R-:W-:Y:S02]  /*15be0*/  FMNMX R2, R2, 9.9999997171806853657e-10, !PT ;  /* 0x3089705f02027809 */ /* 0x000fe40007800000 */
[----:B------:R-:W-:Y:S02]  /*15bf0*/  FMNMX R0, R0, 1, PT ;  /* 0x3f80000000007809 */ /* 0x000fe40003800000 */
[----:B------:R-:W-:-:S03]  /*15c00*/  FMNMX R2, R2, 1, PT ;  /* 0x3f80000002027809 */ /* 0x000fc60003800000 */
[----:B------:R4:W-:Y:S04]  /*15c10*/  STL [R9+0x290], R0 ;  /* 0x0002900009007387 */ /* 0x0009e80000100800 */
[----:B------:R4:W-:Y:S02]  /*15c20*/  STL [R11+0x2cc], R2 ;  /* 0x0002cc020b007387 */ /* 0x0009e40000100800 */
.L_x_408:
[----:B------:R-:W5:Y:S02]  /*15c30*/  LDCU UR4, c[0x0][0x3a0] ;  /* 0x00007400ff0477ac */ /* 0x000f640008000800 */
[----:B-----5:R-:W-:-:S04]  /*15c40*/  ULOP3.LUT UR4, UR4, 0x1, URZ, 0xc0, !UPT ;  /* 0x0000000104047892 */ /* 0x020fc8000f8ec0ff */
[----:B------:R-:W-:-:S09]  /*15c50*/  UISETP.NE.U32.AND UP0, UPT, UR4, 0x1, UPT ;  /* 0x000000010400788c */ /* 0x000fd2000bf05070 */
[----:B------:R-:W-:Y:S05]  /*15c60*/  BRA.U UP0, `(.L_x_393) ;  /* 0x0000000100887547 */ /* 0x000fea000b800000 */
[----:B--2-4-:R-:W-:-:S06]  /*15c70*/  IMAD R0, R8, 0x4, R1 ;  /* 0x0000000408007824 */ /* 0x014fcc00078e0201 */
        /* <DEDUP_REMOVED lines=18> */
[----:B01-3--:R-:W-:Y:S05]  /*15da0*/  CALL.REL.NOINC `($__internal_0_$__cuda_sm20_rcp_rn_f32_slowpath) ;  /* 0x0000006400c47944 */ /* 0x00bfea0003c00000 */
[----:B------:R-:W-:Y:S05]  /*15db0*/  BRA `(.L_x_417) ;  /* 0x0000000000107947 */ /* 0x000fea0003800000 */
.L_x_416:
[----:B------:R-:W2:Y:S02]  /*15dc0*/  MUFU.RCP R0, R11 ;  /* 0x0000000b00007308 */ /* 0x000ea40000001000 */
[----:B--2---:R-:W-:-:S04]  /*15dd0*/  FFMA R2, R11, R0, -1 ;  /* 0xbf8000000b027423 */ /* 0x004fc80000000000 */
[----:B------:R-:W-:-:S04]  /*15de0*/  FADD.FTZ R9, -R2, -RZ ;  /* 0x800000ff02097221 */ /* 0x000fc80000010100 */
[----:B------:R-:W-:-:S07]  /*15df0*/  FFMA R0, R0, R9, R0 ;  /* 0x0000000900007223 */ /* 0x000fce0000000000 */
.L_x_417:
[----:B------:R-:W-:Y:S05]  /*15e00*/  BSYNC.RECONVERGENT B2 ;  /* 0x0000000000027941 */ /* 0x000fea0003800200 */
.L_x_415:
[C---:B------:R-:W-:Y:S01]  /*15e10*/  FADD R2, -R0.reuse, 1 ;  /* 0x3f80000000027421 */ /* 0x040fe20000000100 */
[----:B------:R-:W-:Y:S01]  /*15e20*/  FMNMX R0, R0, 9.9999997171806853657e-10, !PT ;  /* 0x3089705f00007809 */ /* 0x000fe20007800000 */
[----:B------:R-:W-:-:S03]  /*15e30*/  IMAD R9, R8, 0x4, R1 ;  /* 0x0000000408097824 */ /* 0x000fc600078e0201 */
[----:B------:R-:W-:Y:S02]  /*15e40*/  FMNMX R2, R2, 9.9999997171806853657e-10, !PT ;  /* 0x3089705f02027809 */ /* 0x000fe40007800000 */
[----:B------:R-:W-:Y:S02]  /*15e50*/  FMNMX R0, R0, 1, PT ;  /* 0x3f80000000007809 */ /* 0x000fe40003800000 */
[----:B------:R-:W-:-:S03]  /*15e60*/  FMNMX R2, R2, 1, PT ;  /* 0x3f80000002027809 */ /* 0x000fc60003800000 */
[----:B------:R2:W-:Y:S04]  /*15e70*/  STL [R9+0x28c], R0 ;  /* 0x00028c0009007387 */ /* 0x0005e80000100800 */
[----:B------:R2:W-:Y:S02]  /*15e80*/  STL [R9+0x2c8], R2 ;  /* 0x0002c80209007387 */ /* 0x0005e40000100800 */
.L_x_393:
[----:B------:R-:W-:Y:S01]  /*15e90*/  ISETP.GE.AND P0, PT, R18, 0x1, PT ;  /* 0x000000011200780c */ /* 0x000fe20003f06270 */
[----:B------:R-:W-:Y:S01]  /*15ea0*/  BSSY.RECONVERGENT B2, `(.L_x_418) ;  /* 0x000004d000027945 */ /* 0x000fe20003800200 */
[----:B--2-4-:R-:W-:-:S11]  /*15eb0*/  VIADD R0, R1, 0x304 ;  /* 0x0000030401007836 */ /* 0x014fd60000000000 */
[----:B------:R-:W-:Y:S05]  /*15ec0*/  @!P0 BRA `(.L_x_419) ;  /* 0x0000000400288947 */ /* 0x000fea0003800000 */
[C---:B------:R-:W-:Y:S01]  /*15ed0*/  ISETP.GE.U32.AND P0, PT, R18.reuse, 0x4, PT ;  /* 0x000000041200780c */ /* 0x040fe20003f06070 */
[----:B------:R-:W-:Y:S01]  /*15ee0*/  BSSY.RECONVERGENT B3, `(.L_x_420) ;  /* 0x0000035000037945 */ /* 0x000fe20003800200 */
[----:B------:R-:W-:Y:S02]  /*15ef0*/  LOP3.LUT R2, R18, 0x3, RZ, 0xc0, !PT ;  /* 0x0000000312027812 */ /* 0x000fe400078ec0ff */
[----:B------:R-:W-:Y:S02]  /*15f00*/  MOV R8, RZ ;  /* 0x000000ff00087202 */ /* 0x000fe40000000f00 */
[----:B------:R-:W-:-:S07]  /*15f10*/  ISETP.NE.AND P1, PT, R2, RZ, PT ;  /* 0x000000ff0200720c */ /* 0x000fce0003f25270 */
[----:B------:R-:W-:Y:S06]  /*15f20*/  @!P0 BRA `(.L_x_421) ;  /* 0x0000000000c08947 */ /* 0x000fec0003800000 */
[----:B------:R-:W-:Y:S01]  /*15f30*/  LOP3.LUT R8, R18, 0x7ffffffc, RZ, 0xc0, !PT ;  /* 0x7ffffffc12087812 */ /* 0x000fe200078ec0ff */
[----:B------:R-:W-:-:S07]  /*15f40*/  IMAD.MOV.U32 R9, RZ, RZ, RZ ;  /* 0x000000ffff097224 */ /* 0x000fce00078e00ff */
.L_x_422:
[----:B--2---:R-:W-:-:S05]  /*15f50*/  IMAD R26, R9, 0x4, R1 ;  /* 0x00000004091a7824 */ /* 0x004fca00078e0201 */
[----:B---3--:R-:W2:Y:S04]  /*15f60*/  LDL R13, [R26+0x284] ;  /* 0x000284001a0d7983 */ /* 0x008ea80000100800 */
[----:B------:R-:W1:Y:S04]  /*15f70*/  LDL R17, [R26+0x288] ;  /* 0x000288001a117983 */ /* 0x000e680000100800 */
[----:B------:R-:W3:Y:S04]  /*15f80*/  LDL R11, [R26+0x280] ;  /* 0x000280001a0b7983 */ /* 0x000ee80000100800 */
[----:B------:R-:W4:Y:S01]  /*15f90*/  LDL R21, [R26+0x28c] ;  /* 0x00028c001a157983 */ /* 0x000f220000100800 */
[----:B------:R-:W-:-:S02]  /*15fa0*/  HFMA2 R22, -RZ, RZ, 0.96630859375, -0.0022525787353515625 ;  /* 0x3bbb989dff167431 */ /* 0x000fc400000001ff */
[----:B------:R-:W-:Y:S01]  /*15fb0*/  IMAD.MOV.U32 R23, RZ, RZ, 0x437c0000 ;  /* 0x437c0000ff177424 */ /* 0x000fe200078e00ff */
[----:B------:R-:W-:-:S04]  /*15fc0*/  IADD3 R9, PT, PT, R9, 0x4, RZ ;  /* 0x0000000409097810 */ /* 0x000fc80007ffe0ff */
[----:B------:R-:W-:Y:S01]  /*15fd0*/  ISETP.NE.AND P0, PT, R9, R8, PT ;  /* 0x000000080900720c */ /* 0x000fe20003f05270 */
[-C--:B--2---:R-:W-:Y:S01]  /*15fe0*/  FFMA.SAT R15, R13, -R22.reuse, 0.5 ;  /* 0x3f0000000d0f7423 */ /* 0x084fe20000002816 */
[----:B-1----:R-:W-:-:S03]  /*15ff0*/  FFMA.SAT R19, R17, -R22, 0.5 ;  /* 0x3f00000011137423 */ /* 0x002fc60000002816 */
[-C--:B------:R-:W-:Y:S01]  /*16000*/  FFMA.RM R15, R15, R23.reuse, 12582913 ;  /* 0x4b4000010f0f7423 */ /* 0x080fe20000004017 */
[-C--:B---3--:R-:W-:Y:S01]  /*16010*/  FFMA.SAT R12, R11, -R22.reuse, 0.5 ;  /* 0x3f0000000b0c7423 */ /* 0x088fe20000002816 */
[-C--:B------:R-:W-:Y:S01]  /*16020*/  FFMA.RM R19, R19, R23.reuse, 12582913 ;  /* 0x4b40000113137423 */ /* 0x080fe20000004017 */
[----:B----4-:R-:W-:Y:S02]  /*16030*/  FFMA.SAT R22, R21, -R22, 0.5 ;  /* 0x3f00000015167423 */ /* 0x010fe40000002816 */
[-C--:B------:R-:W-:Y:S01]  /*16040*/  FFMA.RM R12, R12, R23.reuse, 12582913 ;  /* 0x4b4000010c0c7423 */ /* 0x080fe20000004017 */
[----:B------:R-:W-:Y:S01]  /*16050*/  FADD R16, R15, -12583039 ;  /* 0xcb40007f0f107421 */ /* 0x000fe20000000000 */
[----:B------:R-:W-:Y:S01]  /*16060*/  FFMA.RM R22, R22, R23, 12582913 ;  /* 0x4b40000116167423 */ /* 0x000fe20000004017 */
[----:B------:R-:W-:Y:S01]  /*16070*/  FADD R20, R19, -12583039 ;  /* 0xcb40007f13147421 */ /* 0x000fe20000000000 */
[----:B------:R-:W-:Y:S02]  /*16080*/  FADD R14, R12, -12583039 ;  /* 0xcb40007f0c0e7421 */ /* 0x000fe40000000000 */
[----:B0-----:R-:W-:Y:S01]  /*16090*/  FADD R24, R22, -12583039 ;  /* 0xcb40007f16187421 */ /* 0x001fe20000000000 */
[----:B------:R-:W-:Y:S01]  /*160a0*/  FFMA R16, R13, -1.4426950216293334961, -R16 ;  /* 0xbfb8aa3b0d107823 */ /* 0x000fe20000000810 */
[----:B------:R-:W-:Y:S01]  /*160b0*/  FFMA R20, R17, -1.4426950216293334961, -R20 ;  /* 0xbfb8aa3b11147823 */ /* 0x000fe20000000814 */
[----:B------:R-:W-:Y:S01]  /*160c0*/  FFMA R14, R11, -1.4426950216293334961, -R14 ;  /* 0xbfb8aa3b0b0e7823 */ /* 0x000fe2000000080e */
[----:B------:R-:W-:Y:S01]  /*160d0*/  FFMA R24, R21, -1.4426950216293334961, -R24 ;  /* 0xbfb8aa3b15187823 */ /* 0x000fe20000000818 */
[----:B------:R-:W-:Y:S01]  /*160e0*/  FFMA R16, R13, -1.925963033500011079e-08, R16 ;  /* 0xb2a570600d107823 */ /* 0x000fe20000000010 */
[----:B------:R-:W-:Y:S01]  /*160f0*/  FFMA R20, R17, -1.925963033500011079e-08, R20 ;  /* 0xb2a5706011147823 */ /* 0x000fe20000000014 */
[----:B------:R-:W-:Y:S01]  /*16100*/  FFMA R14, R11, -1.925963033500011079e-08, R14 ;  /* 0xb2a570600b0e7823 */ /* 0x000fe2000000000e */
[----:B------:R-:W-:-:S03]  /*16110*/  FFMA R24, R21, -1.925963033500011079e-08, R24 ;  /* 0xb2a5706015187823 */ /* 0x000fc60000000018 */
[----:B------:R-:W0:Y:S08]  /*16120*/  MUFU.EX2 R11, R14 ;  /* 0x0000000e000b7308 */ /* 0x000e300000000800 */
[----:B------:R-:W1:Y:S08]  /*16130*/  MUFU.EX2 R16, R16 ;  /* 0x0000001000107308 */ /* 0x000e700000000800 */
[----:B------:R-:W2:Y:S08]  /*16140*/  MUFU.EX2 R20, R20 ;  /* 0x0000001400147308 */ /* 0x000eb00000000800 */
[----:B------:R-:W3:Y:S01]  /*16150*/  MUFU.EX2 R13, R24 ;  /* 0x00000018000d7308 */ /* 0x000ee20000000800 */
[----:B------:R-:W-:Y:S01]  /*16160*/  SHF.L.U32 R15, R15, 0x17, RZ ;  /* 0x000000170f0f7819 */ /* 0x000fe200000006ff */
[----:B------:R-:W-:-:S02]  /*16170*/  IMAD.SHL.U32 R12, R12, 0x800000, RZ ;  /* 0x008000000c0c7824 */ /* 0x000fc400078e00ff */
[----:B------:R-:W-:Y:S02]  /*16180*/  IMAD.SHL.U32 R19, R19, 0x800000, RZ ;  /* 0x0080000013137824 */ /* 0x000fe400078e00ff */
[----:B------:R-:W-:Y:S02]  /*16190*/  IMAD.SHL.U32 R22, R22, 0x800000, RZ ;  /* 0x0080000016167824 */ /* 0x000fe400078e00ff */
[----:B0-----:R-:W-:Y:S01]  /*161a0*/  FMUL R11, R12, R11 ;  /* 0x0000000b0c0b7220 */ /* 0x001fe20000400000 */
[----:B-1----:R-:W-:Y:S01]  /*161b0*/  FMUL R15, R15, R16 ;  /* 0x000000100f0f7220 */ /* 0x002fe20000400000 */
[----:B--2---:R-:W-:-:S03]  /*161c0*/  FMUL R19, R19, R20 ;  /* 0x0000001413137220 */ /* 0x004fc60000400000 */
[----:B------:R2:W-:Y:S01]  /*161d0*/  STL [R26+0x304], R11 ;  /* 0x0003040b1a007387 */ /* 0x0005e20000100800 */
[----:B---3--:R-:W-:-:S03]  /*161e0*/  FMUL R13, R22, R13 ;  /* 0x0000000d160d7220 */ /* 0x008fc60000400000 */
[----:B------:R2:W-:Y:S04]  /*161f0*/  STL [R26+0x308], R15 ;  /* 0x0003080f1a007387 */ /* 0x0005e80000100800 */
[----:B------:R2:W-:Y:S04]  /*16200*/  STL [R26+0x30c], R19 ;  /* 0x00030c131a007387 */ /* 0x0005e80000100800 */
[----:B------:R2:W-:Y:S01]  /*16210*/  STL [R26+0x310], R13 ;  /* 0x0003100d1a007387 */ /* 0x0005e20000100800 */
[----:B------:R-:W-:Y:S05]  /*16220*/  @P0 BRA `(.L_x_422) ;  /* 0xfffffffc00480947 */ /* 0x000fea000383ffff */
.L_x_421:
[----:B------:R-:W-:Y:S05]  /*16230*/  BSYNC.RECONVERGENT B3 ;  /* 0x0000000000037941 */ /* 0x000fea0003800200 */
.L_x_420:
[----:B------:R-:W-:Y:S05]  /*16240*/  @!P1 BRA `(.L_x_419) ;  /* 0x0000000000489947 */ /* 0x000fea0003800000 */
[----:B------:R-:W-:-:S07]  /*16250*/  IMAD.MOV.U32 R9, RZ, RZ, RZ ;  /* 0x000000ffff097224 */ /* 0x000fce00078e00ff */
.L_x_423:
[----:B----4-:R-:W-:-:S05]  /*16260*/  IMAD R16, R8, 0x4, R1 ;  /* 0x0000000408107824 */ /* 0x010fca00078e0201 */
[----:B--2---:R-:W2:Y:S01]  /*16270*/  LDL R11, [R16+0x280] ;  /* 0x00028000100b7983 */ /* 0x004ea20000100800 */
[----:B---3--:R-:W-:Y:S01]  /*16280*/  MOV R12, 0x3bbb989d ;  /* 0x3bbb989d000c7802 */ /* 0x008fe20000000f00 */
[----:B------:R-:W-:Y:S01]  /*16290*/  IMAD.MOV.U32 R13, RZ, RZ, 0x437c0000 ;  /* 0x437c0000ff0d7424 */ /* 0x000fe200078e00ff */
[----:B------:R-:W-:Y:S01]  /*162a0*/  IADD3 R9, PT, PT, R9, 0x1, RZ ;  /* 0x0000000109097810 */ /* 0x000fe20007ffe0ff */
[----:B------:R-:W-:-:S03]  /*162b0*/  VIADD R8, R8, 0x1 ;  /* 0x0000000108087836 */ /* 0x000fc60000000000 */
[----:B------:R-:W-:Y:S01]  /*162c0*/  ISETP.NE.AND P0, PT, R9, R2, PT ;  /* 0x000000020900720c */ /* 0x000fe20003f05270 */
[----:B--2---:R-:W-:-:S04]  /*162d0*/  FFMA.SAT R12, R11, -R12, 0.5 ;  /* 0x3f0000000b0c7423 */ /* 0x004fc8000000280c */
[----:B------:R-:W-:-:S04]  /*162e0*/  FFMA.RM R12, R12, R13, 12582913 ;  /* 0x4b4000010c0c7423 */ /* 0x000fc8000000400d */
[C---:B------:R-:W-:Y:S01]  /*162f0*/  FADD R14, R12.reuse, -12583039 ;  /* 0xcb40007f0c0e7421 */ /* 0x040fe20000000000 */
[----:B------:R-:W-:-:S03]  /*16300*/  IMAD.SHL.U32 R12, R12, 0x800000, RZ ;  /* 0x008000000c0c7824 */ /* 0x000fc600078e00ff */
[----:B------:R-:W-:-:S04]  /*16310*/  FFMA R14, R11, -1.4426950216293334961, -R14 ;  /* 0xbfb8aa3b0b0e7823 */ /* 0x000fc8000000080e */
[----:B------:R-:W-:-:S04]  /*16320*/  FFMA R14, R11, -1.925963033500011079e-08, R14 ;  /* 0xb2a570600b0e7823 */ /* 0x000fc8000000000e */
[----:B------:R-:W2:Y:S02]  /*16330*/  MUFU.EX2 R11, R14 ;  /* 0x0000000e000b7308 */ /* 0x000ea40000000800 */
[----:B--2---:R-:W-:-:S05]  /*16340*/  FMUL R11, R12, R11 ;  /* 0x0000000b0c0b7220 */ /* 0x004fca0000400000 */
[----:B------:R4:W-:Y:S01]  /*16350*/  STL [R16+0x304], R11 ;  /* 0x0003040b10007387 */ /* 0x0009e20000100800 */
[----:B------:R-:W-:Y:S05]  /*16360*/  @P0 BRA `(.L_x_423) ;  /* 0xfffffffc00bc0947 */ /* 0x000fea000383ffff */
.L_x_419:
[----:B------:R-:W-:Y:S05]  /*16370*/  BSYNC.RECONVERGENT B2 ;  /* 0x0000000000027941 */ /* 0x000fea0003800200 */
.L_x_418:
[----:B------:R-:W5:Y:S02]  /*16380*/  LDCU UR4, c[0x0][0x3a0] ;  /* 0x00007400ff0477ac */ /* 0x000f640008000800 */
[----:B-----5:R-:W-:-:S05]  /*16390*/  IMAD.U32 R8, RZ, RZ, UR4 ;  /* 0x00000004ff087e24 */ /* 0x020fca000f8e00ff */
[----:B------:R-:W-:-:S13]  /*163a0*/  ISETP.GE.AND P0, PT, R8, 0x1, PT ;  /* 0x000000010800780c */ /* 0x000fda0003f06270 */
[----:B------:R-:W-:Y:S05]  /*163b0*/  @!P0 BRA `(.L_x_424) ;  /* 0x0000003400308947 */ /* 0x000fea0003800000 */
[C---:B------:R-:W-:Y:S01]  /*163c0*/  IADD3 R53, PT, PT, R8.reuse, -0x1, RZ ;  /* 0xffffffff08357810 */ /* 0x040fe20007ffe0ff */
[----:B---3--:R-:W-:Y:S01]  /*163d0*/  IMAD.MOV.U32 R12, RZ, RZ, RZ ;  /* 0x000000ffff0c7224 */ /* 0x008fe200078e00ff */
[----:B------:R-:W-:Y:S02]  /*163e0*/  LOP3.LUT R43, R8, 0xf, RZ, 0xc0, !PT ;  /* 0x0000000f082b7812 */ /* 0x000fe400078ec0ff */
[----:B------:R-:W-:Y:S02]  /*163f0*/  ISETP.GE.U32.AND P0, PT, R53, 0xf, PT ;  /* 0x0000000f3500780c */ /* 0x000fe40003f06070 */
[----:B------:R-:W-:-:S11]  /*16400*/  ISETP.NE.AND P1, PT, R43, RZ, PT ;  /* 0x000000ff2b00720c */ /* 0x000fd60003f25270 */
[----:B------:R-:W-:Y:S05]  /*16410*/  @!P0 BRA `(.L_x_425) ;  /* 0x0000000000988947 */ /* 0x000fea0003800000 */
[----:B------:R-:W-:Y:S01]  /*16420*/  LOP3.LUT R12, R8, 0x7ffffff0, RZ, 0xc0, !PT ;  /* 0x7ffffff0080c7812 */ /* 0x000fe200078ec0ff */
[----:B------:R-:W-:-:S07]  /*16430*/  IMAD.MOV.U32 R2, RZ, RZ, RZ ;  /* 0x000000ffff027224 */ /* 0x000fce00078e00ff */
.L_x_426:
[C---:B---3--:R-:W-:Y:S01]  /*16440*/  LEA R9, R2.reuse, R1, 0x2 ;  /* 0x0000000102097211 */ /* 0x048fe200078e10ff */
[----:B------:R-:W-:-:S04]  /*16450*/  VIADD R2, R2, 0x10 ;  /* 0x0000001002027836 */ /* 0x000fc80000000000 */
[----:B------:R3:W-:Y:S01]  /*16460*/  STL [R9+0x34c], RZ ;  /* 0x00034cff09007387 */ /* 0x0007e20000100800 */
[----:B------:R-:W-:-:S03]  /*16470*/  ISETP.NE.AND P0, PT, R2, R12, PT ;  /* 0x0000000c0200720c */ /* 0x000fc60003f05270 */
[----:B------:R3:W-:Y:S04]  /*16480*/  STL [R9+0x310], RZ ;  /* 0x000310ff09007387 */ /* 0x0007e80000100800 */
        /* <DEDUP_REMOVED lines=29> */
[----:B------:R3:W-:Y:S01]  /*16660*/  STL [R9+0x34c], RZ ;  /* 0x00034cff09007387 */ /* 0x0007e20000100800 */
[----:B------:R-:W-:Y:S05]  /*16670*/  @P0 BRA `(.L_x_426) ;  /* 0xfffffffc00700947 */ /* 0x000fea000383ffff */
.L_x_425:
[C---:B------:R-:W-:Y:S01]  /*16680*/  VIADD R2, R1.reuse, 0x310 ;  /* 0x0000031001027836 */ /* 0x040fe20000000000 */
[----:B--2-4-:R-:W-:Y:S01]  /*16690*/  IADD3 R11, PT, PT, R1, 0x34c, RZ ;  /* 0x0000034c010b7810 */ /* 0x014fe20007ffe0ff */
[----:B------:R-:W-:Y:S06]  /*166a0*/  @!P1 BRA `(.L_x_427) ;  /* 0x0000000000b89947 */ /* 0x000fec0003800000 */
[----:B------:R-:W-:Y:S02]  /*166b0*/  ISETP.GE.U32.AND P0, PT, R43, 0x8, PT ;  /* 0x000000082b00780c */ /* 0x000fe40003f06070 */
[----:B------:R-:W-:-:S04]  /*166c0*/  LOP3.LUT R13, R8, 0x7, RZ, 0xc0, !PT ;  /* 0x00000007080d7812 */ /* 0x000fc800078ec0ff */
[----:B------:R-:W-:-:S07]  /*166d0*/  ISETP.NE.AND P1, PT, R13, RZ, PT ;  /* 0x000000ff0d00720c */ /* 0x000fce0003f25270 */
[----:B------:R-:W-:Y:S06]  /*166e0*/  @!P0 BRA `(.L_x_428) ;  /* 0x0000000000488947 */ /* 0x000fec0003800000 */
[C---:B---3--:R-:W-:Y:S02]  /*166f0*/  IMAD R9, R12.reuse, 0x4, R1 ;  /* 0x000000040c097824 */ /* 0x048fe400078e0201 */
[----:B------:R-:W-:-:S03]  /*16700*/  VIADD R12, R12, 0x8 ;  /* 0x000000080c0c7836 */ /* 0x000fc60000000000 */
        /* <DEDUP_REMOVED lines=15> */
[----:B------:R2:W-:Y:S02]  /*16800*/  STL [R9+0x368], RZ ;  /* 0x000368ff09007387 */ /* 0x0005e40000100800 */
.L_x_428:
[----:B------:R-:W-:Y:S05]  /*16810*/  @!P1 BRA `(.L_x_427) ;  /* 0x00000000005c9947 */ /* 0x000fea0003800000 */
[----:B------:R-:W-:Y:S02]  /*16820*/  ISETP.GE.U32.AND P0, PT, R13, 0x4, PT ;  /* 0x000000040d00780c */ /* 0x000fe40003f06070 */
[----:B------:R-:W-:-:S04]  /*16830*/  LOP3.LUT R14, R8, 0x3, RZ, 0xc0, !PT ;  /* 0x00000003080e7812 */ /* 0x000fc800078ec0ff */
[----:B------:R-:W-:-:S07]  /*16840*/  ISETP.NE.AND P1, PT, R14, RZ, PT ;  /* 0x000000ff0e00720c */ /* 0x000fce0003f25270 */
[----:B------:R-:W-:Y:S06]  /*16850*/  @!P0 BRA `(.L_x_429) ;  /* 0x0000000000288947 */ /* 0x000fec0003800000 */
[C---:B--23--:R-:W-:Y:S01]  /*16860*/  LEA R9, R12.reuse, R1, 0x2 ;  /* 0x000000010c097211 */ /* 0x04cfe200078e10ff */
[----:B------:R-:W-:-:S04]  /*16870*/  VIADD R12, R12, 0x4 ;  /* 0x000000040c0c7836 */ /* 0x000fc80000000000 */
        /* <DEDUP_REMOVED lines=8> */
.L_x_429:
[----:B------:R-:W-:Y:S05]  /*16900*/  @!P1 BRA `(.L_x_427) ;  /* 0x0000000000209947 */ /* 0x000fea0003800000 */
[----:B------:R-:W-:-:S05]  /*16910*/  UMOV UR4, URZ ;  /* 0x000000ff00047c82 */ /* 0x000fca0008000000 */
.L_x_430:
[C---:B--234-:R-:W-:Y:S01]  /*16920*/  IMAD R9, R12.reuse, 0x4, R1 ;  /* 0x000000040c097824 */ /* 0x05cfe200078e0201 */
[----:B------:R-:W-:Y:S01]  /*16930*/  UIADD3 UR4, UPT, UPT, UR4, 0x1, URZ ;  /* 0x0000000104047890 */ /* 0x000fe2000fffe0ff */
[----:B------:R-:W-:-:S03]  /*16940*/  IADD3 R12, PT, PT, R12, 0x1, RZ ;  /* 0x000000010c0c7810 */ /* 0x000fc60007ffe0ff */
[----:B------:R2:W-:Y:S02]  /*16950*/  STL [R9+0x310], RZ ;  /* 0x000310ff09007387 */ /* 0x0005e40000100800 */
[----:B------:R-:W-:Y:S02]  /*16960*/  ISETP.NE.AND P0, PT, R14, UR4, PT ;  /* 0x000000040e007c0c */ /* 0x000fe4000bf05270 */
[----:B------:R2:W-:Y:S11]  /*16970*/  STL [R9+0x34c], RZ ;  /* 0x00034cff09007387 */ /* 0x0005f60000100800 */
[----:B--2---:R-:W-:Y:S05]  /*16980*/  @P0 BRA `(.L_x_430) ;  /* 0xfffffffc00e40947 */ /* 0x004fea000383ffff */
.L_x_427:
[----:B------:R-:W-:Y:S01]  /*16990*/  LOP3.LUT R54, R18, 0x7, RZ, 0xc0, !PT ;  /* 0x0000000712367812 */ /* 0x000fe200078ec0ff */
[----:B------:R-:W-:Y:S01]  /*169a0*/  IMAD.SHL.U32 R13, R8, 0x8, RZ ;  /* 0x00000008080d7824 */ /* 0x000fe200078e00ff */
[C---:B------:R-:W-:Y:S01]  /*169b0*/  LOP3.LUT R12, R18.reuse, 0x7ffffff8, RZ, 0xc0, !PT ;  /* 0x7ffffff8120c7812 */ /* 0x040fe200078ec0ff */
[----:B------:R-:W-:Y:S01]  /*169c0*/  IMAD.MOV.U32 R15, RZ, RZ, RZ ;  /* 0x000000ffff0f7224 */ /* 0x000fe200078e00ff */
[----:B------:R-:W-:Y:S01]  /*169d0*/  LOP3.LUT R56, R18, 0x3, RZ, 0xc0, !PT ;  /* 0x0000000312387812 */ /* 0x000fe200078ec0ff */
[----:B--234-:R-:W-:Y:S01]  /*169e0*/  VIADD R9, R54, 0xffffffff ;  /* 0xffffffff36097836 */ /* 0x01cfe20000000000 */
[----:B------:R-:W-:Y:S01]  /*169f0*/  IADD3 R14, PT, PT, R1, 0x314, RZ ;  /* 0x00000314010e7810 */ /* 0x000fe20007ffe0ff */
[----:B------:R-:W-:-:S03]  /*16a00*/  IMAD.MOV R16, RZ, RZ, -R12 ;  /* 0x000000ffff107224 */ /* 0x000fc600078e0a0c */
[----:B------:R-:W-:-:S13]  /*16a10*/  ISETP.GE.U32.AND P0, PT, R9, 0x3, PT ;  /* 0x000000030900780c */ /* 0x000fda0003f06070 */
.L_x_441:
[----:B------:R-:W-:Y:S01]  /*16a20*/  ISETP.GE.AND P1, PT, R18, 0x1, PT ;  /* 0x000000011200780c */ /* 0x000fe20003f26270 */
[----:B------:R-:W-:-:S12]  /*16a30*/  BSSY.RECONVERGENT B2, `(.L_x_431) ;  /* 0x000009a000027945 */ /* 0x000fd80003800200 */
[----:B--2---:R-:W-:Y:S05]  /*16a40*/  @!P1 BRA `(.L_x_432) ;  /* 0x0000000800609947 */ /* 0x004fea0003800000 */
[----:B------:R-:W-:-:S05]  /*16a50*/  LEA R17, R15, R1, 0x2 ;  /* 0x000000010f117211 */ /* 0x000fca00078e10ff */
[----:B------:R2:W5:Y:S04]  /*16a60*/  LDL R40, [R17+0x310] ;  /* 0x0003100011287983 */ /* 0x0005680000100800 */
[----:B------:R2:W5:Y:S01]  /*16a70*/  LDL R42, [R17+0x34c] ;  /* 0x00034c00112a7983 */ /* 0x0005620000100800 */
[----:B------:R-:W-:Y:S01]  /*16a80*/  ISETP.GE.U32.AND P1, PT, R18, 0x8, PT ;  /* 0x000000081200780c */ /* 0x000fe20003f26070 */
[----:B------:R-:W-:Y:S01]  /*16a90*/  BSSY.RECONVERGENT B3, `(.L_x_433) ;  /* 0x000004d000037945 */ /* 0x000fe20003800200 */
[----:B------:R-:W-:-:S11]  /*16aa0*/  IMAD.MOV.U32 R8, RZ, RZ, RZ ;  /* 0x000000ffff087224 */ /* 0x000fd600078e00ff */
[----:B--2---:R-:W-:Y:S05]  /*16ab0*/  @!P1 BRA `(.L_x_434) ;  /* 0x0000000400289947 */ /* 0x004fea0003800000 */
[----:B------:R-:W2:Y:S01]  /*16ac0*/  LDC R28, c[0x0][0x3a0] ;  /* 0x0000e800ff1c7b82 */ /* 0x000ea20000000800 */
[----:B------:R-:W-:Y:S01]  /*16ad0*/  BSSY.RECONVERGENT B4, `(.L_x_435) ;  /* 0x0000047000047945 */ /* 0x000fe20003800200 */
[----:B------:R-:W-:Y:S01]  /*16ae0*/  IMAD.MOV.U32 R20, RZ, RZ, R14 ;  /* 0x000000ffff147224 */ /* 0x000fe200078e000e */
[----:B-1----:R-:W-:Y:S01]  /*16af0*/  MOV R19, R16 ;  /* 0x0000001000137202 */ /* 0x002fe20000000f00 */
[----:B------:R-:W-:-:S04]  /*16b00*/  IMAD.WIDE.U32 R8, R15, 0x4, R64 ;  /* 0x000000040f087825 */ /* 0x000fc800078e0040 */
[C-C-:B--2---:R-:W-:Y:S01]  /*16b10*/  IMAD R21, R28.reuse, 0x7, R15.reuse ;  /* 0x000000071c157824 */ /* 0x144fe200078e020f */
[----:B------:R-:W-:Y:S01]  /*16b20*/  IADD3 R27, PT, PT, R15, R28, RZ ;  /* 0x0000001c0f1b7210 */ /* 0x000fe20007ffe0ff */
[C-C-:B------:R-:W-:Y:S02]  /*16b30*/  IMAD R22, R28.reuse, 0x6, R15.reuse ;  /* 0x000000061c167824 */ /* 0x140fe400078e020f */
[C-C-:B------:R-:W-:Y:S02]  /*16b40*/  IMAD R23, R28.reuse, 0x5, R15.reuse ;  /* 0x000000051c177824 */ /* 0x140fe400078e020f */
[C-C-:B0-----:R-:W-:Y:S02]  /*16b50*/  IMAD R24, R28.reuse, 0x4, R15.reuse ;  /* 0x000000041c187824 */ /* 0x141fe400078e020f */
[C-C-:B------:R-:W-:Y:S02]  /*16b60*/  IMAD R25, R28.reuse, 0x3, R15.reuse ;  /* 0x000000031c197824 */ /* 0x140fe400078e020f */
[----:B------:R-:W-:-:S07]  /*16b70*/  IMAD R26, R28, 0x2, R15 ;  /* 0x000000021c1a7824 */ /* 0x000fce00078e020f */
.L_x_436:
[----:B------:R-:W-:Y:S02]  /*16b80*/  IMAD.MOV.U32 R29, RZ, RZ, R8 ;  /* 0x000000ffff1d7224 */ /* 0x000fe400078e0008 */
[--C-:B------:R-:W-:Y:S01]  /*16b90*/  IMAD R28, R27, 0x4, R64.reuse ;  /* 0x000000041b1c7824 */ /* 0x100fe200078e0240 */
[----:B------:R-:W-:Y:S01]  /*16ba0*/  LEA R39, R26, R64, 0x2 ;  /* 0x000000401a277211 */ /* 0x000fe200078e10ff */
[----:B------:R-:W2:Y:S04]  /*16bb0*/  LDL R45, [R20+-0x10] ;  /* 0xfffff000142d7983 */ /* 0x000ea80000100800 */
[----:B------:R-:W3:Y:S01]  /*16bc0*/  LDL R41, [R29] ;  /* 0x000000001d297983 */ /* 0x000ee20000100800 */
[----:B------:R-:W-:-:S03]  /*16bd0*/  IMAD R37, R25, 0x4, R64 ;  /* 0x0000000419257824 */ /* 0x000fc600078e0240 */
[----:B------:R0:W4:Y:S04]  /*16be0*/  LDL R55, [R28] ;  /* 0x000000001c377983 */ /* 0x0001280000100800 */
[----:B------:R-:W4:Y:S04]  /*16bf0*/  LDL R57, [R20+-0xc] ;  /* 0xfffff40014397983 */ /* 0x000f280000100800 */
[----:B------:R-:W4:Y:S01]  /*16c00*/  LDL R39, [R39] ;  /* 0x0000000027277983 */ /* 0x000f220000100800 */
[----:B------:R-:W-:-:S03]  /*16c10*/  IMAD R35, R24, 0x4, R64 ;  /* 0x0000000418237824 */ /* 0x000fc600078e0240 */
[----:B------:R-:W4:Y:S04]  /*16c20*/  LDL R38, [R20+-0x8] ;  /* 0xfffff80014267983 */ /* 0x000f280000100800 */
[----:B------:R-:W4:Y:S01]  /*16c30*/  LDL R37, [R37] ;  /* 0x0000000025257983 */ /* 0x000f220000100800 */
[----:B------:R-:W-:-:S03]  /*16c40*/  LEA R32, R23, R64, 0x2 ;  /* 0x0000004017207211 */ /* 0x000fc600078e10ff */
[----:B------:R-:W4:Y:S01]  /*16c50*/  LDL R36, [R20+-0x4] ;  /* 0xfffffc0014247983 */ /* 0x000f220000100800 */
[----:B------:R-:W-:-:S03]  /*16c60*/  IMAD R30, R22, 0x4, R64 ;  /* 0x00000004161e7824 */ /* 0x000fc600078e0240 */
[----:B------:R-:W4:Y:S01]  /*16c70*/  LDL R35, [R35] ;  /* 0x0000000023237983 */ /* 0x000f220000100800 */
[----:B0-----:R-:W-:-:S03]  /*16c80*/  IMAD R28, R21, 0x4, R64 ;  /* 0x00000004151c7824 */ /* 0x001fc600078e0240 */
[----:B------:R-:W4:Y:S04]  /*16c90*/  LDL R34, [R20] ;  /* 0x0000000014227983 */ /* 0x000f280000100800 */
[----:B------:R-:W4:Y:S04]  /*16ca0*/  LDL R32, [R32] ;  /* 0x0000000020207983 */ /* 0x000f280000100800 */
[----:B------:R-:W4:Y:S04]  /*16cb0*/  LDL R33, [R20+0x4] ;  /* 0x0000040014217983 */ /* 0x000f280000100800 */
[----:B------:R-:W4:Y:S04]  /*16cc0*/  LDL R30, [R30] ;  /* 0x000000001e1e7983 */ /* 0x000f280000100800 */
[----:B------:R-:W4:Y:S04]  /*16cd0*/  LDL R31, [R20+0x8] ;  /* 0x00000800141f7983 */ /* 0x000f280000100800 */
[----:B------:R-:W4:Y:S04]  /*16ce0*/  LDL R28, [R28] ;  /* 0x000000001c1c7983 */ /* 0x000f280000100800 */
[----:B------:R0:W4:Y:S01]  /*16cf0*/  LDL R29, [R20+0xc] ;  /* 0x00000c00141d7983 */ /* 0x0001220000100800 */
[----:B------:R-:W-:-:S04]  /*16d00*/  IADD3 R19, PT, PT, R19, 0x8, RZ ;  /* 0x0000000813137810 */ /* 0x000fc80007ffe0ff */
[----:B------:R-:W-:Y:S01]  /*16d10*/  ISETP.NE.AND P1, PT, R19, RZ, PT ;  /* 0x000000ff1300720c */ /* 0x000fe20003f25270 */
[C---:B------:R-:W-:Y:S01]  /*16d20*/  IMAD.WIDE.U32 R8, R13.reuse, 0x4, R8 ;  /* 0x000000040d087825 */ /* 0x040fe200078e0008 */
[C---:B------:R-:W-:Y:S02]  /*16d30*/  IADD3 R23, PT, PT, R13.reuse, R23, RZ ;  /* 0x000000170d177210 */ /* 0x040fe40007ffe0ff */
[C---:B------:R-:W-:Y:S01]  /*16d40*/  IADD3 R26, PT, PT, R13.reuse, R26, RZ ;  /* 0x0000001a0d1a7210 */ /* 0x040fe20007ffe0ff */
[C---:B------:R-:W-:Y:S02]  /*16d50*/  IMAD.IADD R21, R13.reuse, 0x1, R21 ;  /* 0x000000010d157824 */ /* 0x040fe400078e0215 */
[C---:B------:R-:W-:Y:S02]  /*16d60*/  IMAD.IADD R22, R13.reuse, 0x1, R22 ;  /* 0x000000010d167824 */ /* 0x040fe400078e0216 */
[C---:B------:R-:W-:Y:S02]  /*16d70*/  IMAD.IADD R24, R13.reuse, 0x1, R24 ;  /* 0x000000010d187824 */ /* 0x040fe400078e0218 */
[----:B------:R-:W-:-:S02]  /*16d80*/  IMAD.IADD R25, R13, 0x1, R25 ;  /* 0x000000010d197824 */ /* 0x000fc400078e0219 */
[----:B------:R-:W-:Y:S02]  /*16d90*/  IMAD.IADD R27, R13, 0x1, R27 ;  /* 0x000000010d1b7824 */ /* 0x000fe400078e021b */
[----:B0-----:R-:W-:Y:S02]  /*16da0*/  VIADD R20, R20, 0x20 ;  /* 0x0000002014147836 */ /* 0x001fe40000000000 */
[C---:B---3--:R-:W-:Y:S01]  /*16db0*/  FADD R44, -R41.reuse, 1 ;  /* 0x3f800000292c7421 */ /* 0x048fe20000000100 */
[----:B--2--5:R-:W-:-:S03]  /*16dc0*/  FFMA R40, R41, R45, R40 ;  /* 0x0000002d29287223 */ /* 0x024fc60000000028 */
[----:B------:R-:W-:Y:S01]  /*16dd0*/  FFMA R44, R45, R44, R42 ;  /* 0x0000002c2d2c7223 */ /* 0x000fe2000000002a */
[C---:B----4-:R-:W-:Y:S01]  /*16de0*/  FADD R41, -R55.reuse, 1 ;  /* 0x3f80000037297421 */ /* 0x050fe20000000100 */
[----:B------:R-:W-:-:S03]  /*16df0*/  FFMA R40, R55, R57, R40 ;  /* 0x0000003937287223 */ /* 0x000fc60000000028 */
[----:B------:R-:W-:Y:S01]  /*16e00*/  FFMA R41, R57, R41, R44 ;  /* 0x0000002939297223 */ /* 0x000fe2000000002c */
[C---:B------:R-:W-:Y:S01]  /*16e10*/  FADD R42, -R39.reuse, 1 ;  /* 0x3f800000272a7421 */ /* 0x040fe20000000100 */
        /* <DEDUP_REMOVED lines=17> */
[----:B------:R-:W-:Y:S06]  /*16f30*/  @P1 BRA `(.L_x_436) ;  /* 0xfffffffc00101947 */ /* 0x000fec000383ffff */
[----:B------:R-:W-:Y:S05]  /*16f40*/  BSYNC.RECONVERGENT B4 ;  /* 0x0000000000047941 */ /* 0x000fea0003800200 */
.L_x_435:
[----:B------:R-:W-:-:S07]  /*16f50*/  MOV R8, R12 ;  /* 0x0000000c00087202 */ /* 0x000fce0000000f00 */
.L_x_434:
[----:B------:R-:W-:Y:S05]  /*16f60*/  BSYNC.RECONVERGENT B3 ;  /* 0x0000000000037941 */ /* 0x000fea0003800200 */
.L_x_433:
[----:B------:R-:W-:Y:S01]  /*16f70*/  ISETP.NE.AND P1, PT, R54, RZ, PT ;  /* 0x000000ff3600720c */ /* 0x000fe20003f25270 */
[----:B------:R-:W-:-:S12]  /*16f80*/  BSSY.RECONVERGENT B3, `(.L_x_437) ;  /* 0x0000042000037945 */ /* 0x000fd80003800200 */
[----:B------:R-:W-:Y:S05]  /*16f90*/  @!P1 BRA `(.L_x_438) ;  /* 0x0000000400009947 */ /* 0x000fea0003800000 */
[----:B------:R-:W-:Y:S01]  /*16fa0*/  BSSY.RECONVERGENT B4, `(.L_x_439) ;  /* 0x0000022000047945 */ /* 0x000fe20003800200 */
[----:B------:R-:W-:-:S03]  /*16fb0*/  ISETP.NE.AND P1, PT, R56, RZ, PT ;  /* 0x000000ff3800720c */ /* 0x000fc60003f25270 */
[----:B------:R-:W-:Y:S10]  /*16fc0*/  @!P0 BRA `(.L_x_440) ;  /* 0x00000000007c8947 */ /* 0x000ff40003800000 */
[----:B------:R-:W2:Y:S02]  /*16fd0*/  LDCU UR4, c[0x0][0x3a0] ;  /* 0x00007400ff0477ac */ /* 0x000ea40008000800 */
[----:B--2---:R-:W-:-:S04]  /*16fe0*/  IMAD R9, R8, UR4, R15 ;  /* 0x0000000408097c24 */ /* 0x004fc8000f8e020f */
[C---:B-1----:R-:W-:Y:S02]  /*16ff0*/  IMAD R19, R9.reuse, 0x4, R64 ;  /* 0x0000000409137824 */ /* 0x042fe400078e0240 */
[----:B------:R-:W-:Y:S01]  /*17000*/  VIADD R21, R9, UR4 ;  /* 0x0000000409157c36 */ /* 0x000fe20008000000 */
[----:B------:R-:W-:-:S03]  /*17010*/  LEA R9, R8, R0, 0x2 ;  /* 0x0000000008097211 */ /* 0x000fc600078e10ff */
[C---:B------:R-:W-:Y:S01]  /*17020*/  IMAD R22, R21.reuse, 0x4, R64 ;  /* 0x0000000415167824 */ /* 0x040fe200078e0240 */
[----:B------:R-:W2:Y:S01]  /*17030*/  LDL R19, [R19] ;  /* 0x0000000013137983 */ /* 0x000ea20000100800 */
[----:B------:R-:W-:-:S03]  /*17040*/  VIADD R23, R21, UR4 ;  /* 0x0000000415177c36 */ /* 0x000fc60008000000 */
[----:B------:R-:W3:Y:S01]  /*17050*/  LDL R21, [R9] ;  /* 0x0000000009157983 */ /* 0x000ee20000100800 */
[C---:B------:R-:W-:Y:S01]  /*17060*/  VIADD R25, R23.reuse, UR4 ;  /* 0x0000000417197c36 */ /* 0x040fe20008000000 */
[----:B0-----:R-:W-:Y:S02]  /*17070*/  LEA R24, R23, R64, 0x2 ;  /* 0x0000004017187211 */ /* 0x001fe400078e10ff */
[----:B------:R-:W4:Y:S01]  /*17080*/  LDL R22, [R22] ;  /* 0x0000000016167983 */ /* 0x000f220000100800 */
[----:B------:R-:W-:-:S03]  /*17090*/  IMAD R26, R25, 0x4, R64 ;  /* 0x00000004191a7824 */ /* 0x000fc600078e0240 */
[----:B------:R-:W4:Y:S04]  /*170a0*/  LDL R23, [R9+0x4] ;  /* 0x0000040009177983 */ /* 0x000f280000100800 */
[----:B------:R-:W4:Y:S04]  /*170b0*/  LDL R24, [R24] ;  /* 0x0000000018187983 */ /* 0x000f280000100800 */
[----:B------:R-:W4:Y:S04]  /*170c0*/  LDL R25, [R9+0x8] ;  /* 0x0000080009197983 */ /* 0x000f280000100800 */
[----:B------:R-:W4:Y:S04]  /*170d0*/  LDL R26, [R26] ;  /* 0x000000001a1a7983 */ /* 0x000f280000100800 */
[----:B------:R-:W4:Y:S01]  /*170e0*/  LDL R27, [R9+0xc] ;  /* 0x00000c00091b7983 */ /* 0x000f220000100800 */
[----:B------:R-:W-:Y:S01]  /*170f0*/  IADD3 R8, PT, PT, R8, 0x4, RZ ;  /* 0x0000000408087810 */ /* 0x000fe20007ffe0ff */
[C---:B--2---:R-:W-:Y:S01]  /*17100*/  FADD R20, -R19.reuse, 1 ;  /* 0x3f80000013147421 */ /* 0x044fe20000000100 */
[----:B---3-5:R-:W-:-:S03]  /*17110*/  FFMA R19, R19, R21, R40 ;  /* 0x0000001513137223 */ /* 0x028fc60000000028 */
[----:B------:R-:W-:Y:S01]  /*17120*/  FFMA R20, R21, R20, R42 ;  /* 0x0000001415147223 */ /* 0x000fe2000000002a */
[----:B----4-:R-:W-:-:S04]  /*17130*/  FADD R21, -R22, 1 ;  /* 0x3f80000016157421 */ /* 0x010fc80000000100 */
[----:B------:R-:W-:Y:S01]  /*17140*/  FFMA R20, R23, R21, R20 ;  /* 0x0000001517147223 */ /* 0x000fe20000000014 */
[----:B------:R-:W-:Y:S01]  /*17150*/  FFMA R19, R22, R23, R19 ;  /* 0x0000001716137223 */ /* 0x000fe20000000013 */
[----:B------:R-:W-:-:S03]  /*17160*/  FADD R21, -R24, 1 ;  /* 0x3f80000018157421 */ /* 0x000fc60000000100 */
[----:B------:R-:W-:Y:S01]  /*17170*/  FFMA R19, R24, R25, R19 ;  /* 0x0000001918137223 */ /* 0x000fe20000000013 */
[----:B------:R-:W-:Y:S01]  /*17180*/  FFMA R20, R25, R21, R20 ;  /* 0x0000001519147223 */ /* 0x000fe20000000014 */
[C---:B------:R-:W-:Y:S02]  /*17190*/  FADD R42, -R26.reuse, 1 ;  /* 0x3f8000001a2a7421 */ /* 0x040fe40000000100 */
[----:B------:R-:W-:Y:S02]  /*171a0*/  FFMA R40, R26, R27, R19 ;  /* 0x0000001b1a287223 */ /* 0x000fe40000000013 */
[----:B------:R-:W-:-:S07]  /*171b0*/  FFMA R42, R27, R42, R20 ;  /* 0x0000002a1b2a7223 */ /* 0x000fce0000000014 */
.L_x_440:
[----:B------:R-:W-:Y:S05]  /*171c0*/  BSYNC.RECONVERGENT B4 ;  /* 0x0000000000047941 */ /* 0x000fea0003800200 */
.L_x_439:
[----:B------:R-:W-:Y:S05]  /*171d0*/  @!P1 BRA `(.L_x_438) ;  /* 0x0000000000709947 */ /* 0x000fea0003800000 */
[----:B------:R-:W-:Y:S02]  /*171e0*/  ISETP.NE.AND P1, PT, R56, 0x1, PT ;  /* 0x000000013800780c */ /* 0x000fe40003f25270 */
[----:B------:R-:W-:-:S11]  /*171f0*/  LOP3.LUT P2, RZ, R18, 0x1, RZ, 0xc0, !PT ;  /* 0x0000000112ff7812 */ /* 0x000fd6000784c0ff */
[----:B------:R-:W1:Y:S01]  /*17200*/  @P1 LDC R9, c[0x0][0x3a0] ;  /* 0x0000e800ff091b82 */ /* 0x000e620000000800 */
[----:B------:R-:W-:-:S05]  /*17210*/  @P1 LEA R22, R8, R0, 0x2 ;  /* 0x0000000008161211 */ /* 0x000fca00078e10ff */
[----:B------:R-:W2:Y:S02]  /*17220*/  @P1 LDL R27, [R22+0x4] ;  /* 0x00000400161b1983 */ /* 0x000ea40000100800 */
[----:B------:R-:W3:Y:S01]  /*17230*/  @P2 LDC R23, c[0x0][0x3a0] ;  /* 0x0000e800ff172b82 */ /* 0x000ee20000000800 */
[C---:B-1----:R-:W-:Y:S02]  /*17240*/  @P1 IMAD R19, R8.reuse, R9, R15 ;  /* 0x0000000908131224 */ /* 0x042fe400078e020f */
[----:B------:R-:W-:Y:S02]  /*17250*/  @P1 VIADD R8, R8, 0x2 ;  /* 0x0000000208081836 */ /* 0x000fe40000000000 */
[C---:B------:R-:W-:Y:S02]  /*17260*/  @P1 IMAD.IADD R9, R19.reuse, 0x1, R9 ;  /* 0x0000000113091824 */ /* 0x040fe400078e0209 */
[--C-:B------:R-:W-:Y:S02]  /*17270*/  @P1 IMAD R20, R19, 0x4, R64.reuse ;  /* 0x0000000413141824 */ /* 0x100fe400078e0240 */
[----:B------:R-:W-:-:S02]  /*17280*/  @P1 IMAD R25, R9, 0x4, R64 ;  /* 0x0000000409191824 */ /* 0x000fc400078e0240 */
[C---:B---3--:R-:W-:Y:S01]  /*17290*/  @P2 IMAD R9, R8.reuse, R23, R15 ;  /* 0x0000001708092224 */ /* 0x048fe200078e020f */
[----:B------:R-:W0:Y:S04]  /*172a0*/  @P1 LDL R21, [R20] ;  /* 0x0000000014151983 */ /* 0x000e280000100800 */
[----:B------:R-:W-:Y:S01]  /*172b0*/  @P2 LEA R9, R9, R64, 0x2 ;  /* 0x0000004009092211 */ /* 0x000fe200078e10ff */
[----:B------:R-:W3:Y:S04]  /*172c0*/  @P1 LDL R23, [R22] ;  /* 0x0000000016171983 */ /* 0x000ee80000100800 */
[----:B------:R-:W4:Y:S01]  /*172d0*/  @P1 LDL R26, [R25] ;  /* 0x00000000191a1983 */ /* 0x000f220000100800 */
[----:B------:R-:W-:-:S03]  /*172e0*/  @P2 IMAD R8, R8, 0x4, R0 ;  /* 0x0000000408082824 */ /* 0x000fc600078e0200 */
[----:B------:R-:W2:Y:S04]  /*172f0*/  @P2 LDL R9, [R9] ;  /* 0x0000000009092983 */ /* 0x000ea80000100800 */
[----:B------:R-:W2:Y:S01]  /*17300*/  @P2 LDL R19, [R8] ;  /* 0x0000000008132983 */ /* 0x000ea20000100800 */
[----:B0-----:R-:W-:-:S04]  /*17310*/  @P1 FADD R24, -R21, 1 ;  /* 0x3f80000015181421 */ /* 0x001fc80000000100 */
[----:B---3-5:R-:W-:Y:S01]  /*17320*/  @P1 FFMA R24, R23, R24, R42 ;  /* 0x0000001817181223 */ /* 0x028fe2000000002a */
[----:B------:R-:W-:Y:S01]  /*17330*/  @P1 FFMA R21, R21, R23, R40 ;  /* 0x0000001715151223 */ /* 0x000fe20000000028 */
[----:B----4-:R-:W-:-:S03]  /*17340*/  @P1 FADD R20, -R26, 1 ;  /* 0x3f8000001a141421 */ /* 0x010fc60000000100 */
[----:B--2---:R-:W-:Y:S01]  /*17350*/  @P1 FFMA R40, R26, R27, R21 ;  /* 0x0000001b1a281223 */ /* 0x004fe20000000015 */
[----:B------:R-:W-:Y:S01]  /*17360*/  @P1 FFMA R42, R27, R20, R24 ;  /* 0x000000141b2a1223 */ /* 0x000fe20000000018 */
[C---:B------:R-:W-:Y:S02]  /*17370*/  @P2 FADD R20, -R9.reuse, 1 ;  /* 0x3f80000009142421 */ /* 0x040fe40000000100 */
[----:B------:R-:W-:Y:S02]  /*17380*/  @P2 FFMA R40, R9, R19, R40 ;  /* 0x0000001309282223 */ /* 0x000fe40000000028 */
[----:B------:R-:W-:-:S07]  /*17390*/  @P2 FFMA R42, R19, R20, R42 ;  /* 0x00000014132a2223 */ /* 0x000fce000000002a */
.L_x_438:
[----:B------:R-:W-:Y:S05]  /*173a0*/  BSYNC.RECONVERGENT B3 ;  /* 0x0000000000037941 */ /* 0x000fea0003800200 */
.L_x_437:
[----:B-----5:R2:W-:Y:S04]  /*173b0*/  STL [R17+0x310], R40 ;  /* 0x0003102811007387 */ /* 0x0205e80000100800 */
[----:B------:R2:W-:Y:S02]  /*173c0*/  STL [R17+0x34c], R42 ;  /* 0x00034c2a11007387 */ /* 0x0005e40000100800 */
.L_x_432:
[----:B------:R-:W-:Y:S05]  /*173d0*/  BSYNC.RECONVERGENT B2 ;  /* 0x0000000000027941 */ /* 0x000fea0003800200 */
.L_x_431:
[----:B------:R-:W3:Y:S01]  /*173e0*/  LDCU UR4, c[0x0][0x3a0] ;  /* 0x00007400ff0477ac */ /* 0x000ee20008000800 */
[----:B------:R-:W-:Y:S01]  /*173f0*/  VIADD R15, R15, 0x1 ;  /* 0x000000010f0f7836 */ /* 0x000fe20000000000 */
[----:B---3--:R-:W-:-:S04]  /*17400*/  MOV R8, UR4 ;  /* 0x0000000400087c02 */ /* 0x008fc80008000f00 */
[----:B------:R-:W-:-:S13]  /*17410*/  ISETP.NE.AND P1, PT, R15, R8, PT ;  /* 0x000000080f00720c */ /* 0x000fda0003f25270 */
[----:B------:R-:W-:Y:S05]  /*17420*/  @P1 BRA `(.L_x_441) ;  /* 0xfffffff4007c1947 */ /* 0x000fea000383ffff */
[----:B------:R-:W-:Y:S01]  /*17430*/  ISETP.GE.U32.AND P0, PT, R53, 0xf, PT ;  /* 0x0000000f3500780c */ /* 0x000fe20003f06070 */
[----:B------:R-:W-:Y:S01]  /*17440*/  IMAD.MOV.U32 R0, RZ, RZ, RZ ;  /* 0x000000ffff007224 */ /* 0x000fe200078e00ff */
[----:B------:R-:W-:-:S11]  /*17450*/  ISETP.NE.AND P1, PT, R43, RZ, PT ;  /* 0x000000ff2b00720c */ /* 0x000fd60003f25270 */
[----:B------:R-:W-:Y:S05]  /*17460*/  @!P0 BRA `(.L_x_442) ;  /* 0x0000000800348947 */ /* 0x000fea0003800000 */
[----:B------:R-:W-:Y:S01]  /*17470*/  LOP3.LUT R0, R8, 0x7ffffff0, RZ, 0xc0, !PT ;  /* 0x7ffffff008007812 */ /* 0x000fe200078ec0ff */
[C---:B------:R-:W-:Y:S01]  /*17480*/  VIADD R14, R1.reuse, 0x2e8 ;  /* 0x000002e8010e7836 */ /* 0x040fe20000000000 */
[C---:B------:R-:W-:Y:S01]  /*17490*/  IADD3 R9, PT, PT, R1.reuse, 0x36c, RZ ;  /* 0x0000036c01097810 */ /* 0x040fe20007ffe0ff */
[C---:B------:R-:W-:Y:S01]  /*174a0*/  VIADD R12, R1.reuse, 0x2ac ;  /* 0x000002ac010c7836 */ /* 0x040fe20000000000 */
[----:B------:R-:W-:Y:S01]  /*174b0*/  IADD3 R15, PT, PT, -R0, RZ, RZ ;  /* 0x000000ff000f7210 */ /* 0x000fe20007ffe1ff */
[----:B------:R-:W-:-:S07]  /*174c0*/  VIADD R13, R1, 0x330 ;  /* 0x00000330010d7836 */ /* 0x000fce0000000000 */
.L_x_443:
[----:B--2---:R-:W2:Y:S04]  /*174d0*/  LDL R17, [R14+-0x20] ;  /* 0xffffe0000e117983 */ /* 0x004ea80000100800 */
[----:B-1----:R-:W2:Y:S02]  /*174e0*/  LDL R19, [R9+-0x20] ;  /* 0xffffe00009137983 */ /* 0x002ea40000100800 */
[----:B--2---:R-:W-:-:S05]  /*174f0*/  FFMA R16, R10, R17, R19 ;  /* 0x000000110a107223 */ /* 0x004fca0000000013 */
[----:B------:R1:W-:Y:S04]  /*17500*/  STL [R9+-0x20], R16 ;  /* 0xffffe01009007387 */ /* 0x0003e80000100800 */
[----:B------:R-:W2:Y:S04]  /*17510*/  LDL R17, [R12+-0x20] ;  /* 0xffffe0000c117983 */ /* 0x000ea80000100800 */
[----:B------:R-:W2:Y:S02]  /*17520*/  LDL R19, [R13+-0x20] ;  /* 0xffffe0000d137983 */ /* 0x000ea40000100800 */
[----:B--2---:R-:W-:-:S05]  /*17530*/  FFMA R18, R10, R17, R19 ;  /* 0x000000110a127223 */ /* 0x004fca0000000013 */
[----:B------:R2:W-:Y:S04]  /*17540*/  STL [R13+-0x20], R18 ;  /* 0xffffe0120d007387 */ /* 0x0005e80000100800 */
[----:B------:R-:W3:Y:S04]  /*17550*/  LDL R17, [R14+-0x1c] ;  /* 0xffffe4000e117983 */ /* 0x000ee80000100800 */
[----:B------:R-:W3:Y:S02]  /*17560*/  LDL R19, [R9+-0x1c] ;  /* 0xffffe40009137983 */ /* 0x000ee40000100800 */
[----:B---3--:R-:W-:-:S05]  /*17570*/  FFMA R20, R10, R17, R19 ;  /* 0x000000110a147223 */ /* 0x008fca0000000013 */
[----:B------:R3:W-:Y:S04]  /*17580*/  STL [R9+-0x1c], R20 ;  /* 0xffffe41409007387 */ /* 0x0007e80000100800 */
[----:B------:R-:W1:Y:S04]  /*17590*/  LDL R17, [R12+-0x1c] ;  /* 0xffffe4000c117983 */ /* 0x000e680000100800 */
[----:B------:R-:W1:Y:S02]  /*175a0*/  LDL R19, [R13+-0x1c] ;  /* 0xffffe4000d137983 */ /* 0x000e640000100800 */
[----:B-1----:R-:W-:-:S05]  /*175b0*/  FFMA R16, R10, R17, R19 ;  /* 0x000000110a107223 */ /* 0x002fca0000000013 */
        /* <DEDUP_REMOVED lines=49> */
[----:B------:R-:W2:Y:S04]  /*178d0*/  LDL R17, [R14] ;  /* 0x000000000e117983 */ /* 0x000ea80000100800 */
[----:B------:R-:W2:Y:S02]  /*178e0*/  LDL R19, [R9] ;  /* 0x0000000009137983 */ /* 0x000ea40000100800 */
[----:B--2---:R-:W-:-:S05]  /*178f0*/  FFMA R18, R10, R17, R19 ;  /* 0x000000110a127223 */ /* 0x004fca0000000013 */
[----:B------:R2:W-:Y:S04]  /*17900*/  STL [R9], R18 ;  /* 0x0000001209007387 */ /* 0x0005e80000100800 */
[----:B------:R-:W3:Y:S04]  /*17910*/  LDL R17, [R12] ;  /* 0x000000000c117983 */ /* 0x000ee80000100800 */
[----:B------:R-:W3:Y:S02]  /*17920*/  LDL R19, [R13] ;  /* 0x000000000d137983 */ /* 0x000ee40000100800 */
[----:B---3--:R-:W-:-:S05]  /*17930*/  FFMA R20, R10, R17, R19 ;  /* 0x000000110a147223 */ /* 0x008fca0000000013 */
[----:B------:R3:W-:Y:S04]  /*17940*/  STL [R13], R20 ;  /* 0x000000140d007387 */ /* 0x0007e80000100800 */
[----:B------:R-:W1:Y:S04]  /*17950*/  LDL R17, [R14+0x4] ;  /* 0x000004000e117983 */ /* 0x000e680000100800 */
[----:B------:R-:W1:Y:S02]  /*17960*/  LDL R19, [R9+0x4] ;  /* 0x0000040009137983 */ /* 0x000e640000100800 */
[----:B-1----:R-:W-:-:S05]  /*17970*/  FFMA R16, R10, R17, R19 ;  /* 0x000000110a107223 */ /* 0x002fca0000000013 */
[----:B------:R1:W-:Y:S04]  /*17980*/  STL [R9+0x4], R16 ;  /* 0x0000041009007387 */ /* 0x0003e80000100800 */
[----:B------:R-:W2:Y:S04]  /*17990*/  LDL R17, [R12+0x4] ;  /* 0x000004000c117983 */ /* 0x000ea80000100800 */
[----:B------:R-:W2:Y:S02]  /*179a0*/  LDL R19, [R13+0x4] ;  /* 0x000004000d137983 */ /* 0x000ea40000100800 */
[----:B--2---:R-:W-:-:S05]  /*179b0*/  FFMA R18, R10, R17, R19 ;  /* 0x000000110a127223 */ /* 0x004fca0000000013 */
[----:B------:R2:W-:Y:S04]  /*179c0*/  STL [R13+0x4], R18 ;  /* 0x000004120d007387 */ /* 0x0005e80000100800 */
[----:B------:R-:W3:Y:S04]  /*179d0*/  LDL R17, [R14+0x8] ;  /* 0x000008000e117983 */ /* 0x000ee80000100800 */
[----:B------:R-:W3:Y:S02]  /*179e0*/  LDL R19, [R9+0x8] ;  /* 0x0000080009137983 */ /* 0x000ee40000100800 */
[----:B---3--:R-:W-:-:S05]  /*179f0*/  FFMA R20, R10, R17, R19 ;  /* 0x000000110a147223 */ /* 0x008fca0000000013 */
[----:B------:R3:W-:Y:S04]  /*17a00*/  STL [R9+0x8], R20 ;  /* 0x0000081409007387 */ /* 0x0007e80000100800 */
        /* <DEDUP_REMOVED lines=31> */
[----:B------:R-:W-:Y:S04]  /*17c00*/  STL [R9+0x18], R18 ;  /* 0x0000181209007387 */ /* 0x000fe80000100800 */
[----:B------:R-:W3:Y:S04]  /*17c10*/  LDL R17, [R12+0x18] ;  /* 0x000018000c117983 */ /* 0x000ee80000100800 */
[----:B------:R-:W3:Y:S02]  /*17c20*/  LDL R19, [R13+0x18] ;  /* 0x000018000d137983 */ /* 0x000ee40000100800 */
[----:B---3--:R-:W-:-:S05]  /*17c30*/  FFMA R20, R10, R17, R19 ;  /* 0x000000110a147223 */ /* 0x008fca0000000013 */
[----:B------:R-:W-:Y:S04]  /*17c40*/  STL [R13+0x18], R20 ;  /* 0x000018140d007387 */ /* 0x000fe80000100800 */
[----:B------:R-:W1:Y:S04]  /*17c50*/  LDL R17, [R14+0x1c] ;  /* 0x00001c000e117983 */ /* 0x000e680000100800 */
[----:B------:R-:W1:Y:S01]  /*17c60*/  LDL R19, [R9+0x1c] ;  /* 0x00001c0009137983 */ /* 0x000e620000100800 */
[----:B------:R-:W-:Y:S02]  /*17c70*/  VIADD R15, R15, 0x10 ;  /* 0x000000100f0f7836 */ /* 0x000fe40000000000 */
[----:B-1----:R-:W-:-:S05]  /*17c80*/  FFMA R16, R10, R17, R19 ;  /* 0x000000110a107223 */ /* 0x002fca0000000013 */
[----:B------:R1:W-:Y:S04]  /*17c90*/  STL [R9+0x1c], R16 ;  /* 0x00001c1009007387 */ /* 0x0003e80000100800 */
[----:B------:R2:W3:Y:S04]  /*17ca0*/  LDL R17, [R12+0x1c] ;  /* 0x00001c000c117983 */ /* 0x0004e80000100800 */
[----:B------:R-:W3:Y:S01]  /*17cb0*/  LDL R19, [R13+0x1c] ;  /* 0x00001c000d137983 */ /* 0x000ee20000100800 */
[----:B------:R-:W-:Y:S01]  /*17cc0*/  ISETP.NE.AND P0, PT, R15, RZ, PT ;  /* 0x000000ff0f00720c */ /* 0x000fe20003f05270 */
[----:B------:R-:W-:Y:S01]  /*17cd0*/  VIADD R14, R14, 0x40 ;  /* 0x000000400e0e7836 */ /* 0x000fe20000000000 */
[----:B-1----:R-:W-:Y:S01]  /*17ce0*/  IADD3 R9, PT, PT, R9, 0x40, RZ ;  /* 0x0000004009097810 */ /* 0x002fe20007ffe0ff */
[----:B--2---:R-:W-:-:S02]  /*17cf0*/  VIADD R12, R12, 0x40 ;  /* 0x000000400c0c7836 */ /* 0x004fc40000000000 */
[----:B---3--:R-:W-:-:S05]  /*17d00*/  FFMA R18, R10, R17, R19 ;  /* 0x000000110a127223 */ /* 0x008fca0000000013 */
[----:B------:R1:W-:Y:S02]  /*17d10*/  STL [R13+0x1c], R18 ;  /* 0x00001c120d007387 */ /* 0x0003e40000100800 */
[----:B-1----:R-:W-:Y:S01]  /*17d20*/  VIADD R13, R13, 0x40 ;  /* 0x000000400d0d7836 */ /* 0x002fe20000000000 */
[----:B------:R-:W-:Y:S06]  /*17d30*/  @P0 BRA `(.L_x_443) ;  /* 0xfffffff400e40947 */ /* 0x000fec000383ffff */
.L_x_442:
[----:B------:R-:W-:Y:S05]  /*17d40*/  @!P1 BRA `(.L_x_444) ;  /* 0x0000000800089947 */ /* 0x000fea0003800000 */
[----:B------:R-:W-:Y:S02]  /*17d50*/  ISETP.GE.U32.AND P0, PT, R43, 0x8, PT ;  /* 0x000000082b00780c */ /* 0x000fe40003f06070 */
[----:B------:R-:W-:-:S04]  /*17d60*/  LOP3.LUT R38, R8, 0x7, RZ, 0xc0, !PT ;  /* 0x0000000708267812 */ /* 0x000fc800078ec0ff */
[----:B------:R-:W-:-:S07]  /*17d70*/  ISETP.NE.AND P1, PT, R38, RZ, PT ;  /* 0x000000ff2600720c */ /* 0x000fce0003f25270 */
[----:B------:R-:W-:Y:S06]  /*17d80*/  @!P0 BRA `(.L_x_445) ;  /* 0x0000000400088947 */ /* 0x000fec0003800000 */
[----:B------:R-:W-:-:S05]  /*17d90*/  LEA R55, R0, R1, 0x2 ;  /* 0x0000000100377211 */ /* 0x000fca00078e10ff */
[----:B------:R-:W3:Y:S04]  /*17da0*/  LDL R9, [R55+0x2c8] ;  /* 0x0002c80037097983 */ /* 0x000ee80000100800 */
[----:B------:R-:W3:Y:S04]  /*17db0*/  LDL R13, [R55+0x34c] ;  /* 0x00034c00370d7983 */ /* 0x000ee80000100800 */
[----:B------:R-:W4:Y:S04]  /*17dc0*/  LDL R15, [R55+0x28c] ;  /* 0x00028c00370f7983 */ /* 0x000f280000100800 */
[----:B------:R-:W4:Y:S04]  /*17dd0*/  LDL R12, [R55+0x310] ;  /* 0x00031000370c7983 */ /* 0x000f280000100800 */
[----:B--2---:R-:W2:Y:S04]  /*17de0*/  LDL R17, [R55+0x2cc] ;  /* 0x0002cc0037117983 */ /* 0x004ea80000100800 */
[----:B------:R-:W2:Y:S04]  /*17df0*/  LDL R14, [R55+0x350] ;  /* 0x00035000370e7983 */ /* 0x000ea80000100800 */
[----:B-1----:R-:W5:Y:S04]  /*17e00*/  LDL R19, [R55+0x290] ;  /* 0x0002900037137983 */ /* 0x002f680000100800 */
[----:B------:R-:W5:Y:S04]  /*17e10*/  LDL R16, [R55+0x314] ;  /* 0x0003140037107983 */ /* 0x000f680000100800 */
        /* <DEDUP_REMOVED lines=9> */
[----:B0-----:R-:W5:Y:S04]  /*17eb0*/  LDL R24, [R55+0x35c] ;  /* 0x00035c0037187983 */ /* 0x001f680000100800 */
        /* <DEDUP_REMOVED lines=13> */
[----:B------:R-:W5:Y:S01]  /*17f90*/  LDL R36, [R55+0x32c] ;  /* 0x00032c0037247983 */ /* 0x000f620000100800 */
[----:B------:R-:W-:-:S02]  /*17fa0*/  VIADD R0, R0, 0x8 ;  /* 0x0000000800007836 */ /* 0x000fc40000000000 */
[----:B---3--:R-:W-:-:S05]  /*17fb0*/  FFMA R9, R10, R9, R13 ;  /* 0x000000090a097223 */ /* 0x008fca000000000d */
[----:B------:R3:W-:Y:S01]  /*17fc0*/  STL [R55+0x34c], R9 ;  /* 0x00034c0937007387 */ /* 0x0007e20000100800 */
[----:B----4-:R-:W-:-:S05]  /*17fd0*/  FFMA R12, R10, R15, R12 ;  /* 0x0000000f0a0c7223 */ /* 0x010fca000000000c */
[----:B------:R3:W-:Y:S01]  /*17fe0*/  STL [R55+0x310], R12 ;  /* 0x0003100c37007387 */ /* 0x0007e20000100800 */
[----:B--2---:R-:W-:-:S05]  /*17ff0*/  FFMA R14, R10, R17, R14 ;  /* 0x000000110a0e7223 */ /* 0x004fca000000000e */
[----:B------:R3:W-:Y:S01]  /*18000*/  STL [R55+0x350], R14 ;  /* 0x0003500e37007387 */ /* 0x0007e20000100800 */
[----:B-----5:R-:W-:-:S05]  /*18010*/  FFMA R16, R10, R19, R16 ;  /* 0x000000130a107223 */ /* 0x020fca0000000010 */
[----:B------:R3:W-:Y:S01]  /*18020*/  STL [R55+0x314], R16 ;  /* 0x0003141037007387 */ /* 0x0007e20000100800 */
[----:B------:R-:W-:-:S05]  /*18030*/  FFMA R18, R10, R21, R18 ;  /* 0x000000150a127223 */ /* 0x000fca0000000012 */
        /* <DEDUP_REMOVED lines=22> */
[----:B------:R3:W-:Y:S02]  /*181a0*/  STL [R55+0x32c], R36 ;  /* 0x00032c2437007387 */ /* 0x0007e40000100800 */
.L_x_445:
[----:B------:R-:W-:Y:S05]  /*181b0*/  @!P1 BRA `(.L_x_444) ;  /* 0x0000000000ec9947 */ /* 0x000fea0003800000 */
[----:B------:R-:W-:Y:S02]  /*181c0*/  ISETP.GE.U32.AND P0, PT, R38, 0x4, PT ;  /* 0x000000042600780c */ /* 0x000fe40003f06070 */
[----:B0--3--:R-:W-:-:S04]  /*181d0*/  LOP3.LUT R24, R8, 0x3, RZ, 0xc0, !PT ;  /* 0x0000000308187812 */ /* 0x009fc800078ec0ff */
[----:B------:R-:W-:-:S07]  /*181e0*/  ISETP.NE.AND P1, PT, R24, RZ, PT ;  /* 0x000000ff1800720c */ /* 0x000fce0003f25270 */
[----:B------:R-:W-:Y:S06]  /*181f0*/  @!P0 BRA `(.L_x_446) ;  /* 0x0000000000888947 */ /* 0x000fec0003800000 */
[----:B------:R-:W-:-:S05]  /*18200*/  IMAD R31, R0, 0x4, R1 ;  /* 0x00000004001f7824 */ /* 0x000fca00078e0201 */
        /* <DEDUP_REMOVED lines=16> */
[----:B------:R-:W-:Y:S01]  /*18310*/  IADD3 R0, PT, PT, R0, 0x4, RZ ;  /* 0x0000000400007810 */ /* 0x000fe20007ffe0ff */
        /* <DEDUP_REMOVED lines=16> */
.L_x_446:
[----:B------:R-:W-:Y:S05]  /*18420*/  @!P1 BRA `(.L_x_444) ;  /* 0x0000000000509947 */ /* 0x000fea0003800000 */
[C---:B0-----:R-:W-:Y:S02]  /*18430*/  IMAD R12, R0.reuse, 0x4, R2 ;  /* 0x00000004000c7824 */ /* 0x041fe400078e0202 */
[C---:B------:R-:W-:Y:S02]  /*18440*/  IMAD R6, R0.reuse, 0x4, R6 ;  /* 0x0000000400067824 */ /* 0x040fe400078e0206 */
[C---:B------:R-:W-:Y:S02]  /*18450*/  IMAD R2, R0.reuse, 0x4, R11 ;  /* 0x0000000400027824 */ /* 0x040fe400078e020b */
[----:B------:R-:W-:Y:S02]  /*18460*/  IMAD R4, R0, 0x4, R4 ;  /* 0x0000000400047824 */ /* 0x000fe400078e0204 */
[----:B------:R-:W-:-:S07]  /*18470*/  IMAD.MOV R0, RZ, RZ, -R24 ;  /* 0x000000ffff007224 */ /* 0x000fce00078e0a18 */
.L_x_447:
[----:B------:R-:W3:Y:S04]  /*18480*/  LDL R9, [R4] ;  /* 0x0000000004097983 */ /* 0x000ee80000100800 */
[----:B------:R-:W3:Y:S01]  /*18490*/  LDL R11, [R2] ;  /* 0x00000000020b7983 */ /* 0x000ee20000100800 */
[----:B------:R-:W-:Y:S02]  /*184a0*/  VIADD R0, R0, 0x1 ;  /* 0x0000000100007836 */ /* 0x000fe40000000000 */
[----:B---3--:R-:W-:-:S05]  /*184b0*/  FFMA R9, R10, R9, R11 ;  /* 0x000000090a097223 */ /* 0x008fca000000000b */
[----:B------:R0:W-:Y:S04]  /*184c0*/  STL [R2], R9 ;  /* 0x0000000902007387 */ /* 0x0001e80000100800 */
[----:B------:R3:W4:Y:S04]  /*184d0*/  LDL R11, [R6] ;  /* 0x00000000060b7983 */ /* 0x0007280000100800 */
[----:B------:R-:W4:Y:S01]  /*184e0*/  LDL R13, [R12] ;  /* 0x000000000c0d7983 */ /* 0x000f220000100800 */
[----:B------:R-:W-:Y:S01]  /*184f0*/  ISETP.NE.AND P0, PT, R0, RZ, PT ;  /* 0x000000ff0000720c */ /* 0x000fe20003f05270 */
[----:B0-----:R-:W-:Y:S01]  /*18500*/  VIADD R2, R2, 0x4 ;  /* 0x0000000402027836 */ /* 0x001fe20000000000 */
[----:B------:R-:W-:Y:S01]  /*18510*/  IADD3 R4, PT, PT, R4, 0x4, RZ ;  /* 0x0000000404047810 */ /* 0x000fe20007ffe0ff */
[----:B---3--:R-:W-:-:S02]  /*18520*/  VIADD R6, R6, 0x4 ;  /* 0x0000000406067836 */ /* 0x008fc40000000000 */
[----:B----4-:R-:W-:-:S05]  /*18530*/  FFMA R11, R10, R11, R13 ;  /* 0x0000000b0a0b7223 */ /* 0x010fca000000000d */
[----:B------:R0:W-:Y:S02]  /*18540*/  STL [R12], R11 ;  /* 0x0000000b0c007387 */ /* 0x0001e40000100800 */
[----:B0-----:R-:W-:Y:S01]  /*18550*/  IADD3 R12, PT, PT, R12, 0x4, RZ ;  /* 0x000000040c0c7810 */ /* 0x001fe20007ffe0ff */
[----:B------:R-:W-:Y:S06]  /*18560*/  @P0 BRA `(.L_x_447) ;  /* 0xfffffffc00c40947 */ /* 0x000fec000383ffff */
.L_x_444:
[----:B------:R-:W-:Y:S01]  /*18570*/  ISETP.NE.AND P0, PT, R8, 0x1, PT ;  /* 0x000000010800780c */ /* 0x000fe20003f05270 */
[----:B------:R-:W-:-:S12]  /*18580*/  IMAD.MOV.U32 R0, RZ, RZ, RZ ;  /* 0x000000ffff007224 */ /* 0x000fd800078e00ff */
[----:B------:R-:W-:Y:S05]  /*18590*/  @!P0 BRA `(.L_x_448) ;  /* 0x0000000400c08947 */ /* 0x000fea0003800000 */
[----:B------:R-:W-:Y:S01]  /*185a0*/  LOP3.LUT R4, R8, 0x7ffffffe, RZ, 0xc0, !PT ;  /* 0x7ffffffe08047812 */ /* 0x000fe200078ec0ff */
[C---:B0--3--:R-:W-:Y:S01]  /*185b0*/  VIADD R9, R1.reuse, 0x350 ;  /* 0x0000035001097836 */ /* 0x049fe20000000000 */
[C---:B------:R-:W-:Y:S01]  /*185c0*/  IADD3 R11, PT, PT, R1.reuse, 0x404, RZ ;  /* 0x00000404010b7810 */ /* 0x040fe20007ffe0ff */
[C---:B------:R-:W-:Y:S01]  /*185d0*/  VIADD R6, R1.reuse, 0x314 ;  /* 0x0000031401067836 */ /* 0x040fe20000000000 */
[C---:B------:R-:W-:Y:S01]  /*185e0*/  IADD3 R10, PT, PT, R1.reuse, 0x3c8, RZ ;  /* 0x000003c8010a7810 */ /* 0x040fe20007ffe0ff */
[----:B------:R-:W-:Y:S02]  /*185f0*/  VIADD R12, R1, 0x38c ;  /* 0x0000038c010c7836 */ /* 0x000fe40000000000 */
[----:B------:R-:W-:-:S07]  /*18600*/  IMAD.MOV R13, RZ, RZ, -R4 ;  /* 0x000000ffff0d7224 */ /* 0x000fce00078e0a04 */
.L_x_449:
[----:B------:R-:W3:Y:S04]  /*18610*/  LDL R0, [R9+-0x4] ;  /* 0xfffffc0009007983 */ /* 0x000ee80000100800 */
[----:B------:R-:W4:Y:S01]  /*18620*/  LDL R2, [R6+-0x4] ;  /* 0xfffffc0006027983 */ /* 0x000f220000100800 */
[----:B------:R-:W-:Y:S02]  /*18630*/  HFMA2 R14, -RZ, RZ, 1.5048828125, 33.21875 ;  /* 0x3e055027ff0e7431 */ /* 0x000fe400000001ff */
[----:B------:R-:W-:Y:S01]  /*18640*/  IMAD.MOV.U32 R22, RZ, RZ, 0x7f800000 ;  /* 0x7f800000ff167424 */ /* 0x000fe200078e00ff */
[----:B---3--:R-:W-:Y:S02]  /*18650*/  FMNMX R15, R0, 1.000000003171076851e-30, !PT ;  /* 0x0da24260000f7809 */ /* 0x008fe40007800000 */
[----:B----4-:R-:W-:-:S03]  /*18660*/  FMNMX R18, R2, 1.000000003171076851e-30, !PT ;  /* 0x0da2426002127809 */ /* 0x010fc60007800000 */
[C---:B------:R-:W-:Y:S01]  /*18670*/  VIADD R0, R15.reuse, 0xc0d55555 ;  /* 0xc0d555550f007836 */ /* 0x040fe20000000000 */
[C---:B------:R-:W-:Y:S02]  /*18680*/  ISETP.GT.U32.AND P0, PT, R15.reuse, 0x7f7fffff, PT ;  /* 0x7f7fffff0f00780c */ /* 0x040fe40003f04070 */
[----:B------:R-:W-:Y:S02]  /*18690*/  IADD3 R2, PT, PT, R18, -0x3f2aaaab, RZ ;  /* 0xc0d5555512027810 */ /* 0x000fe40007ffe0ff */
[----:B------:R-:W-:Y:S02]  /*186a0*/  LOP3.LUT R0, R0, 0xff800000, RZ, 0xc0, !PT ;  /* 0xff80000000007812 */ /* 0x000fe400078ec0ff */
[----:B-1----:R-:W-:Y:S02]  /*186b0*/  LOP3.LUT R19, R2, 0xff800000, RZ, 0xc0, !PT ;  /* 0xff80000002137812 */ /* 0x002fe400078ec0ff */
[C---:B------:R-:W-:Y:S01]  /*186c0*/  ISETP.GT.U32.AND P1, PT, R18.reuse, 0x7f7fffff, PT ;  /* 0x7f7fffff1200780c */ /* 0x040fe20003f24070 */
[----:B------:R-:W-:Y:S01]  /*186d0*/  IMAD.IADD R2, R15, 0x1, -R0 ;  /* 0x000000010f027824 */ /* 0x000fe200078e0a00 */
[----:B------:R-:W-:Y:S01]  /*186e0*/  I2FP.F32.S32 R0, R0 ;  /* 0x0000000000007245 */ /* 0x000fe20000201400 */
[----:B------:R-:W-:-:S02]  /*186f0*/  IMAD.IADD R16, R18, 0x1, -R19 ;  /* 0x0000000112107824 */ /* 0x000fc400078e0a13 */
[----:B--2---:R-:W-:Y:S02]  /*18700*/  FADD R17, R2, -1 ;  /* 0xbf80000002117421 */ /* 0x004fe40000000000 */
[----:B------:R-:W-:Y:S01]  /*18710*/  FADD R21, R16, -1 ;  /* 0xbf80000010157421 */ /* 0x000fe20000000000 */
[----:B------:R-:W-:Y:S01]  /*18720*/  FFMA R0, R0, 1.1920928955078125e-07, RZ ;  /* 0x3400000000007823 */ /* 0x000fe200000000ff */
[-C--:B------:R-:W-:Y:S02]  /*18730*/  FFMA R2, R17, -R14.reuse, 0.14084610342979431152 ;  /* 0x3e1039f611027423 */ /* 0x080fe4000000080e */
[----:B------:R-:W-:Y:S02]  /*18740*/  FFMA R16, R21, -R14, 0.14084610342979431152 ;  /* 0x3e1039f615107423 */ /* 0x000fe4000000080e */
[----:B------:R-:W-:Y:S02]  /*18750*/  FFMA R2, R17, R2, -0.12148627638816833496 ;  /* 0xbdf8cdcc11027423 */ /* 0x000fe40000000002 */
[----:B------:R-:W-:-:S02]  /*18760*/  FFMA R16, R21, R16, -0.12148627638816833496 ;  /* 0xbdf8cdcc15107423 */ /* 0x000fc40000000010 */
[----:B------:R-:W-:Y:S02]  /*18770*/  FFMA R2, R17, R2, 0.13980610668659210205 ;  /* 0x3e0f295511027423 */ /* 0x000fe40000000002 */
[----:B------:R-:W-:Y:S02]  /*18780*/  FFMA R16, R21, R16, 0.13980610668659210205 ;  /* 0x3e0f295515107423 */ /* 0x000fe40000000010 */
[----:B------:R-:W-:Y:S02]  /*18790*/  FFMA R2, R17, R2, -0.16684235632419586182 ;  /* 0xbe2ad8b911027423 */ /* 0x000fe40000000002 */
[----:B------:R-:W-:Y:S02]  /*187a0*/  FFMA R16, R21, R16, -0.16684235632419586182 ;  /* 0xbe2ad8b915107423 */ /* 0x000fe40000000010 */
[----:B------:R-:W-:Y:S02]  /*187b0*/  FFMA R2, R17, R2, 0.20012299716472625732 ;  /* 0x3e4ced0b11027423 */ /* 0x000fe40000000002 */
[----:B------:R-:W-:-:S02]  /*187c0*/  FFMA R16, R21, R16, 0.20012299716472625732 ;  /* 0x3e4ced0b15107423 */ /* 0x000fc40000000010 */
[----:B------:R-:W-:Y:S02]  /*187d0*/  FFMA R2, R17, R2, -0.24999669194221496582 ;  /* 0xbe7fff2211027423 */ /* 0x000fe40000000002 */
[----:B------:R-:W-:Y:S02]  /*187e0*/  FFMA R16, R21, R16, -0.24999669194221496582 ;  /* 0xbe7fff2215107423 */ /* 0x000fe40000000010 */
[----:B------:R-:W-:Y:S02]  /*187f0*/  FFMA R2, R17, R2, 0.33333182334899902344 ;  /* 0x3eaaaa7811027423 */ /* 0x000fe40000000002 */
[----:B------:R-:W-:Y:S02]  /*18800*/  FFMA R16, R21, R16, 0.33333182334899902344 ;  /* 0x3eaaaa7815107423 */ /* 0x000fe40000000010 */
[----:B------:R-:W-:Y:S02]  /*18810*/  FFMA R2, R17, R2, -0.5 ;  /* 0xbf00000011027423 */ /* 0x000fe40000000002 */
[----:B------:R-:W-:-:S02]  /*18820*/  FFMA R20, R21, R16, -0.5 ;  /* 0xbf00000015147423 */ /* 0x000fc40000000010 */
[----:B------:R-:W-:Y:S01]  /*18830*/  FMUL R16, R17, R2 ;  /* 0x0000000211107220 */ /* 0x000fe20000400000 */
[----:B------:R-:W-:Y:S01]  /*18840*/  I2FP.F32.S32 R2, R19 ;  /* 0x0000001300027245 */ /* 0x000fe20000201400 */
[----:B------:R-:W-:Y:S02]  /*18850*/  FMUL R20, R21, R20 ;  /* 0x0000001415147220 */ /* 0x000fe40000400000 */
[----:B------:R-:W-:Y:S02]  /*18860*/  FFMA R17, R17, R16, R17 ;  /* 0x0000001011117223 */ /* 0x000fe40000000011 */
[----:B------:R-:W-:Y:S01]  /*18870*/  FFMA R21, R21, R20, R21 ;  /* 0x0000001415157223 */ /* 0x000fe20000000015 */
[----:B------:R-:W-:Y:S01]  /*18880*/  FFMA R2, R2, 1.1920928955078125e-07, RZ ;  /* 0x3400000002027823 */ /* 0x000fe200000000ff */
[----:B------:R-:W-:Y:S01]  /*18890*/  FFMA R0, R0, 0.69314718246459960938, R17 ;  /* 0x3f31721800007823 */ /* 0x000fe20000000011 */
[-C--:B------:R-:W-:Y:S02]  /*188a0*/  @P0 FFMA R0, R15, R22.reuse, +INF ;  /* 0x7f8000000f000423 */ /* 0x080fe40000000016 */
[----:B------:R-:W-:Y:S01]  /*188b0*/  FFMA R21, R2, 0.69314718246459960938, R21 ;  /* 0x3f31721802157823 */ /* 0x000fe20000000015 */
[----:B------:R-:W-:-:S04]  /*188c0*/  @P1 FFMA R21, R18, R22, +INF ;  /* 0x7f80000012151423 */ /* 0x000fc80000000016 */
[----:B------:R-:W-:-:S05]  /*188d0*/  FADD R21, R0, -R21 ;  /* 0x8000001500157221 */ /* 0x000fca0000000000 */
[----:B------:R0:W-:Y:S04]  /*188e0*/  STL [R10+-0x4], R21 ;  /* 0xfffffc150a007387 */ /* 0x0001e80000100800 */
[----:B------:R-:W2:Y:S02]  /*188f0*/  LDL R0, [R12+-0x4] ;  /* 0xfffffc000c007983 */ /* 0x000ea40000100800 */
[----:B--2---:R-:W-:-:S05]  /*18900*/  FADD R0, R21, -R0 ;  /* 0x8000000015007221 */ /* 0x004fca0000000000 */
[----:B------:R1:W-:Y:S04]  /*18910*/  STL [R11+-0x4], R0 ;  /* 0xfffffc000b007387 */ /* 0x0003e80000100800 */
[----:B------:R-:W2:Y:S04]  /*18920*/  LDL R2, [R9] ;  /* 0x0000000009027983 */ /* 0x000ea80000100800 */
[----:B------:R-:W3:Y:S01]  /*18930*/  LDL R16, [R6] ;  /* 0x0000000006107983 */ /* 0x000ee20000100800 */
[----:B--2---:R-:W-:Y:S02]  /*18940*/  FMNMX R15, R2, 1.000000003171076851e-30, !PT ;  /* 0x0da24260020f7809 */ /* 0x004fe40007800000 */
[----:B---3--:R-:W-:-:S03]  /*18950*/  FMNMX R18, R16, 1.000000003171076851e-30, !PT ;  /* 0x0da2426010127809 */ /* 0x008fc60007800000 */
[C---:B------:R-:W-:Y:S01]  /*18960*/  VIADD R2, R15.reuse, 0xc0d55555 ;  /* 0xc0d555550f027836 */ /* 0x040fe20000000000 */
[C---:B------:R-:W-:Y:S02]  /*18970*/  ISETP.GT.U32.AND P0, PT, R15.reuse, 0x7f7fffff, PT ;  /* 0x7f7fffff0f00780c */ /* 0x040fe40003f04070 */
[----:B------:R-:W-:Y:S02]  /*18980*/  IADD3 R16, PT, PT, R18, -0x3f2aaaab, RZ ;  /* 0xc0d5555512107810 */ /* 0x000fe40007ffe0ff */
[----:B------:R-:W-:Y:S02]  /*18990*/  LOP3.LUT R2, R2, 0xff800000, RZ, 0xc0, !PT ;  /* 0xff80000002027812 */ /* 0x000fe400078ec0ff */
[----:B------:R-:W-:Y:S02]  /*189a0*/  LOP3.LUT R19, R16, 0xff800000, RZ, 0xc0, !PT ;  /* 0xff80000010137812 */ /* 0x000fe400078ec0ff */
[----:B------:R-:W-:Y:S01]  /*189b0*/  ISETP.GT.U32.AND P1, PT, R18, 0x7f7fffff, PT ;  /* 0x7f7fffff1200780c */ /* 0x000fe20003f24070 */
[----:B------:R-:W-:-:S02]  /*189c0*/  IMAD.IADD R16, R15, 0x1, -R2 ;  /* 0x000000010f107824 */ /* 0x000fc400078e0a02 */
[----:B------:R-:W-:Y:S02]  /*189d0*/  IMAD.IADD R20, R18, 0x1, -R19 ;  /* 0x0000000112147824 */ /* 0x000fe400078e0a13 */
[----:B------:R-:W-:Y:S02]  /*189e0*/  FADD R17, R16, -1 ;  /* 0xbf80000010117421 */ /* 0x000fe40000000000 */
[----:B0-----:R-:W-:Y:S02]  /*189f0*/  FADD R21, R20, -1 ;  /* 0xbf80000014157421 */ /* 0x001fe40000000000 */
[-C--:B-1----:R-:W-:Y:S02]  /*18a00*/  FFMA R0, R17, -R14.reuse, 0.14084610342979431152 ;  /* 0x3e1039f611007423 */ /* 0x082fe4000000080e */
[----:B------:R-:W-:Y:S02]  /*18a10*/  FFMA R14, R21, -R14, 0.14084610342979431152 ;  /* 0x3e1039f6150e7423 */ /* 0x000fe4000000080e */
[----:B------:R-:W-:-:S02]  /*18a20*/  FFMA R0, R17, R0, -0.12148627638816833496 ;  /* 0xbdf8cdcc11007423 */ /* 0x000fc40000000000 */
[----:B------:R-:W-:Y:S02]  /*18a30*/  FFMA R14, R21, R14, -0.12148627638816833496 ;  /* 0xbdf8cdcc150e7423 */ /* 0x000fe4000000000e */
[----:B------:R-:W-:Y:S02]  /*18a40*/  FFMA R0, R17, R0, 0.13980610668659210205 ;  /* 0x3e0f295511007423 */ /* 0x000fe40000000000 */
[----:B------:R-:W-:Y:S02]  /*18a50*/  FFMA R14, R21, R14, 0.13980610668659210205 ;  /* 0x3e0f2955150e7423 */ /* 0x000fe4000000000e */
[----:B------:R-:W-:Y:S02]  /*18a60*/  FFMA R0, R17, R0, -0.16684235632419586182 ;  /* 0xbe2ad8b911007423 */ /* 0x000fe40000000000 */
[----:B------:R-:W-:Y:S02]  /*18a70*/  FFMA R14, R21, R14, -0.16684235632419586182 ;  /* 0xbe2ad8b9150e7423 */ /* 0x000fe4000000000e */
[----:B------:R-:W-:-:S02]  /*18a80*/  FFMA R0, R17, R0, 0.20012299716472625732 ;  /* 0x3e4ced0b11007423 */ /* 0x000fc40000000000 */
[----:B------:R-:W-:Y:S02]  /*18a90*/  FFMA R14, R21, R14, 0.20012299716472625732 ;  /* 0x3e4ced0b150e7423 */ /* 0x000fe4000000000e */
[----:B------:R-:W-:Y:S02]  /*18aa0*/  FFMA R0, R17, R0, -0.24999669194221496582 ;  /* 0xbe7fff2211007423 */ /* 0x000fe40000000000 */
[----:B------:R-:W-:Y:S02]  /*18ab0*/  FFMA R14, R21, R14, -0.24999669194221496582 ;  /* 0xbe7fff22150e7423 */ /* 0x000fe4000000000e */
[----:B------:R-:W-:Y:S02]  /*18ac0*/  FFMA R0, R17, R0, 0.33333182334899902344 ;  /* 0x3eaaaa7811007423 */ /* 0x000fe40000000000 */
[----:B------:R-:W-:Y:S02]  /*18ad0*/  FFMA R16, R21, R14, 0.33333182334899902344 ;  /* 0x3eaaaa7815107423 */ /* 0x000fe4000000000e */
[----:B------:R-:W-:Y:S01]  /*18ae0*/  FFMA R14, R17, R0, -0.5 ;  /* 0xbf000000110e7423 */ /* 0x000fe20000000000 */
[----:B------:R-:W-:Y:S01]  /*18af0*/  I2FP.F32.S32 R0, R2 ;  /* 0x0000000200007245 */ /* 0x000fe20000201400 */
[----:B------:R-:W-:Y:S01]  /*18b00*/  FFMA R16, R21, R16, -0.5 ;  /* 0xbf00000015107423 */ /* 0x000fe20000000010 */
[----:B------:R-:W-:Y:S01]  /*18b10*/  I2FP.F32.S32 R2, R19 ;  /* 0x0000001300027245 */ /* 0x000fe20000201400 */
[----:B------:R-:W-:-:S02]  /*18b20*/  FMUL R14, R17, R14 ;  /* 0x0000000e110e7220 */ /* 0x000fc40000400000 */
[----:B------:R-:W-:Y:S01]  /*18b30*/  FMUL R16, R21, R16 ;  /* 0x0000001015107220 */ /* 0x000fe20000400000 */
[----:B------:R-:W-:Y:S01]  /*18b40*/  FFMA R0, R0, 1.1920928955078125e-07, RZ ;  /* 0x3400000000007823 */ /* 0x000fe200000000ff */
[----:B------:R-:W-:Y:S01]  /*18b50*/  FFMA R17, R17, R14, R17 ;  /* 0x0000000e11117223 */ /* 0x000fe20000000011 */
[----:B------:R-:W-:Y:S01]  /*18b60*/  FFMA R2, R2, 1.1920928955078125e-07, RZ ;  /* 0x3400000002027823 */ /* 0x000fe200000000ff */
[----:B------:R-:W-:Y:S02]  /*18b70*/  FFMA R21, R21, R16, R21 ;  /* 0x0000001015157223 */ /* 0x000fe40000000015 */
[----:B------:R-:W-:Y:S01]  /*18b80*/  FFMA R0, R0, 0.69314718246459960938, R17 ;  /* 0x3f31721800007823 */ /* 0x000fe20000000011 */
[-C--:B------:R-:W-:Y:S01]  /*18b90*/  @P0 FFMA R0, R15, R22.reuse, +INF ;  /* 0x7f8000000f000423 */ /* 0x080fe20000000016 */
[----:B------:R-:W-:Y:S01]  /*18ba0*/  FFMA R21, R2, 0.69314718246459960938, R21 ;  /* 0x3f31721802157823 */ /* 0x000fe20000000015 */
[----:B------:R-:W-:-:S04]  /*18bb0*/  @P1 FFMA R21, R18, R22, +INF ;  /* 0x7f80000012151423 */ /* 0x000fc80000000016 */
[----:B------:R-:W-:-:S05]  /*18bc0*/  FADD R21, R0, -R21 ;  /* 0x8000001500157221 */ /* 0x000fca0000000000 */
[----:B------:R0:W-:Y:S04]  /*18bd0*/  STL [R10], R21 ;  /* 0x000000150a007387 */ /* 0x0001e80000100800 */
[----:B------:R1:W2:Y:S01]  /*18be0*/  LDL R0, [R12] ;  /* 0x000000000c007983 */ /* 0x0002a20000100800 */
[----:B------:R-:W-:Y:S01]  /*18bf0*/  IADD3 R13, PT, PT, R13, 0x2, RZ ;  /* 0x000000020d0d7810 */ /* 0x000fe20007ffe0ff */
[----:B------:R-:W-:Y:S02]  /*18c00*/  VIADD R9, R9, 0x8 ;  /* 0x0000000809097836 */ /* 0x000fe40000000000 */
[----:B------:R-:W-:Y:S01]  /*18c10*/  VIADD R6, R6, 0x8 ;  /* 0x0000000806067836 */ /* 0x000fe20000000000 */
[----:B------:R-:W-:Y:S02]  /*18c20*/  ISETP.NE.AND P0, PT, R13, RZ, PT ;  /* 0x000000ff0d00720c */ /* 0x000fe40003f05270 */
[----:B0-----:R-:W-:Y:S01]  /*18c30*/  IADD3 R10, PT, PT, R10, 0x8, RZ ;  /* 0x000000080a0a7810 */ /* 0x001fe20007ffe0ff */
[----:B-1----:R-:W-:-:S02]  /*18c40*/  VIADD R12, R12, 0x8 ;  /* 0x000000080c0c7836 */ /* 0x002fc40000000000 */
[----:B--2---:R-:W-:-:S05]  /*18c50*/  FADD R0, R21, -R0 ;  /* 0x8000000015007221 */ /* 0x004fca0000000000 */
[----:B------:R0:W-:Y:S02]  /*18c60*/  STL [R11], R0 ;  /* 0x000000000b007387 */ /* 0x0001e40000100800 */
[----:B0-----:R-:W-:Y:S01]  /*18c70*/  VIADD R11, R11, 0x8 ;  /* 0x000000080b0b7836 */ /* 0x001fe20000000000 */
[----:B------:R-:W-:Y:S06]  /*18c80*/  @P0 BRA `(.L_x_449) ;  /* 0xfffffff800600947 */ /* 0x000fec000383ffff */
[----:B------:R-:W-:-:S07]  /*18c90*/  MOV R0, R4 ;  /* 0x0000000400007202 */ /* 0x000fce0000000f00 */
.L_x_448:
[----:B------:R-:W-:-:S04]  /*18ca0*/  LOP3.LUT R2, R8, 0x1, RZ, 0xc0, !PT ;  /* 0x0000000108027812 */ /* 0x000fc800078ec0ff */
[----:B------:R-:W-:-:S13]  /*18cb0*/  ISETP.NE.U32.AND P0, PT, R2, 0x1, PT ;  /* 0x000000010200780c */ /* 0x000fda0003f05070 */
[----:B------:R-:W-:Y:S05]  /*18cc0*/  @P0 BRA `(.L_x_424) ;  /* 0x0000000800ec0947 */ /* 0x000fea0003800000 */
[----:B0--3--:R-:W-:-:S05]  /*18cd0*/  IMAD.U32 R14, R0, 0x4, R1 ;  /* 0x00000004000e7824 */ /* 0x009fca00078e0001 */
[----:B------:R-:W3:Y:S04]  /*18ce0*/  LDL R0, [R14+0x34c] ;  /* 0x00034c000e007983 */ /* 0x000ee80000100800 */
[----:B------:R-:W4:Y:S04]  /*18cf0*/  LDL R2, [R14+0x310] ;  /* 0x000310000e027983 */ /* 0x000f280000100800 */
[----:B--2---:R-:W2:Y:S01]  /*18d00*/  LDL R17, [R14+0x388] ;  /* 0x000388000e117983 */ /* 0x004ea20000100800 */
[----:B------:R-:W-:Y:S02]  /*18d10*/  MOV R15, 0x3e055027 ;  /* 0x3e055027000f7802 */ /* 0x000fe40000000f00 */
[----:B---3--:R-:W-:-:S02]  /*18d20*/  FMNMX R4, R0, 1.000000003171076851e-30, !PT ;  /* 0x0da2426000047809 */ /* 0x008fc40007800000 */
[----:B----4-:R-:W-:-:S03]  /*18d30*/  FMNMX R10, R2, 1.000000003171076851e-30, !PT ;  /* 0x0da24260020a7809 */ /* 0x010fc60007800000 */
[C---:B------:R-:W-:Y:S01]  /*18d40*/  VIADD R0, R4.reuse, 0xc0d55555 ;  /* 0xc0d5555504007836 */ /* 0x040fe20000000000 */
[----:B------:R-:W-:Y:S02]  /*18d50*/  ISETP.GT.U32.AND P0, PT, R4, 0x7f7fffff, PT ;  /* 0x7f7fffff0400780c */ /* 0x000fe40003f04070 */
[----:B------:R-:W-:Y:S02]  /*18d60*/  IADD3 R2, PT, PT, R10, -0x3f2aaaab, RZ ;  /* 0xc0d555550a027810 */ /* 0x000fe40007ffe0ff */
[----:B------:R-:W-:Y:S02]  /*18d70*/  LOP3.LUT R9, R0, 0xff800000, RZ, 0xc0, !PT ;  /* 0xff80000000097812 */ /* 0x000fe400078ec0ff */
[----:B------:R-:W-:Y:S02]  /*18d80*/  LOP3.LUT R13, R2, 0xff800000, RZ, 0xc0, !PT ;  /* 0xff800000020d7812 */ /* 0x000fe400078ec0ff */
[----:B------:R-:W-:Y:S01]  /*18d90*/  ISETP.GT.U32.AND P1, PT, R10, 0x7f7fffff, PT ;  /* 0x7f7fffff0a00780c */ /* 0x000fe20003f24070 */
[----:B------:R-:W-:-:S02]  /*18da0*/  IMAD.IADD R0, R4, 0x1, -R9 ;  /* 0x0000000104007824 */ /* 0x000fc400078e0a09 */
[----:B------:R-:W-:Y:S02]  /*18db0*/  IMAD.IADD R2, R10, 0x1, -R13 ;  /* 0x000000010a027824 */ /* 0x000fe400078e0a0d */
[----:B------:R-:W-:Y:S01]  /*18dc0*/  FADD R6, R0, -1 ;  /* 0xbf80000000067421 */ /* 0x000fe20000000000 */
[----:B------:R-:W-:Y:S01]  /*18dd0*/  I2FP.F32.S32 R0, R9 ;  /* 0x0000000900007245 */ /* 0x000fe20000201400 */
[----:B------:R-:W-:Y:S01]  /*18de0*/  FADD R12, R2, -1 ;  /* 0xbf800000020c7421 */ /* 0x000fe20000000000 */
[----:B------:R-:W-:Y:S01]  /*18df0*/  I2FP.F32.S32 R2, R13 ;  /* 0x0000000d00027245 */ /* 0x000fe20000201400 */
[-C--:B------:R-:W-:Y:S01]  /*18e00*/  FFMA R11, R6, -R15.reuse, 0.14084610342979431152 ;  /* 0x3e1039f6060b7423 */ /* 0x080fe2000000080f */
[----:B------:R-:W-:Y:S02]  /*18e10*/  IMAD.MOV.U32 R9, RZ, RZ, 0x7f800000 ;  /* 0x7f800000ff097424 */ /* 0x000fe400078e00ff */
[----:B------:R-:W-:Y:S01]  /*18e20*/  FFMA R15, R12, -R15, 0.14084610342979431152 ;  /* 0x3e1039f60c0f7423 */ /* 0x000fe2000000080f */
[----:B------:R-:W-:Y:S01]  /*18e30*/  FFMA R0, R0, 1.1920928955078125e-07, RZ ;  /* 0x3400000000007823 */ /* 0x000fe200000000ff */
[----:B------:R-:W-:Y:S01]  /*18e40*/  FFMA R11, R6, R11, -0.12148627638816833496 ;  /* 0xbdf8cdcc060b7423 */ /* 0x000fe2000000000b */
[----:B------:R-:W-:Y:S01]  /*18e50*/  FFMA R2, R2, 1.1920928955078125e-07, RZ ;  /* 0x3400000002027823 */ /* 0x000fe200000000ff */
        /* <DEDUP_REMOVED lines=13> */
[----:B------:R-:W-:Y:S02]  /*18f30*/  FMUL R11, R6, R11 ;  /* 0x0000000b060b7220 */ /* 0x000fe40000400000 */
[----:B------:R-:W-:Y:S02]  /*18f40*/  FMUL R15, R12, R15 ;  /* 0x0000000f0c0f7220 */ /* 0x000fe40000400000 */
[----:B------:R-:W-:Y:S02]  /*18f50*/  FFMA R11, R6, R11, R6 ;  /* 0x0000000b060b7223 */ /* 0x000fe40000000006 */
[----:B------:R-:W-:Y:S02]  /*18f60*/  FFMA R15, R12, R15, R12 ;  /* 0x0000000f0c0f7223 */ /* 0x000fe4000000000c */
[----:B------:R-:W-:Y:S01]  /*18f70*/  FFMA R0, R0, 0.69314718246459960938, R11 ;  /* 0x3f31721800007823 */ /* 0x000fe2000000000b */
[-C--:B------:R-:W-:Y:S01]  /*18f80*/  @P0 FFMA R0, R4, R9.reuse, +INF ;  /* 0x7f80000004000423 */ /* 0x080fe20000000009 */
[----:B------:R-:W-:Y:S01]  /*18f90*/  FFMA R15, R2, 0.69314718246459960938, R15 ;  /* 0x3f317218020f7823 */ /* 0x000fe2000000000f */
[----:B------:R-:W-:-:S04]  /*18fa0*/  @P1 FFMA R15, R10, R9, +INF ;  /* 0x7f8000000a0f1423 */ /* 0x000fc80000000009 */
[----:B------:R-:W-:-:S04]  /*18fb0*/  FADD R0, R0, -R15 ;  /* 0x8000000f00007221 */ /* 0x000fc80000000000 */
[----:B--2---:R-:W-:Y:S01]  /*18fc0*/  FADD R17, R0, -R17 ;  /* 0x8000001100117221 */ /* 0x004fe20000000000 */
[----:B------:R0:W-:Y:S04]  /*18fd0*/  STL [R14+0x3c4], R0 ;  /* 0x0003c4000e007387 */ /* 0x0001e80000100800 */
[----:B------:R0:W-:Y:S01]  /*18fe0*/  STL [R14+0x400], R17 ;  /* 0x000400110e007387 */ /* 0x0001e20000100800 */
[----:B------:R-:W-:Y:S05]  /*18ff0*/  BRA `(.L_x_424) ;  /* 0x0000000800207947 */ /* 0x000fea0003800000 */
.L_x_386:
[----:B------:R-:W2:Y:S02]  /*19000*/  LDCU UR4, c[0x0][0x3a0] ;  /* 0x00007400ff0477ac */ /* 0x000ea40008000800 */
[----:B--2---:R-:W-:-:S05]  /*19010*/  IMAD.U32 R8, RZ, RZ, UR4 ;  /* 0x00000004ff087e24 */ /* 0x004fca000f8e00ff */
[----:B------:R-:W-:-:S13]  /*19020*/  ISETP.GE.AND P0, PT, R8, 0x1, PT ;  /* 0x000000010800780c */ /* 0x000fda0003f06270 */
[----:B------:R-:W-:Y:S05]  /*19030*/  @!P0 BRA `(.L_x_424) ;  /* 0x0000000800108947 */ /* 0x000fea0003800000 */
[C---:B------:R-:W-:Y:S02]  /*19040*/  IADD3 R0, PT, PT, R8.reuse, -0x1, RZ ;  /* 0xffffffff08007810 */ /* 0x040fe40007ffe0ff */
[----:B------:R-:W-:Y:S02]  /*19050*/  LOP3.LUT R16, R8, 0xf, RZ, 0xc0, !PT ;  /* 0x0000000f08107812 */ /* 0x000fe400078ec0ff */
[----:B------:R-:W-:Y:S01]  /*19060*/  ISETP.GE.U32.AND P1, PT, R0, 0xf, PT ;  /* 0x0000000f0000780c */ /* 0x000fe20003f26070 */
[----:B------:R-:W-:Y:S01]  /*19070*/  IMAD.MOV.U32 R0, RZ, RZ, RZ ;  /* 0x000000ffff007224 */ /* 0x000fe200078e00ff */
[----:B------:R-:W-:-:S11]  /*19080*/  ISETP.NE.AND P0, PT, R16, RZ, PT ;  /* 0x000000ff1000720c */ /* 0x000fd60003f05270 */
[----:B------:R-:W-:Y:S05]  /*19090*/  @!P1 BRA `(.L_x_450) ;  /* 0x0000000000a49947 */ /* 0x000fea0003800000 */
[----:B------:R-:W-:Y:S01]  /*190a0*/  LOP3.LUT R0, R8, 0x7ffffff0, RZ, 0xc0, !PT ;  /* 0x7ffffff008007812 */ /* 0x000fe200078ec0ff */
[C---:B------:R-:W-:Y:S01]  /*190b0*/  VIADD R15, R1.reuse, 0x3a8 ;  /* 0x000003a8010f7836 */ /* 0x040fe20000000000 */
[----:B------:R-:W-:-:S03]  /*190c0*/  IADD3 R14, PT, PT, R1, 0x3e4, RZ ;  /* 0x000003e4010e7810 */ /* 0x000fc60007ffe0ff */
[----:B------:R-:W-:-:S07]  /*190d0*/  IMAD.MOV R2, RZ, RZ, -R0 ;  /* 0x000000ffff027224 */ /* 0x000fce00078e0a00 */
.L_x_451:
[----:B------:R-:W2:Y:S04]  /*190e0*/  LDL R6, [R15+-0x20] ;  /* 0xffffe0000f067983 */ /* 0x000ea80000100800 */
[----:B--2---:R2:W-:Y:S04]  /*190f0*/  STL [R14+-0x20], R6 ;  /* 0xffffe0060e007387 */ /* 0x0045e80000100800 */
[----:B------:R-:W4:Y:S04]  /*19100*/  LDL R9, [R15+-0x1c] ;  /* 0xffffe4000f097983 */ /* 0x000f280000100800 */
[----:B----4-:R4:W-:Y:S04]  /*19110*/  STL [R14+-0x1c], R9 ;  /* 0xffffe4090e007387 */ /* 0x0109e80000100800 */
[----:B------:R-:W5:Y:S04]  /*19120*/  LDL R10, [R15+-0x18] ;  /* 0xffffe8000f0a7983 */ /* 0x000f680000100800 */
[----:B-----5:R5:W-:Y:S04]  /*19130*/  STL [R14+-0x18], R10 ;  /* 0xffffe80a0e007387 */ /* 0x020be80000100800 */
[----:B------:R-:W3:Y:S04]  /*19140*/  LDL R11, [R15+-0x14] ;  /* 0xffffec000f0b7983 */ /* 0x000ee80000100800 */
[----:B---3--:R3:W-:Y:S04]  /*19150*/  STL [R14+-0x14], R11 ;  /* 0xffffec0b0e007387 */ /* 0x0087e80000100800 */
        /* <DEDUP_REMOVED lines=8> */
[----:B------:R-:W2:Y:S04]  /*191e0*/  LDL R10, [R15] ;  /* 0x000000000f0a7983 */ /* 0x000ea80000100800 */
[----:B--2---:R2:W-:Y:S04]  /*191f0*/  STL [R14], R10 ;  /* 0x0000000a0e007387 */ /* 0x0045e80000100800 */
[----:B------:R-:W4:Y:S04]  /*19200*/  LDL R11, [R15+0x4] ;  /* 0x000004000f0b7983 */ /* 0x000f280000100800 */
[----:B----4-:R4:W-:Y:S04]  /*19210*/  STL [R14+0x4], R11 ;  /* 0x0000040b0e007387 */ /* 0x0109e80000100800 */
[----:B------:R-:W5:Y:S04]  /*19220*/  LDL R12, [R15+0x8] ;  /* 0x000008000f0c7983 */ /* 0x000f680000100800 */
[----:B-----5:R-:W-:Y:S04]  /*19230*/  STL [R14+0x8], R12 ;  /* 0x0000080c0e007387 */ /* 0x020fe80000100800 */
[----:B------:R-:W5:Y:S04]  /*19240*/  LDL R13, [R15+0xc] ;  /* 0x00000c000f0d7983 */ /* 0x000f680000100800 */
[----:B-----5:R-:W-:Y:S04]  /*19250*/  STL [R14+0xc], R13 ;  /* 0x00000c0d0e007387 */ /* 0x020fe80000100800 */
[----:B------:R-:W5:Y:S04]  /*19260*/  LDL R6, [R15+0x10] ;  /* 0x000010000f067983 */ /* 0x000f680000100800 */
[----:B-----5:R-:W-:Y:S04]  /*19270*/  STL [R14+0x10], R6 ;  /* 0x000010060e007387 */ /* 0x020fe80000100800 */
[----:B---3--:R-:W3:Y:S04]  /*19280*/  LDL R9, [R15+0x14] ;  /* 0x000014000f097983 */ /* 0x008ee80000100800 */
[----:B---3--:R-:W-:Y:S04]  /*19290*/  STL [R14+0x14], R9 ;  /* 0x000014090e007387 */ /* 0x008fe80000100800 */
[----:B--2---:R-:W2:Y:S01]  /*192a0*/  LDL R10, [R15+0x18] ;  /* 0x000018000f0a7983 */ /* 0x004ea20000100800 */
[----:B------:R-:W-:-:S05]  /*192b0*/  VIADD R2, R2, 0x10 ;  /* 0x0000001002027836 */ /* 0x000fca0000000000 */
[----:B------:R-:W-:Y:S01]  /*192c0*/  ISETP.NE.AND P2, PT, R2, RZ, PT ;  /* 0x000000ff0200720c */ /* 0x000fe20003f45270 */
[----:B--2---:R-:W-:Y:S04]  /*192d0*/  STL [R14+0x18], R10 ;  /* 0x0000180a0e007387 */ /* 0x004fe80000100800 */
[----:B----4-:R2:W3:Y:S02]  /*192e0*/  LDL R11, [R15+0x1c] ;  /* 0x00001c000f0b7983 */ /* 0x0104e40000100800 */
[----:B--2---:R-:W-:Y:S02]  /*192f0*/  IADD3 R15, PT, PT, R15, 0x40, RZ ;  /* 0x000000400f0f7810 */ /* 0x004fe40007ffe0ff */
[----:B---3--:R2:W-:Y:S02]  /*19300*/  STL [R14+0x1c], R11 ;  /* 0x00001c0b0e007387 */ /* 0x0085e40000100800 */
[----:B--2---:R-:W-:-:S02]  /*19310*/  VIADD R14, R14, 0x40 ;  /* 0x000000400e0e7836 */ /* 0x004fc40000000000 */
[----:B------:R-:W-:Y:S05]  /*19320*/  @P2 BRA `(.L_x_451) ;  /* 0xfffffffc006c2947 */ /* 0x000fea000383ffff */
.L_x_450:
[----:B------:R-:W-:Y:S05]  /*19330*/  @!P0 BRA `(.L_x_452) ;  /* 0x0000000000c08947 */ /* 0x000fea0003800000 */
[----:B------:R-:W-:Y:S02]  /*19340*/  ISETP.GE.U32.AND P2, PT, R16, 0x8, PT ;  /* 0x000000081000780c */ /* 0x000fe40003f46070 */
[----:B------:R-:W-:-:S04]  /*19350*/  LOP3.LUT R17, R8, 0x7, RZ, 0xc0, !PT ;  /* 0x0000000708117812 */ /* 0x000fc800078ec0ff */
[----:B------:R-:W-:-:S07]  /*19360*/  ISETP.NE.AND P3, PT, R17, RZ, PT ;  /* 0x000000ff1100720c */ /* 0x000fce0003f65270 */
[----:B------:R-:W-:Y:S06]  /*19370*/  @!P2 BRA `(.L_x_453) ;  /* 0x000000000048a947 */ /* 0x000fec0003800000 */
[----:B------:R-:W-:-:S05]  /*19380*/  IMAD R15, R0, 0x4, R1 ;  /* 0x00000004000f7824 */ /* 0x000fca00078e0201 */
[----:B------:R-:W2:Y:S04]  /*19390*/  LDL R2, [R15+0x388] ;  /* 0x000388000f027983 */ /* 0x000ea80000100800 */
[----:B------:R-:W4:Y:S04]  /*193a0*/  LDL R6, [R15+0x38c] ;  /* 0x00038c000f067983 */ /* 0x000f280000100800 */
[----:B------:R-:W5:Y:S04]  /*193b0*/  LDL R9, [R15+0x390] ;  /* 0x000390000f097983 */ /* 0x000f680000100800 */
[----:B------:R-:W5:Y:S04]  /*193c0*/  LDL R10, [R15+0x394] ;  /* 0x000394000f0a7983 */ /* 0x000f680000100800 */
[----:B------:R-:W5:Y:S04]  /*193d0*/  LDL R11, [R15+0x398] ;  /* 0x000398000f0b7983 */ /* 0x000f680000100800 */
[----:B---3--:R-:W3:Y:S04]  /*193e0*/  LDL R12, [R15+0x39c] ;  /* 0x00039c000f0c7983 */ /* 0x008ee80000100800 */
[----:B------:R-:W3:Y:S04]  /*193f0*/  LDL R13, [R15+0x3a0] ;  /* 0x0003a0000f0d7983 */ /* 0x000ee80000100800 */
[----:B------:R-:W3:Y:S01]  /*19400*/  LDL R14, [R15+0x3a4] ;  /* 0x0003a4000f0e7983 */ /* 0x000ee20000100800 */
[----:B------:R-:W-:-:S03]  /*19410*/  IADD3 R0, PT, PT, R0, 0x8, RZ ;  /* 0x0000000800007810 */ /* 0x000fc60007ffe0ff */
[----:B--2---:R2:W-:Y:S04]  /*19420*/  STL [R15+0x3c4], R2 ;  /* 0x0003c4020f007387 */ /* 0x0045e80000100800 */
[----:B----4-:R2:W-:Y:S04]  /*19430*/  STL [R15+0x3c8], R6 ;  /* 0x0003c8060f007387 */ /* 0x0105e80000100800 */
[----:B-----5:R2:W-:Y:S04]  /*19440*/  STL [R15+0x3cc], R9 ;  /* 0x0003cc090f007387 */ /* 0x0205e80000100800 */
[----:B------:R2:W-:Y:S04]  /*19450*/  STL [R15+0x3d0], R10 ;  /* 0x0003d00a0f007387 */ /* 0x0005e80000100800 */
[----:B------:R2:W-:Y:S04]  /*19460*/  STL [R15+0x3d4], R11 ;  /* 0x0003d40b0f007387 */ /* 0x0005e80000100800 */
[----:B---3--:R2:W-:Y:S04]  /*19470*/  STL [R15+0x3d8], R12 ;  /* 0x0003d80c0f007387 */ /* 0x0085e80000100800 */
[----:B------:R2:W-:Y:S04]  /*19480*/  STL [R15+0x3dc], R13 ;  /* 0x0003dc0d0f007387 */ /* 0x0005e80000100800 */
[----:B------:R2:W-:Y:S02]  /*19490*/  STL [R15+0x3e0], R14 ;  /* 0x0003e00e0f007387 */ /* 0x0005e40000100800 */
.L_x_453:
[----:B------:R-:W-:Y:S05]  /*194a0*/  @!P3 BRA `(.L_x_452) ;  /* 0x000000000064b947 */ /* 0x000fea0003800000 */
[----:B------:R-:W-:Y:S02]  /*194b0*/  ISETP.GE.U32.AND P2, PT, R17, 0x4, PT ;  /* 0x000000041100780c */ /* 0x000fe40003f46070 */
[----:B--2---:R-:W-:-:S04]  /*194c0*/  LOP3.LUT R11, R8, 0x3, RZ, 0xc0, !PT ;  /* 0x00000003080b7812 */ /* 0x004fc800078ec0ff */
[----:B------:R-:W-:-:S07]  /*194d0*/  ISETP.NE.AND P3, PT, R11, RZ, PT ;  /* 0x000000ff0b00720c */ /* 0x000fce0003f65270 */
[----:B------:R-:W-:Y:S06]  /*194e0*/  @!P2 BRA `(.L_x_454) ;  /* 0x000000000028a947 */ /* 0x000fec0003800000 */
[----:B---3--:R-:W-:-:S05]  /*194f0*/  IMAD R13, R0, 0x4, R1 ;  /* 0x00000004000d7824 */ /* 0x008fca00078e0201 */
[----:B------:R-:W2:Y:S04]  /*19500*/  LDL R2, [R13+0x388] ;  /* 0x000388000d027983 */ /* 0x000ea80000100800 */
[----:B------:R-:W3:Y:S04]  /*19510*/  LDL R6, [R13+0x38c] ;  /* 0x00038c000d067983 */ /* 0x000ee80000100800 */
[----:B------:R-:W4:Y:S04]  /*19520*/  LDL R9, [R13+0x390] ;  /* 0x000390000d097983 */ /* 0x000f280000100800 */
[----:B------:R-:W5:Y:S01]  /*19530*/  LDL R10, [R13+0x394] ;  /* 0x000394000d0a7983 */ /* 0x000f620000100800 */
[----:B------:R-:W-:-:S03]  /*19540*/  VIADD R0, R0, 0x4 ;  /* 0x0000000400007836 */ /* 0x000fc60000000000 */
[----:B--2---:R2:W-:Y:S04]  /*19550*/  STL [R13+0x3c4], R2 ;  /* 0x0003c4020d007387 */ /* 0x0045e80000100800 */
[----:B---3--:R2:W-:Y:S04]  /*19560*/  STL [R13+0x3c8], R6 ;  /* 0x0003c8060d007387 */ /* 0x0085e80000100800 */
[----:B----4-:R2:W-:Y:S04]  /*19570*/  STL [R13+0x3cc], R9 ;  /* 0x0003cc090d007387 */ /* 0x0105e80000100800 */
[----:B-----5:R2:W-:Y:S02]  /*19580*/  STL [R13+0x3d0], R10 ;  /* 0x0003d00a0d007387 */ /* 0x0205e40000100800 */
.L_x_454:
[----:B------:R-:W-:Y:S05]  /*19590*/  @!P3 BRA `(.L_x_452) ;  /* 0x000000000028b947 */ /* 0x000fea0003800000 */
[----:B--2---:R-:W-:Y:S01]  /*195a0*/  IADD3 R2, PT, PT, -R11, RZ, RZ ;  /* 0x000000ff0b027210 */ /* 0x004fe20007ffe1ff */
[C---:B------:R-:W-:Y:S02]  /*195b0*/  IMAD R4, R0.reuse, 0x4, R4 ;  /* 0x0000000400047824 */ /* 0x040fe400078e0204 */
[----:B------:R-:W-:-:S07]  /*195c0*/  IMAD R9, R0, 0x4, R7 ;  /* 0x0000000400097824 */ /* 0x000fce00078e0207 */
.L_x_455:
[----:B------:R2:W4:Y:S01]  /*195d0*/  LDL R0, [R4] ;  /* 0x0000000004007983 */ /* 0x0005220000100800 */
[----:B------:R-:W-:-:S05]  /*195e0*/  VIADD R2, R2, 0x1 ;  /* 0x0000000102027836 */ /* 0x000fca0000000000 */
[----:B------:R-:W-:Y:S01]  /*195f0*/  ISETP.NE.AND P2, PT, R2, RZ, PT ;  /* 0x000000ff0200720c */ /* 0x000fe20003f45270 */
[----:B--2---:R-:W-:Y:S01]  /*19600*/  VIADD R4, R4, 0x4 ;  /* 0x0000000404047836 */ /* 0x004fe20000000000 */
[----:B----4-:R2:W-:Y:S02]  /*19610*/  STL [R9], R0 ;  /* 0x0000000009007387 */ /* 0x0105e40000100800 */
[----:B--2---:R-:W-:-:S09]  /*19620*/  IADD3 R9, PT, PT, R9, 0x4, RZ ;  /* 0x0000000409097810 */ /* 0x004fd20007ffe0ff */
[----:B------:R-:W-:Y:S05]  /*19630*/  @P2 BRA `(.L_x_455) ;  /* 0xfffffffc00e42947 */ /* 0x000fea000383ffff */
.L_x_452:
[----:B------:R-:W-:Y:S01]  /*19640*/  IMAD.MOV.U32 R0, RZ, RZ, RZ ;  /* 0x000000ffff007224 */ /* 0x000fe200078e00ff */
[----:B------:R-:W-:Y:S06]  /*19650*/  @!P1 BRA `(.L_x_456) ;  /* 0x00000000002c9947 */ /* 0x000fec0003800000 */
[----:B------:R-:W-:Y:S01]  /*19660*/  LOP3.LUT R0, R8, 0x7ffffff0, RZ, 0xc0, !PT ;  /* 0x7ffffff008007812 */ /* 0x000fe200078ec0ff */
[----:B------:R-:W-:-:S03]  /*19670*/  VIADD R4, R1, 0x420 ;  /* 0x0000042001047836 */ /* 0x000fc60000000000 */
[----:B--2---:R-:W-:-:S07]  /*19680*/  IADD3 R2, PT, PT, -R0, RZ, RZ ;  /* 0x000000ff00027210 */ /* 0x004fce0007ffe1ff */
.L_x_457:
[----:B------:R-:W-:Y:S01]  /*19690*/  VIADD R2, R2, 0x10 ;  /* 0x0000001002027836 */ /* 0x000fe20000000000 */
[----:B------:R-:W-:Y:S04]  /*196a0*/  STL.128 [R4+-0x20], RZ ;  /* 0xffffe0ff04007387 */ /* 0x000fe80000100c00 */
[----:B------:R-:W-:Y:S01]  /*196b0*/  ISETP.NE.AND P1, PT, R2, RZ, PT ;  /* 0x000000ff0200720c */ /* 0x000fe20003f25270 */
[----:B------:R-:W-:Y:S04]  /*196c0*/  STL.128 [R4+-0x10], RZ ;  /* 0xfffff0ff04007387 */ /* 0x000fe80000100c00 */
[----:B------:R-:W-:Y:S04]  /*196d0*/  STL.128 [R4], RZ ;  /* 0x000000ff04007387 */ /* 0x000fe80000100c00 */
[----:B------:R2:W-:Y:S02]  /*196e0*/  STL.128 [R4+0x10], RZ ;  /* 0x000010ff04007387 */ /* 0x0005e40000100c00 */
[----:B--2---:R-:W-:-:S02]  /*196f0*/  VIADD R4, R4, 0x40 ;  /* 0x0000004004047836 */ /* 0x004fc40000000000 */
[----:B------:R-:W-:Y:S05]  /*19700*/  @P1 BRA `(.L_x_457) ;  /* 0xfffffffc00e01947 */ /* 0x000fea000383ffff */
.L_x_456:
[----:B------:R-:W-:Y:S05]  /*19710*/  @!P0 BRA `(.L_x_424) ;  /* 0x0000000000588947 */ /* 0x000fea0003800000 */
[----:B------:R-:W-:Y:S02]  /*19720*/  ISETP.GE.U32.AND P0, PT, R16, 0x8, PT ;  /* 0x000000081000780c */ /* 0x000fe40003f06070 */
[----:B------:R-:W-:-:S04]  /*19730*/  LOP3.LUT R4, R8, 0x7, RZ, 0xc0, !PT ;  /* 0x0000000708047812 */ /* 0x000fc800078ec0ff */
[----:B------:R-:W-:-:S07]  /*19740*/  ISETP.NE.AND P1, PT, R4, RZ, PT ;  /* 0x000000ff0400720c */ /* 0x000fce0003f25270 */
[C---:B--2---:R-:W-:Y:S01]  /*19750*/  @P0 LEA R2, R0.reuse, R5, 0x2 ;  /* 0x0000000500020211 */ /* 0x044fe200078e10ff */
[----:B------:R-:W-:-:S04]  /*19760*/  @P0 VIADD R0, R0, 0x8 ;  /* 0x0000000800000836 */ /* 0x000fc80000000000 */
[----:B------:R2:W-:Y:S04]  /*19770*/  @P0 STL.128 [R2], RZ ;  /* 0x000000ff02000387 */ /* 0x0005e80000100c00 */
[----:B------:R2:W-:Y:S01]  /*19780*/  @P0 STL.128 [R2+0x10], RZ ;  /* 0x000010ff02000387 */ /* 0x0005e20000100c00 */
[----:B------:R-:W-:Y:S05]  /*19790*/  @!P1 BRA `(.L_x_424) ;  /* 0x0000000000389947 */ /* 0x000fea0003800000 */
[----:B------:R-:W-:Y:S02]  /*197a0*/  ISETP.GE.U32.AND P0, PT, R4, 0x4, PT ;  /* 0x000000040400780c */ /* 0x000fe40003f06070 */
[----:B------:R-:W-:-:S04]  /*197b0*/  LOP3.LUT R4, R8, 0x3, RZ, 0xc0, !PT ;  /* 0x0000000308047812 */ /* 0x000fc800078ec0ff */
[----:B------:R-:W-:-:S07]  /*197c0*/  ISETP.NE.AND P1, PT, R4, RZ, PT ;  /* 0x000000ff0400720c */ /* 0x000fce0003f25270 */
[C---:B--2---:R-:W-:Y:S01]  /*197d0*/  @P0 IMAD R2, R0.reuse, 0x4, R5 ;  /* 0x0000000400020824 */ /* 0x044fe200078e0205 */
[----:B------:R-:W-:-:S04]  /*197e0*/  @P0 IADD3 R0, PT, PT, R0, 0x4, RZ ;  /* 0x0000000400000810 */ /* 0x000fc80007ffe0ff */
[----:B------:R2:W-:Y:S01]  /*197f0*/  @P0 STL.128 [R2], RZ ;  /* 0x000000ff02000387 */ /* 0x0005e20000100c00 */
[----:B------:R-:W-:Y:S05]  /*19800*/  @!P1 BRA `(.L_x_424) ;  /* 0x00000000001c9947 */ /* 0x000fea0003800000 */
[----:B--2---:R-:W-:Y:S02]  /*19810*/  IMAD R2, R0, 0x4, R5 ;  /* 0x0000000400027824 */ /* 0x004fe400078e0205 */
[----:B------:R-:W-:-:S07]  /*19820*/  IMAD.MOV R0, RZ, RZ, -R4 ;  /* 0x000000ffff007224 */ /* 0x000fce00078e0a04 */
.L_x_458:
[----:B------:R-:W-:Y:S01]  /*19830*/  VIADD R0, R0, 0x1 ;  /* 0x0000000100007836 */ /* 0x000fe20000000000 */
[----:B------:R2:W-:Y:S04]  /*19840*/  STL [R2], RZ ;  /* 0x000000ff02007387 */ /* 0x0005e80000100800 */
[----:B------:R-:W-:Y:S02]  /*19850*/  ISETP.NE.AND P0, PT, R0, RZ, PT ;  /* 0x000000ff0000720c */ /* 0x000fe40003f05270 */
[----:B--2---:R-:W-:-:S11]  /*19860*/  IADD3 R2, PT, PT, R2, 0x4, RZ ;  /* 0x0000000402027810 */ /* 0x004fd60007ffe0ff */
[----:B------:R-:W-:Y:S05]  /*19870*/  @P0 BRA `(.L_x_458) ;  /* 0xfffffffc00ec0947 */ /* 0x000fea000383ffff */
.L_x_424:
[----:B------:R-:W-:Y:S05]  /*19880*/  BSYNC.RECONVERGENT B1 ;  /* 0x0000000000017941 */ /* 0x000fea0003800200 */
.L_x_385:
[----:B------:R-:W5:Y:S01]  /*19890*/  LDCU UR4, c[0x0][0x3d8] ;  /* 0x00007b00ff0477ac */ /* 0x000f620008000800 */
[----:B------:R-:W-:Y:S01]  /*198a0*/  BSSY.RECONVERGENT B1, `(.L_x_459) ;  /* 0x0000246000017945 */ /* 0x000fe20003800200 */
[----:B-----5:R-:W-:-:S09]  /*198b0*/  UISETP.NE.AND UP0, UPT, UR4, URZ, UPT ;  /* 0x000000ff0400728c */ /* 0x020fd2000bf05270 */
[----:B------:R-:W-:Y:S05]  /*198c0*/  BRA.U !UP0, `(.L_x_460) ;  /* 0x0000001508787547 */ /* 0x000fea000b800000 */
[----:B------:R-:W-:-:S09]  /*198d0*/  UISETP.NE.AND UP0, UPT, UR4, 0x1, UPT ;  /* 0x000000010400788c */ /* 0x000fd2000bf05270 */
[----:B------:R-:W-:Y:S05]  /*198e0*/  BRA.U UP0, `(.L_x_461) ;  /* 0x0000000900d47547 */ /* 0x000fea000b800000 */
[----:B------:R-:W-:Y:S01]  /*198f0*/  ISETP.GE.AND P0, PT, R8, 0x1, PT ;  /* 0x000000010800780c */ /* 0x000fe20003f06270 */
[----:B------:R-:W-:-:S12]  /*19900*/  BSSY.RECONVERGENT B2, `(.L_x_462) ;  /* 0x00000b2000027945 */ /* 0x000fd80003800200 */
[----:B------:R-:W-:Y:S05]  /*19910*/  @!P0 BRA `(.L_x_463) ;  /* 0x0000000800c08947 */ /* 0x000fea0003800000 */
[C---:B0-----:R-:W-:Y:S01]  /*19920*/  VIADD R0, R8.reuse, 0xffffffff ;  /* 0xffffffff08007836 */ /* 0x041fe20000000000 */
[----:B---3--:R-:W-:Y:S01]  /*19930*/  LOP3.LUT R30, R8, 0xf, RZ, 0xc0, !PT ;  /* 0x0000000f081e7812 */ /* 0x008fe200078ec0ff */
[-C--:B--2---:R-:W-:Y:S01]  /*19940*/  IMAD R9, R49, R8.reuse, R46 ;  /* 0x0000000831097224 */ /* 0x084fe200078e022e */
[----:B------:R-:W-:Y:S02]  /*19950*/  BSSY.RECONVERGENT B3, `(.L_x_464) ;  /* 0x000004e000037945 */ /* 0x000fe40003800200 */
[----:B------:R-:W-:Y:S01]  /*19960*/  ISETP.GE.U32.AND P0, PT, R0, 0xf, PT ;  /* 0x0000000f0000780c */ /* 0x000fe20003f06070 */
[----:B------:R-:W-:Y:S01]  /*19970*/  IMAD.MOV.U32 R0, RZ, RZ, RZ ;  /* 0x000000ffff007224 */ /* 0x000fe200078e00ff */
[----:B------:R-:W-:Y:S01]  /*19980*/  ISETP.NE.AND P1, PT, R30, RZ, PT ;  /* 0x000000ff1e00720c */ /* 0x000fe20003f25270 */
[----:B------:R-:W-:-:S10]  /*19990*/  IMAD R9, R9, R8, RZ ;  /* 0x0000000809097224 */ /* 0x000fd400078e02ff */
[----:B------:R-:W-:Y:S05]  /*199a0*/  @!P0 BRA `(.L_x_465) ;  /* 0x0000000400208947 */ /* 0x000fea0003800000 */
[----:B------:R-:W0:Y:S01]  /*199b0*/  S2UR UR7, SR_CgaCtaId ;  /* 0x00000000000779c3 */ /* 0x000e220000008800 */
[----:B------:R-:W-:Y:S01]  /*199c0*/  UMOV UR5, 0x400 ;  /* 0x0000040000057882 */ /* 0x000fe20000000000 */
[----:B------:R-:W-:Y:S01]  /*199d0*/  LOP3.LUT R0, R8, 0x7ffffff0, RZ, 0xc0, !PT ;  /* 0x7ffffff008007812 */ /* 0x000fe200078ec0ff */
[----:B------:R-:W-:Y:S01]  /*199e0*/  UIADD3 UR4, UPT, UPT, UR5, 0x34bc, URZ ;  /* 0x000034bc05047890 */ /* 0x000fe2000fffe0ff */
[----:B------:R-:W-:Y:S01]  /*199f0*/  LEA R2, R9, 0x20, 0x2 ;  /* 0x0000002009027811 */ /* 0x000fe200078e10ff */
[----:B------:R-:W-:Y:S01]  /*19a00*/  UIADD3 UR5, UPT, UPT, UR5, 0x6978, URZ ;  /* 0x0000697805057890 */ /* 0x000fe2000fffe0ff */
[C---:B------:R-:W-:Y:S01]  /*19a10*/  IADD3 R28, PT, PT, R1.reuse, 0x3e4, RZ ;  /* 0x000003e4011c7810 */ /* 0x040fe20007ffe0ff */
[----:B------:R-:W-:Y:S02]  /*19a20*/  VIADD R10, R1, 0x420 ;  /* 0x00000420010a7836 */ /* 0x000fe40000000000 */
[----:B------:R-:W-:Y:S01]  /*19a30*/  IMAD.MOV R4, RZ, RZ, -R0 ;  /* 0x000000ffff047224 */ /* 0x000fe200078e0a00 */
[----:B0-----:R-:W-:-:S02]  /*19a40*/  ULEA UR4, UR7, UR4, 0x18 ;  /* 0x0000000407047291 */ /* 0x001fc4000f8ec0ff */
[----:B------:R-:W-:-:S04]  /*19a50*/  ULEA UR5, UR7, UR5, 0x18 ;  /* 0x0000000507057291 */ /* 0x000fc8000f8ec0ff */
[C---:B------:R-:W-:Y:S02]  /*19a60*/  IADD3 R6, PT, PT, R2.reuse, UR4, RZ ;  /* 0x0000000402067c10 */ /* 0x040fe4000fffe0ff */
[----:B------:R-:W-:-:S07]  /*19a70*/  VIADD R2, R2, UR5 ;  /* 0x0000000502027c36 */ /* 0x000fce0008000000 */
.L_x_466:
[----:B----4-:R-:W2:Y:S04]  /*19a80*/  LDL R11, [R28+-0x20] ;  /* 0xffffe0001c0b7983 */ /* 0x010ea80000100800 */
[----:B------:R-:W3:Y:S04]  /*19a90*/  LDL.128 R12, [R10+-0x20] ;  /* 0xffffe0000a0c7983 */ /* 0x000ee80000100c00 */
[----:B------:R-:W4:Y:S04]  /*19aa0*/  LDL R29, [R28+-0x1c] ;  /* 0xffffe4001c1d7983 */ /* 0x000f280000100800 */
[----:B------:R-:W5:Y:S04]  /*19ab0*/  LDL R31, [R28+-0x18] ;  /* 0xffffe8001c1f7983 */ /* 0x000f680000100800 */
[----:B------:R-:W5:Y:S04]  /*19ac0*/  LDL R33, [R28+-0x14] ;  /* 0xffffec001c217983 */ /* 0x000f680000100800 */
[----:B------:R-:W5:Y:S04]  /*19ad0*/  LDL R35, [R28+-0x10] ;  /* 0xfffff0001c237983 */ /* 0x000f680000100800 */
[----:B-1----:R-:W5:Y:S04]  /*19ae0*/  LDL.128 R16, [R10+-0x10] ;  /* 0xfffff0000a107983 */ /* 0x002f680000100c00 */
[----:B------:R-:W5:Y:S04]  /*19af0*/  LDL R37, [R28+-0xc] ;  /* 0xfffff4001c257983 */ /* 0x000f680000100800 */
[----:B------:R-:W5:Y:S04]  /*19b00*/  LDL R39, [R28+-0x8] ;  /* 0xfffff8001c277983 */ /* 0x000f680000100800 */
[----:B------:R-:W5:Y:S04]  /*19b10*/  LDL R41, [R28+-0x4] ;  /* 0xfffffc001c297983 */ /* 0x000f680000100800 */
[----:B------:R-:W5:Y:S04]  /*19b20*/  LDL R43, [R28] ;  /* 0x000000001c2b7983 */ /* 0x000f680000100800 */
[----:B------:R-:W5:Y:S04]  /*19b30*/  LDL.128 R20, [R10] ;  /* 0x000000000a147983 */ /* 0x000f680000100c00 */
[----:B------:R-:W5:Y:S04]  /*19b40*/  LDL R45, [R28+0x4] ;  /* 0x000004001c2d7983 */ /* 0x000f680000100800 */
[----:B------:R-:W5:Y:S04]  /*19b50*/  LDL R47, [R28+0x8] ;  /* 0x000008001c2f7983 */ /* 0x000f680000100800 */
[----:B------:R-:W5:Y:S04]  /*19b60*/  LDL R49, [R28+0xc] ;  /* 0x00000c001c317983 */ /* 0x000f680000100800 */
[----:B------:R-:W5:Y:S04]  /*19b70*/  LDL R53, [R28+0x10] ;  /* 0x000010001c357983 */ /* 0x000f680000100800 */
[----:B------:R0:W5:Y:S04]  /*19b80*/  LDL.128 R24, [R10+0x10] ;  /* 0x000010000a187983 */ /* 0x0001680000100c00 */
[----:B------:R-:W5:Y:S04]  /*19b90*/  LDL R55, [R28+0x14] ;  /* 0x000014001c377983 */ /* 0x000f680000100800 */
[----:B------:R-:W5:Y:S04]  /*19ba0*/  LDL R57, [R28+0x18] ;  /* 0x000018001c397983 */ /* 0x000f680000100800 */
[----:B------:R1:W5:Y:S01]  /*19bb0*/  LDL R59, [R28+0x1c] ;  /* 0x00001c001c3b7983 */ /* 0x0003620000100800 */
[----:B------:R-:W-:Y:S01]  /*19bc0*/  VIADD R4, R4, 0x10 ;  /* 0x0000001004047836 */ /* 0x000fe20000000000 */
[----:B0-----:R-:W-:-:S04]  /*19bd0*/  IADD3 R10, PT, PT, R10, 0x40, RZ ;  /* 0x000000400a0a7810 */ /* 0x001fc80007ffe0ff */
[----:B------:R-:W-:Y:S01]  /*19be0*/  ISETP.NE.AND P0, PT, R4, RZ, PT ;  /* 0x000000ff0400720c */ /* 0x000fe20003f05270 */
[----:B-1----:R-:W-:Y:S01]  /*19bf0*/  VIADD R28, R28, 0x40 ;  /* 0x000000401c1c7836 */ /* 0x002fe20000000000 */
[----:B--2---:R-:W-:Y:S04]  /*19c00*/  STS [R6+-0x20], R11 ;  /* 0xffffe00b06007388 */ /* 0x004fe80000000800 */
[----:B---3--:R-:W-:Y:S04]  /*19c10*/  STS [R2+-0x20], R12 ;  /* 0xffffe00c02007388 */ /* 0x008fe80000000800 */
[----:B----4-:R-:W-:Y:S04]  /*19c20*/  STS [R6+-0x1c], R29 ;  /* 0xffffe41d06007388 */ /* 0x010fe80000000800 */
[----:B------:R-:W-:Y:S04]  /*19c30*/  STS [R2+-0x1c], R13 ;  /* 0xffffe40d02007388 */ /* 0x000fe80000000800 */
[----:B-----5:R-:W-:Y:S04]  /*19c40*/  STS [R6+-0x18], R31 ;  /* 0xffffe81f06007388 */ /* 0x020fe80000000800 */
[----:B------:R-:W-:Y:S04]  /*19c50*/  STS [R2+-0x18], R14 ;  /* 0xffffe80e02007388 */ /* 0x000fe80000000800 */
        /* <DEDUP_REMOVED lines=10> */
[----:B------:R-:W-:Y:S04]  /*19d00*/  STS [R6], R43 ;  /* 0x0000002b06007388 */ /* 0x000fe80000000800 */
[----:B------:R-:W-:Y:S04]  /*19d10*/  STS [R2], R20 ;  /* 0x0000001402007388 */ /* 0x000fe80000000800 */
[----:B------:R-:W-:Y:S04]  /*19d20*/  STS [R6+0x4], R45 ;  /* 0x0000042d06007388 */ /* 0x000fe80000000800 */
        /* <DEDUP_REMOVED lines=11> */
[----:B------:R0:W-:Y:S04]  /*19de0*/  STS [R6+0x1c], R59 ;  /* 0x00001c3b06007388 */ /* 0x0001e80000000800 */
[----:B------:R1:W-:Y:S01]  /*19df0*/  STS [R2+0x1c], R27 ;  /* 0x00001c1b02007388 */ /* 0x0003e20000000800 */
[----:B0-----:R-:W-:Y:S01]  /*19e00*/  VIADD R6, R6, 0x40 ;  /* 0x0000004006067836 */ /* 0x001fe20000000000 */
[----:B-1----:R-:W-:Y:S01]  /*19e10*/  IADD3 R2, PT, PT, R2, 0x40, RZ ;  /* 0x0000004002027810 */ /* 0x002fe20007ffe0ff */
[----:B------:R-:W-:Y:S06]  /*19e20*/  @P0 BRA `(.L_x_466) ;  /* 0xfffffffc00140947 */ /* 0x000fec000383ffff */
.L_x_465:
[----:B------:R-:W-:Y:S05]  /*19e30*/  BSYNC.RECONVERGENT B3 ;  /* 0x0000000000037941 */ /* 0x000fea0003800200 */
.L_x_464:
[----:B------:R-:W-:Y:S05]  /*19e40*/  @!P1 BRA `(.L_x_463) ;  /* 0x0000000400749947 */ /* 0x000fea0003800000 */
[----:B------:R-:W-:Y:S01]  /*19e50*/  ISETP.GE.U32.AND P0, PT, R30, 0x8, PT ;  /* 0x000000081e00780c */ /* 0x000fe20003f06070 */
[----:B------:R-:W-:Y:S01]  /*19e60*/  BSSY.RECONVERGENT B3, `(.L_x_467) ;  /* 0x0000025000037945 */ /* 0x000fe20003800200 */
[----:B------:R-:W-:-:S04]  /*19e70*/  LOP3.LUT R26, R8, 0x7, RZ, 0xc0, !PT ;  /* 0x00000007081a7812 */ /* 0x000fc800078ec0ff */
[----:B------:R-:W-:-:S07]  /*19e80*/  ISETP.NE.AND P1, PT, R26, RZ, PT ;  /* 0x000000ff1a00720c */ /* 0x000fce0003f25270 */
[----:B------:R-:W-:Y:S06]  /*19e90*/  @!P0 BRA `(.L_x_468) ;  /* 0x0000000000848947 */ /* 0x000fec0003800000 */
[----:B------:R-:W-:-:S05]  /*19ea0*/  IMAD R10, R0, 0x4, R1 ;  /* 0x00000004000a7824 */ /* 0x000fca00078e0201 */
[----:B------:R-:W2:Y:S04]  /*19eb0*/  LDL R4, [R10+0x3c4] ;  /* 0x0003c4000a047983 */ /* 0x000ea80000100800 */
[----:B------:R-:W3:Y:S04]  /*19ec0*/  LDL.128 R20, [R10+0x400] ;  /* 0x000400000a147983 */ /* 0x000ee80000100c00 */
[----:B------:R-:W5:Y:S04]  /*19ed0*/  LDL.64 R24, [R10+0x3c8] ;  /* 0x0003c8000a187983 */ /* 0x000f680000100a00 */
[----:B-1--4-:R-:W4:Y:S04]  /*19ee0*/  LDL.128 R16, [R10+0x3d0] ;  /* 0x0003d0000a107983 */ /* 0x012f280000100c00 */
[----:B------:R-:W4:Y:S04]  /*19ef0*/  LDL.128 R12, [R10+0x410] ;  /* 0x000410000a0c7983 */ /* 0x000f280000100c00 */
[----:B------:R-:W4:Y:S01]  /*19f00*/  LDL R6, [R10+0x3e0] ;  /* 0x0003e0000a067983 */ /* 0x000f220000100800 */
[----:B------:R-:W0:Y:S01]  /*19f10*/  S2UR UR7, SR_CgaCtaId ;  /* 0x00000000000779c3 */ /* 0x000e220000008800 */
[----:B------:R-:W-:Y:S01]  /*19f20*/  UMOV UR4, 0x400 ;  /* 0x0000040000047882 */ /* 0x000fe20000000000 */
[----:B------:R-:W-:Y:S01]  /*19f30*/  IMAD.IADD R2, R9, 0x1, R0 ;  /* 0x0000000109027824 */ /* 0x000fe200078e0200 */
[----:B------:R-:W-:Y:S01]  /*19f40*/  UIADD3 UR5, UPT, UPT, UR4, 0x34bc, URZ ;  /* 0x000034bc04057890 */ /* 0x000fe2000fffe0ff */
[----:B------:R-:W-:Y:S01]  /*19f50*/  IADD3 R0, PT, PT, R0, 0x8, RZ ;  /* 0x0000000800007810 */ /* 0x000fe20007ffe0ff */
[----:B------:R-:W-:-:S02]  /*19f60*/  UIADD3 UR4, UPT, UPT, UR4, 0x6978, URZ ;  /* 0x0000697804047890 */ /* 0x000fc4000fffe0ff */
[----:B0-----:R-:W-:Y:S02]  /*19f70*/  ULEA UR5, UR7, UR5, 0x18 ;  /* 0x0000000507057291 */ /* 0x001fe4000f8ec0ff */
[----:B------:R-:W-:-:S04]  /*19f80*/  ULEA UR4, UR7, UR4, 0x18 ;  /* 0x0000000407047291 */ /* 0x000fc8000f8ec0ff */
[C---:B------:R-:W-:Y:S02]  /*19f90*/  LEA R11, R2.reuse, UR5, 0x2 ;  /* 0x00000005020b7c11 */ /* 0x040fe4000f8e10ff */
[----:B------:R-:W-:-:S03]  /*19fa0*/  LEA R2, R2, UR4, 0x2 ;  /* 0x0000000402027c11 */ /* 0x000fc6000f8e10ff */
[----:B--2---:R0:W-:Y:S04]  /*19fb0*/  STS [R11], R4 ;  /* 0x000000040b007388 */ /* 0x0041e80000000800 */
[----:B---3--:R0:W-:Y:S04]  /*19fc0*/  STS [R2], R20 ;  /* 0x0000001402007388 */ /* 0x0081e80000000800 */
[----:B-----5:R0:W-:Y:S04]  /*19fd0*/  STS [R11+0x4], R24 ;  /* 0x000004180b007388 */ /* 0x0201e80000000800 */
[----:B------:R0:W-:Y:S04]  /*19fe0*/  STS [R2+0x4], R21 ;  /* 0x0000041502007388 */ /* 0x0001e80000000800 */
[----:B------:R0:W-:Y:S04]  /*19ff0*/  STS [R11+0x8], R25 ;  /* 0x000008190b007388 */ /* 0x0001e80000000800 */
[----:B------:R0:W-:Y:S04]  /*1a000*/  STS [R2+0x8], R22 ;  /* 0x0000081602007388 */ /* 0x0001e80000000800 */
[----:B----4-:R0:W-:Y:S04]  /*1a010*/  STS [R11+0xc], R16 ;  /* 0x00000c100b007388 */ /* 0x0101e80000000800 */
[----:B------:R0:W-:Y:S04]  /*1a020*/  STS [R2+0xc], R23 ;  /* 0x00000c1702007388 */ /* 0x0001e80000000800 */
[----:B------:R0:W-:Y:S04]  /*1a030*/  STS [R11+0x10], R17 ;  /* 0x000010110b007388 */ /* 0x0001e80000000800 */
[----:B------:R0:W-:Y:S04]  /*1a040*/  STS [R2+0x10], R12 ;  /* 0x0000100c02007388 */ /* 0x0001e80000000800 */
[----:B------:R0:W-:Y:S04]  /*1a050*/  STS [R11+0x14], R18 ;  /* 0x000014120b007388 */ /* 0x0001e80000000800 */
[----:B------:R0:W-:Y:S04]  /*1a060*/  STS [R2+0x14], R13 ;  /* 0x0000140d02007388 */ /* 0x0001e80000000800 */
[----:B------:R0:W-:Y:S04]  /*1a070*/  STS [R11+0x18], R19 ;  /* 0x000018130b007388 */ /* 0x0001e80000000800 */
[----:B------:R0:W-:Y:S04]  /*1a080*/  STS [R2+0x18], R14 ;  /* 0x0000180e02007388 */ /* 0x0001e80000000800 */
[----:B------:R0:W-:Y:S04]  /*1a090*/  STS [R11+0x1c], R6 ;  /* 0x00001c060b007388 */ /* 0x0001e80000000800 */
[----:B------:R0:W-:Y:S02]  /*1a0a0*/  STS [R2+0x1c], R15 ;  /* 0x00001c0f02007388 */ /* 0x0001e40000000800 */
.L_x_468:
[----:B------:R-:W-:Y:S05]  /*1a0b0*/  BSYNC.RECONVERGENT B3 ;  /* 0x0000000000037941 */ /* 0x000fea0003800200 */
.L_x_467:
[----:B------:R-:W-:Y:S05]  /*1a0c0*/  @!P1 BRA `(.L_x_463) ;  /* 0x0000000000d49947 */ /* 0x000fea0003800000 */
[----:B------:R-:W-:Y:S01]  /*1a0d0*/  ISETP.GE.U32.AND P0, PT, R26, 0x4, PT ;  /* 0x000000041a00780c */ /* 0x000fe20003f06070 */
[----:B------:R-:W-:Y:S01]  /*1a0e0*/  BSSY.RECONVERGENT B3, `(.L_x_469) ;  /* 0x000001b000037945 */ /* 0x000fe20003800200 */
[----:B0-----:R-:W-:-:S04]  /*1a0f0*/  LOP3.LUT R2, R8, 0x3, RZ, 0xc0, !PT ;  /* 0x0000000308027812 */ /* 0x001fc800078ec0ff */
[----:B------:R-:W-:-:S07]  /*1a100*/  ISETP.NE.AND P1, PT, R2, RZ, PT ;  /* 0x000000ff0200720c */ /* 0x000fce0003f25270 */
[----:B------:R-:W-:Y:S06]  /*1a110*/  @!P0 BRA `(.L_x_470) ;  /* 0x00000000005c8947 */ /* 0x000fec0003800000 */
[----:B------:R-:W-:-:S05]  /*1a120*/  IMAD R6, R0, 0x4, R1 ;  /* 0x0000000400067824 */ /* 0x000fca00078e0201 */
[----:B------:R-:W2:Y:S04]  /*1a130*/  LDL R8, [R6+0x3c4] ;  /* 0x0003c40006087983 */ /* 0x000ea80000100800 */
[----:B------:R-:W3:Y:S04]  /*1a140*/  LDL.128 R12, [R6+0x400] ;  /* 0x00040000060c7983 */ /* 0x000ee80000100c00 */
[----:B----4-:R-:W4:Y:S04]  /*1a150*/  LDL.64 R10, [R6+0x3c8] ;  /* 0x0003c800060a7983 */ /* 0x010f280000100a00 */
[----:B------:R-:W5:Y:S01]  /*1a160*/  LDL R16, [R6+0x3d0] ;  /* 0x0003d00006107983 */ /* 0x000f620000100800 */
        /* <DEDUP_REMOVED lines=12> */
[----:B----4-:R0:W-:Y:S04]  /*1a230*/  STS [R17+0x4], R10 ;  /* 0x0000040a11007388 */ /* 0x0101e80000000800 */
[----:B------:R0:W-:Y:S04]  /*1a240*/  STS [R4+0x4], R13 ;  /* 0x0000040d04007388 */ /* 0x0001e80000000800 */
[----:B------:R0:W-:Y:S04]  /*1a250*/  STS [R17+0x8], R11 ;  /* 0x0000080b11007388 */ /* 0x0001e80000000800 */
[----:B------:R0:W-:Y:S04]  /*1a260*/  STS [R4+0x8], R14 ;  /* 0x0000080e04007388 */ /* 0x0001e80000000800 */
[----:B-----5:R0:W-:Y:S04]  /*1a270*/  STS [R17+0xc], R16 ;  /* 0x00000c1011007388 */ /* 0x0201e80000000800 */
[----:B------:R0:W-:Y:S02]  /*1a280*/  STS [R4+0xc], R15 ;  /* 0x00000c0f04007388 */ /* 0x0001e40000000800 */
.L_x_470:
[----:B------:R-:W-:Y:S05]  /*1a290*/  BSYNC.RECONVERGENT B3 ;  /* 0x0000000000037941 */ /* 0x000fea0003800200 */
.L_x_469:
[----:B------:R-:W-:Y:S05]  /*1a2a0*/  @!P1 BRA `(.L_x_463) ;  /* 0x00000000005c9947 */ /* 0x000fea0003800000 */
[----:B------:R-:W2:Y:S01]  /*1a2b0*/  S2UR UR7, SR_CgaCtaId ;  /* 0x00000000000779c3 */ /* 0x000ea20000008800 */
[----:B------:R-:W-:Y:S01]  /*1a2c0*/  UMOV UR4, 0x400 ;  /* 0x0000040000047882 */ /* 0x000fe20000000000 */
[----:B------:R-:W-:Y:S01]  /*1a2d0*/  IMAD.IADD R9, R9, 0x1, R0 ;  /* 0x0000000109097824 */ /* 0x000fe200078e0200 */
[----:B------:R-:W-:Y:S01]  /*1a2e0*/  UIADD3 UR5, UPT, UPT, UR4, 0x6978, URZ ;  /* 0x0000697804057890 */ /* 0x000fe2000fffe0ff */
[C---:B------:R-:W-:Y:S01]  /*1a2f0*/  IMAD R6, R0.reuse, 0x4, R5 ;  /* 0x0000000400067824 */ /* 0x040fe200078e0205 */
[----:B------:R-:W-:Y:S01]  /*1a300*/  UIADD3 UR4, UPT, UPT, UR4, 0x34bc, URZ ;  /* 0x000034bc04047890 */ /* 0x000fe2000fffe0ff */
[----:B------:R-:W-:Y:S02]  /*1a310*/  IMAD R7, R0, 0x4, R7 ;  /* 0x0000000400077824 */ /* 0x000fe400078e0207 */
[----:B------:R-:W-:Y:S01]  /*1a320*/  IMAD.MOV R2, RZ, RZ, -R2 ;  /* 0x000000ffff027224 */ /* 0x000fe200078e0a02 */
[----:B--2---:R-:W-:Y:S02]  /*1a330*/  ULEA UR5, UR7, UR5, 0x18 ;  /* 0x0000000507057291 */ /* 0x004fe4000f8ec0ff */
[----:B------:R-:W-:-:S04]  /*1a340*/  ULEA UR4, UR7, UR4, 0x18 ;  /* 0x0000000407047291 */ /* 0x000fc8000f8ec0ff */
[C---:B------:R-:W-:Y:S02]  /*1a350*/  LEA R0, R9.reuse, UR5, 0x2 ;  /* 0x0000000509007c11 */ /* 0x040fe4000f8e10ff */
[----:B------:R-:W-:-:S07]  /*1a360*/  LEA R9, R9, UR4, 0x2 ;  /* 0x0000000409097c11 */ /* 0x000fce000f8e10ff */
.L_x_471:
[----:B0-----:R0:W2:Y:S04]  /*1a370*/  LDL R4, [R7] ;  /* 0x0000000007047983 */ /* 0x0010a80000100800 */
[----:B------:R3:W5:Y:S01]  /*1a380*/  LDL R5, [R6] ;  /* 0x0000000006057983 */ /* 0x0007620000100800 */
[----:B------:R-:W-:Y:S01]  /*1a390*/  IADD3 R2, PT, PT, R2, 0x1, RZ ;  /* 0x0000000102027810 */ /* 0x000fe20007ffe0ff */
[----:B0-----:R-:W-:-:S03]  /*1a3a0*/  VIADD R7, R7, 0x4 ;  /* 0x0000000407077836 */ /* 0x001fc60000000000 */
[----:B------:R-:W-:Y:S01]  /*1a3b0*/  ISETP.NE.AND P0, PT, R2, RZ, PT ;  /* 0x000000ff0200720c */ /* 0x000fe20003f05270 */
[----:B---3--:R-:W-:Y:S01]  /*1a3c0*/  VIADD R6, R6, 0x4 ;  /* 0x0000000406067836 */ /* 0x008fe20000000000 */
[----:B--2---:R0:W-:Y:S04]  /*1a3d0*/  STS [R9], R4 ;  /* 0x0000000409007388 */ /* 0x0041e80000000800 */
[----:B-----5:R2:W-:Y:S01]  /*1a3e0*/  STS [R0], R5 ;  /* 0x0000000500007388 */ /* 0x0205e20000000800 */
[----:B0-----:R-:W-:Y:S01]  /*1a3f0*/  IADD3 R9, PT, PT, R9, 0x4, RZ ;  /* 0x0000000409097810 */ /* 0x001fe20007ffe0ff */
[----:B--2---:R-:W-:-:S05]  /*1a400*/  VIADD R0, R0, 0x4 ;  /* 0x0000000400007836 */ /* 0x004fca0000000000 */
[----:B------:R-:W-:Y:S05]  /*1a410*/  @P0 BRA `(.L_x_471) ;  /* 0xfffffffc00d40947 */ /* 0x000fea000383ffff */
.L_x_463:
[----:B------:R-:W-:Y:S05]  /*1a420*/  BSYNC.RECONVERGENT B2 ;  /* 0x0000000000027941 */ /* 0x000fea0003800200 */
.L_x_462:
[----:B------:R-:W-:Y:S05]  /*1a430*/  BRA `(.L_x_472) ;  /* 0x0000001800307947 */ /* 0x000fea0003800000 */
.L_x_461:
[----:B------:R-:W-:-:S13]  /*1a440*/  ISETP.GE.AND P0, PT, R8, 0x1, PT ;  /* 0x000000010800780c */ /* 0x000fda0003f06270 */
[----:B------:R-:W-:Y:S05]  /*1a450*/  @!P0 BRA `(.L_x_472) ;  /* 0x0000001800288947 */ /* 0x000fea0003800000 */
[C---:B0-----:R-:W-:Y:S01]  /*1a460*/  VIADD R0, R8.reuse, 0xffffffff ;  /* 0xffffffff08007836 */ /* 0x041fe20000000000 */
[----:B------:R-:W-:Y:S01]  /*1a470*/  LOP3.LUT R54, R8, 0x7, RZ, 0xc0, !PT ;  /* 0x0000000708367812 */ /* 0x000fe200078ec0ff */
[----:B------:R-:W-:Y:S01]  /*1a480*/  BSSY.RECONVERGENT B2, `(.L_x_473) ;  /* 0x000004f000027945 */ /* 0x000fe20003800200 */
[----:B--23--:R-:W-:Y:S02]  /*1a490*/  HFMA2 R9, -RZ, RZ, 0, 0 ;  /* 0x00000000ff097431 */ /* 0x00cfe400000001ff */
[----:B------:R-:W-:Y:S02]  /*1a4a0*/  ISETP.GE.U32.AND P0, PT, R0, 0x7, PT ;  /* 0x000000070000780c */ /* 0x000fe40003f06070 */
[----:B------:R-:W-:-:S11]  /*1a4b0*/  ISETP.NE.AND P1, PT, R54, RZ, PT ;  /* 0x000000ff3600720c */ /* 0x000fd60003f25270 */
[----:B------:R-:W-:Y:S05]  /*1a4c0*/  @!P0 BRA `(.L_x_474) ;  /* 0x0000000400288947 */ /* 0x000fea0003800000 */
[----:B------:R-:W0:Y:S01]  /*1a4d0*/  S2R R5, SR_CgaCtaId ;  /* 0x0000000000057919 */ /* 0x000e220000008800 */
[----:B------:R-:W-:Y:S01]  /*1a4e0*/  MOV R0, 0x400 ;  /* 0x0000040000007802 */ /* 0x000fe20000000f00 */
[C---:B------:R-:W-:Y:S01]  /*1a4f0*/  VIADD R45, R1.reuse, 0x3d4 ;  /* 0x000003d4012d7836 */ /* 0x040fe20000000000 */
[----:B------:R-:W-:Y:S02]  /*1a500*/  LOP3.LUT R9, R8, 0x7ffffff8, RZ, 0xc0, !PT ;  /* 0x7ffffff808097812 */ /* 0x000fe400078ec0ff */
[----:B------:R-:W-:Y:S01]  /*1a510*/  IADD3 R49, PT, PT, R1, 0x410, RZ ;  /* 0x0000041001317810 */ /* 0x000fe20007ffe0ff */
[C---:B------:R-:W-:Y:S01]  /*1a520*/  VIADD R2, R0.reuse, 0x34bc ;  /* 0x000034bc00027836 */ /* 0x040fe20000000000 */
[----:B------:R-:W-:Y:S01]  /*1a530*/  IADD3 R26, PT, PT, -R9, RZ, RZ ;  /* 0x000000ff091a7210 */ /* 0x000fe20007ffe1ff */
[----:B------:R-:W-:Y:S02]  /*1a540*/  VIADD R4, R0, 0x6978 ;  /* 0x0000697800047836 */ /* 0x000fe40000000000 */
[----:B------:R-:W-:-:S04]  /*1a550*/  IMAD R0, R46, R8, R47 ;  /* 0x000000082e007224 */ /* 0x000fc800078e022f */
[----:B------:R-:W-:Y:S01]  /*1a560*/  IMAD.SHL.U32 R27, R0, 0x4, RZ ;  /* 0x00000004001b7824 */ /* 0x000fe200078e00ff */
[C---:B0-----:R-:W-:Y:S02]  /*1a570*/  LEA R53, R5.reuse, R2, 0x18 ;  /* 0x0000000205357211 */ /* 0x041fe400078ec0ff */
[----:B------:R-:W-:Y:S02]  /*1a580*/  LEA R55, R5, R4, 0x18 ;  /* 0x0000000405377211 */ /* 0x000fe400078ec0ff */
[C---:B------:R-:W-:Y:S01]  /*1a590*/  LEA R18, R52.reuse, R53, 0x2 ;  /* 0x0000003534127211 */ /* 0x040fe200078e10ff */
[C-C-:B------:R-:W-:Y:S01]  /*1a5a0*/  IMAD R0, R52.reuse, 0x1c, R53.reuse ;  /* 0x0000001c34007824 */ /* 0x140fe200078e0235 */
[C---:B------:R-:W-:Y:S01]  /*1a5b0*/  LEA R25, R52.reuse, R55, 0x3 ;  /* 0x0000003734197211 */ /* 0x040fe200078e18ff */
[C-C-:B------:R-:W-:Y:S02]  /*1a5c0*/  IMAD R2, R52.reuse, 0x18, R53.reuse ;  /* 0x0000001834027824 */ /* 0x140fe400078e0235 */
[----:B------:R-:W-:-:S02]  /*1a5d0*/  IMAD R10, R52, 0x14, R53 ;  /* 0x00000014340a7824 */ /* 0x000fc400078e0235 */
[C-C-:B----4-:R-:W-:Y:S02]  /*1a5e0*/  IMAD R11, R52.reuse, 0x10, R53.reuse ;  /* 0x00000010340b7824 */ /* 0x150fe400078e0235 */
[C-C-:B------:R-:W-:Y:S02]  /*1a5f0*/  IMAD R16, R52.reuse, 0xc, R53.reuse ;  /* 0x0000000c34107824 */ /* 0x140fe400078e0235 */
[C---:B------:R-:W-:Y:S02]  /*1a600*/  IMAD R17, R52.reuse, 0x8, R53 ;  /* 0x0000000834117824 */ /* 0x040fe400078e0235 */
[C-C-:B-1----:R-:W-:Y:S02]  /*1a610*/  IMAD R19, R52.reuse, 0x1c, R55.reuse ;  /* 0x0000001c34137824 */ /* 0x142fe400078e0237 */
[C-C-:B------:R-:W-:Y:S02]  /*1a620*/  IMAD R20, R52.reuse, 0x18, R55.reuse ;  /* 0x0000001834147824 */ /* 0x140fe400078e0237 */
[----:B------:R-:W-:-:S02]  /*1a630*/  IMAD R21, R52, 0x14, R55 ;  /* 0x0000001434157824 */ /* 0x000fc400078e0237 */
[C-C-:B------:R-:W-:Y:S02]  /*1a640*/  IMAD R22, R52.reuse, 0x10, R55.reuse ;  /* 0x0000001034167824 */ /* 0x140fe400078e0237 */
[C-C-:B------:R-:W-:Y:S02]  /*1a650*/  IMAD R23, R52.reuse, 0xc, R55.reuse ;  /* 0x0000000c34177824 */ /* 0x140fe400078e0237 */
[----:B------:R-:W-:-:S07]  /*1a660*/  IMAD R24, R52, 0x4, R55 ;  /* 0x0000000434187824 */ /* 0x000fce00078e0237 */
.L_x_475:
[----:B0-----:R-:W2:Y:S04]  /*1a670*/  LDL R28, [R45+-0x10] ;  /* 0xfffff0002d1c7983 */ /* 0x001ea80000100800 */
[----:B------:R-:W3:Y:S04]  /*1a680*/  LDL.128 R4, [R49+-0x10] ;  /* 0xfffff00031047983 */ /* 0x000ee80000100c00 */
[----:B------:R-:W4:Y:S04]  /*1a690*/  LDL R30, [R45+-0xc] ;  /* 0xfffff4002d1e7983 */ /* 0x000f280000100800 */
[----:B------:R-:W5:Y:S04]  /*1a6a0*/  LDL R34, [R45+-0x8] ;  /* 0xfffff8002d227983 */ /* 0x000f680000100800 */
[----:B------:R-:W5:Y:S04]  /*1a6b0*/  LDL R36, [R45+-0x4] ;  /* 0xfffffc002d247983 */ /* 0x000f680000100800 */
[----:B------:R-:W5:Y:S04]  /*1a6c0*/  LDL R38, [R45] ;  /* 0x000000002d267983 */ /* 0x000f680000100800 */
[----:B------:R0:W5:Y:S04]  /*1a6d0*/  LDL.128 R12, [R49] ;  /* 0x00000000310c7983 */ /* 0x0001680000100c00 */
[----:B------:R-:W5:Y:S04]  /*1a6e0*/  LDL R40, [R45+0x4] ;  /* 0x000004002d287983 */ /* 0x000f680000100800 */
[----:B------:R-:W5:Y:S04]  /*1a6f0*/  LDL R42, [R45+0x8] ;  /* 0x000008002d2a7983 */ /* 0x000f680000100800 */
[----:B------:R1:W5:Y:S01]  /*1a700*/  LDL R44, [R45+0xc] ;  /* 0x00000c002d2c7983 */ /* 0x0003620000100800 */
[--C-:B------:R-:W-:Y:S01]  /*1a710*/  IMAD.IADD R29, R53, 0x1, R27.reuse ;  /* 0x00000001351d7824 */ /* 0x100fe200078e021b */
[-C--:B------:R-:W-:Y:S01]  /*1a720*/  IADD3 R33, PT, PT, R18, R27.reuse, RZ ;  /* 0x0000001b12217210 */ /* 0x080fe20007ffe0ff */
[--C-:B------:R-:W-:Y:S01]  /*1a730*/  IMAD.IADD R31, R55, 0x1, R27.reuse ;  /* 0x00000001371f7824 */ /* 0x100fe200078e021b */
[-C--:B------:R-:W-:Y:S01]  /*1a740*/  IADD3 R37, PT, PT, R25, R27.reuse, RZ ;  /* 0x0000001b19257210 */ /* 0x080fe20007ffe0ff */
[--C-:B------:R-:W-:Y:S01]  /*1a750*/  IMAD.IADD R32, R24, 0x1, R27.reuse ;  /* 0x0000000118207824 */ /* 0x100fe200078e021b */
[----:B------:R-:W-:Y:S01]  /*1a760*/  IADD3 R39, PT, PT, R11, R27, RZ ;  /* 0x0000001b0b277210 */ /* 0x000fe20007ffe0ff */
[----:B------:R-:W-:-:S02]  /*1a770*/  IMAD.IADD R35, R17, 0x1, R27 ;  /* 0x0000000111237824 */ /* 0x000fc400078e021b */
[--C-:B------:R-:W-:Y:S02]  /*1a780*/  IMAD.IADD R41, R22, 0x1, R27.reuse ;  /* 0x0000000116297824 */ /* 0x100fe400078e021b */
[--C-:B------:R-:W-:Y:S02]  /*1a790*/  IMAD.IADD R43, R10, 0x1, R27.reuse ;  /* 0x000000010a2b7824 */ /* 0x100fe400078e021b */
[----:B------:R-:W-:Y:S02]  /*1a7a0*/  VIADD R26, R26, 0x8 ;  /* 0x000000081a1a7836 */ /* 0x000fe40000000000 */
[----:B0-----:R-:W-:Y:S02]  /*1a7b0*/  VIADD R49, R49, 0x20 ;  /* 0x0000002031317836 */ /* 0x001fe40000000000 */
[----:B-1----:R-:W-:Y:S01]  /*1a7c0*/  VIADD R45, R45, 0x20 ;  /* 0x000000202d2d7836 */ /* 0x002fe20000000000 */
[----:B------:R-:W-:Y:S01]  /*1a7d0*/  ISETP.NE.AND P0, PT, R26, RZ, PT ;  /* 0x000000ff1a00720c */ /* 0x000fe20003f05270 */
[----:B--2---:R0:W-:Y:S04]  /*1a7e0*/  STS [R29], R28 ;  /* 0x0000001c1d007388 */ /* 0x0041e80000000800 */
[----:B---3--:R1:W-:Y:S04]  /*1a7f0*/  STS [R31], R4 ;  /* 0x000000041f007388 */ /* 0x0083e80000000800 */
[----:B----4-:R2:W-:Y:S01]  /*1a800*/  STS [R33], R30 ;  /* 0x0000001e21007388 */ /* 0x0105e20000000800 */
[----:B0-----:R-:W-:-:S02]  /*1a810*/  IMAD.IADD R29, R16, 0x1, R27 ;  /* 0x00000001101d7824 */ /* 0x001fc400078e021b */
[--C-:B------:R-:W-:Y:S01]  /*1a820*/  IMAD.IADD R28, R23, 0x1, R27.reuse ;  /* 0x00000001171c7824 */ /* 0x100fe200078e021b */
[----:B------:R0:W-:Y:S01]  /*1a830*/  STS [R32], R5 ;  /* 0x0000000520007388 */ /* 0x0001e20000000800 */
[-C--:B-1----:R-:W-:Y:S01]  /*1a840*/  IADD3 R4, PT, PT, R21, R27.reuse, RZ ;  /* 0x0000001b15047210 */ /* 0x082fe20007ffe0ff */
[----:B------:R-:W-:Y:S02]  /*1a850*/  IMAD.IADD R31, R20, 0x1, R27 ;  /* 0x00000001141f7824 */ /* 0x000fe400078e021b */
[----:B-----5:R-:W-:Y:S01]  /*1a860*/  STS [R35], R34 ;  /* 0x0000002223007388 */ /* 0x020fe20000000800 */
[----:B--2---:R-:W-:-:S03]  /*1a870*/  IADD3 R33, PT, PT, R0, R27, RZ ;  /* 0x0000001b00217210 */ /* 0x004fc60007ffe0ff */
[----:B------:R1:W-:Y:S01]  /*1a880*/  STS [R37], R6 ;  /* 0x0000000625007388 */ /* 0x0003e20000000800 */
[----:B0-----:R-:W-:-:S03]  /*1a890*/  IMAD.IADD R5, R2, 0x1, R27 ;  /* 0x0000000102057824 */ /* 0x001fc600078e021b */
[----:B------:R0:W-:Y:S04]  /*1a8a0*/  STS [R29], R36 ;  /* 0x000000241d007388 */ /* 0x0001e80000000800 */
[----:B------:R0:W-:Y:S01]  /*1a8b0*/  STS [R28], R7 ;  /* 0x000000071c007388 */ /* 0x0001e20000000800 */
[----:B-1----:R-:W-:Y:S01]  /*1a8c0*/  IMAD.IADD R6, R19, 0x1, R27 ;  /* 0x0000000113067824 */ /* 0x002fe200078e021b */
[----:B------:R-:W-:Y:S02]  /*1a8d0*/  LEA R27, R52, R27, 0x5 ;  /* 0x0000001b341b7211 */ /* 0x000fe400078e28ff */
[----:B------:R0:W-:Y:S04]  /*1a8e0*/  STS [R39], R38 ;  /* 0x0000002627007388 */ /* 0x0001e80000000800 */
[----:B------:R0:W-:Y:S04]  /*1a8f0*/  STS [R41], R12 ;  /* 0x0000000c29007388 */ /* 0x0001e80000000800 */
[----:B------:R0:W-:Y:S04]  /*1a900*/  STS [R43], R40 ;  /* 0x000000282b007388 */ /* 0x0001e80000000800 */
[----:B------:R0:W-:Y:S04]  /*1a910*/  STS [R4], R13 ;  /* 0x0000000d04007388 */ /* 0x0001e80000000800 */
[----:B------:R0:W-:Y:S04]  /*1a920*/  STS [R5], R42 ;  /* 0x0000002a05007388 */ /* 0x0001e80000000800 */
[----:B------:R0:W-:Y:S04]  /*1a930*/  STS [R31], R14 ;  /* 0x0000000e1f007388 */ /* 0x0001e80000000800 */
[----:B------:R0:W-:Y:S04]  /*1a940*/  STS [R33], R44 ;  /* 0x0000002c21007388 */ /* 0x0001e80000000800 */
[----:B------:R0:W-:Y:S01]  /*1a950*/  STS [R6], R15 ;  /* 0x0000000f06007388 */ /* 0x0001e20000000800 */
[----:B------:R-:W-:Y:S05]  /*1a960*/  @P0 BRA `(.L_x_475) ;  /* 0xfffffffc00400947 */ /* 0x000fea000383ffff */
.L_x_474:
[----:B------:R-:W-:Y:S05]  /*1a970*/  BSYNC.RECONVERGENT B2 ;  /* 0x0000000000027941 */ /* 0x000fea0003800200 */
.L_x_473:
[----:B------:R-:W-:Y:S05]  /*1a980*/  @!P1 BRA `(.L_x_472) ;  /* 0x0000001000dc9947 */ /* 0x000fea0003800000 */
[----:B------:R-:W-:Y:S01]  /*1a990*/  ISETP.GE.U32.AND P0, PT, R54, 0x4, PT ;  /* 0x000000043600780c */ /* 0x000fe20003f06070 */
[----:B------:R-:W-:Y:S01]  /*1a9a0*/  BSSY.RECONVERGENT B2, `(.L_x_476) ;  /* 0x0000023000027945 */ /* 0x000fe20003800200 */
[----:B------:R-:W-:-:S04]  /*1a9b0*/  LOP3.LUT R18, R8, 0x3, RZ, 0xc0, !PT ;  /* 0x0000000308127812 */ /* 0x000fc800078ec0ff */
[----:B------:R-:W-:-:S07]  /*1a9c0*/  ISETP.NE.AND P1, PT, R18, RZ, PT ;  /* 0x000000ff1200720c */ /* 0x000fce0003f25270 */
[----:B------:R-:W-:Y:S06]  /*1a9d0*/  @!P0 BRA `(.L_x_477) ;  /* 0x00000000007c8947 */ /* 0x000fec0003800000 */
[----:B0-----:R-:W-:-:S05]  /*1a9e0*/  LEA R4, R9, R1, 0x2 ;  /* 0x0000000109047211 */ /* 0x001fca00078e10ff */
[----:B------:R-:W2:Y:S04]  /*1a9f0*/  LDL R2, [R4+0x3c4] ;  /* 0x0003c40004027983 */ /* 0x000ea80000100800 */
[----:B------:R-:W3:Y:S04]  /*1aa00*/  LDL.64 R6, [R4+0x400] ;  /* 0x0004000004067983 */ /* 0x000ee80000100a00 */
[----:B------:R-:W5:Y:S04]  /*1aa10*/  LDL.64 R12, [R4+0x3c8] ;  /* 0x0003c800040c7983 */ /* 0x000f680000100a00 */
[----:B----4-:R-:W4:Y:S04]  /*1aa20*/  LDL.64 R16, [R4+0x408] ;  /* 0x0004080004107983 */ /* 0x010f280000100a00 */
[----:B------:R0:W4:Y:S01]  /*1aa30*/  LDL R10, [R4+0x3d0] ;  /* 0x0003d000040a7983 */ /* 0x0001220000100800 */
[----:B------:R-:W1:Y:S01]  /*1aa40*/  S2UR UR7, SR_CgaCtaId ;  /* 0x00000000000779c3 */ /* 0x000e620000008800 */
[----:B------:R-:W-:Y:S01]  /*1aa50*/  UMOV UR4, 0x400 ;  /* 0x0000040000047882 */ /* 0x000fe20000000000 */
[CC--:B------:R-:W-:Y:S01]  /*1aa60*/  IMAD R0, R9.reuse, R8.reuse, R46 ;  /* 0x0000000809007224 */ /* 0x0c0fe200078e022e */
[----:B------:R-:W-:Y:S01]  /*1aa70*/  UIADD3 UR5, UPT, UPT, UR4, 0x34bc, URZ ;  /* 0x000034bc04057890 */ /* 0x000fe2000fffe0ff */
[----:B------:R-:W-:Y:S01]  /*1aa80*/  VIADD R9, R9, 0x4 ;  /* 0x0000000409097836 */ /* 0x000fe20000000000 */
[----:B------:R-:W-:Y:S01]  /*1aa90*/  UIADD3 UR4, UPT, UPT, UR4, 0x6978, URZ ;  /* 0x0000697804047890 */ /* 0x000fe2000fffe0ff */
[----:B------:R-:W-:Y:S01]  /*1aaa0*/  IMAD R0, R0, R8, R47 ;  /* 0x0000000800007224 */ /* 0x000fe200078e022f */
[----:B-1----:R-:W-:-:S02]  /*1aab0*/  ULEA UR5, UR7, UR5, 0x18 ;  /* 0x0000000507057291 */ /* 0x002fc4000f8ec0ff */
[----:B------:R-:W-:-:S04]  /*1aac0*/  ULEA UR4, UR7, UR4, 0x18 ;  /* 0x0000000407047291 */ /* 0x000fc8000f8ec0ff */
[C---:B------:R-:W-:Y:S02]  /*1aad0*/  LEA R5, R0.reuse, UR5, 0x2 ;  /* 0x0000000500057c11 */ /* 0x040fe4000f8e10ff */
[----:B------:R-:W-:-:S03]  /*1aae0*/  LEA R11, R0, UR4, 0x2 ;  /* 0x00000004000b7c11 */ /* 0x000fc6000f8e10ff */
[C---:B------:R-:W-:Y:S02]  /*1aaf0*/  IMAD R15, R52.reuse, 0x4, R5 ;  /* 0x00000004340f7824 */ /* 0x040fe400078e0205 */
[----:B------:R-:W-:-:S03]  /*1ab00*/  IMAD R0, R52, 0x4, R11 ;  /* 0x0000000434007824 */ /* 0x000fc600078e020b */
[C---:B0-----:R-:W-:Y:S01]  /*1ab10*/  LEA R4, R52.reuse, R15, 0x2 ;  /* 0x0000000f34047211 */ /* 0x041fe200078e10ff */
[----:B------:R-:W-:-:S04]  /*1ab20*/  IMAD R19, R52, 0x4, R0 ;  /* 0x0000000434137824 */ /* 0x000fc800078e0200 */
[C---:B------:R-:W-:Y:S01]  /*1ab30*/  IMAD R21, R52.reuse, 0x4, R4 ;  /* 0x0000000434157824 */ /* 0x040fe200078e0204 */
[----:B------:R-:W-:Y:S01]  /*1ab40*/  LEA R14, R52, R19, 0x2 ;  /* 0x00000013340e7211 */ /* 0x000fe200078e10ff */
[----:B--2---:R2:W-:Y:S04]  /*1ab50*/  STS [R5], R2 ;  /* 0x0000000205007388 */ /* 0x0045e80000000800 */
[----:B---3--:R2:W-:Y:S04]  /*1ab60*/  STS [R11], R6 ;  /* 0x000000060b007388 */ /* 0x0085e80000000800 */
[----:B-----5:R2:W-:Y:S04]  /*1ab70*/  STS [R15], R12 ;  /* 0x0000000c0f007388 */ /* 0x0205e80000000800 */
[----:B------:R2:W-:Y:S04]  /*1ab80*/  STS [R0], R7 ;  /* 0x0000000700007388 */ /* 0x0005e80000000800 */
[----:B------:R2:W-:Y:S04]  /*1ab90*/  STS [R4], R13 ;  /* 0x0000000d04007388 */ /* 0x0005e80000000800 */
[----:B----4-:R2:W-:Y:S04]  /*1aba0*/  STS [R19], R16 ;  /* 0x0000001013007388 */ /* 0x0105e80000000800 */
[----:B------:R2:W-:Y:S04]  /*1abb0*/  STS [R21], R10 ;  /* 0x0000000a15007388 */ /* 0x0005e80000000800 */
[----:B------:R2:W-:Y:S02]  /*1abc0*/  STS [R14], R17 ;  /* 0x000000110e007388 */ /* 0x0005e40000000800 */
.L_x_477:
[----:B------:R-:W-:Y:S05]  /*1abd0*/  BSYNC.RECONVERGENT B2 ;  /* 0x0000000000027941 */ /* 0x000fea0003800200 */
.L_x_476:
[----:B------:R-:W-:Y:S05]  /*1abe0*/  @!P1 BRA `(.L_x_472) ;  /* 0x0000001000449947 */ /* 0x000fea0003800000 */
[----:B------:R-:W-:Y:S01]  /*1abf0*/  ISETP.NE.AND P0, PT, R18, 0x1, PT ;  /* 0x000000011200780c */ /* 0x000fe20003f05270 */
[----:B------:R-:W-:Y:S01]  /*1ac00*/  BSSY.RECONVERGENT B2, `(.L_x_478) ;  /* 0x0000019000027945 */ /* 0x000fe20003800200 */
[----:B--2---:R-:W-:-:S04]  /*1ac10*/  LOP3.LUT R0, R8, 0x1, RZ, 0xc0, !PT ;  /* 0x0000000108007812 */ /* 0x004fc800078ec0ff */
[----:B------:R-:W-:-:S07]  /*1ac20*/  ISETP.NE.U32.AND P1, PT, R0, 0x1, PT ;  /* 0x000000010000780c */ /* 0x000fce0003f25070 */
[----:B------:R-:W-:Y:S06]  /*1ac30*/  @!P0 BRA `(.L_x_479) ;  /* 0x0000000000548947 */ /* 0x000fec0003800000 */
[----:B------:R-:W-:-:S05]  /*1ac40*/  IMAD R2, R9, 0x4, R1 ;  /* 0x0000000409027824 */ /* 0x000fca00078e0201 */
[----:B0-----:R-:W2:Y:S04]  /*1ac50*/  LDL R4, [R2+0x3c4] ;  /* 0x0003c40002047983 */ /* 0x001ea80000100800 */
[----:B------:R-:W3:Y:S04]  /*1ac60*/  LDL.64 R6, [R2+0x400] ;  /* 0x0004000002067983 */ /* 0x000ee80000100a00 */
[----:B------:R-:W5:Y:S01]  /*1ac70*/  LDL R10, [R2+0x3c8] ;  /* 0x0003c800020a7983 */ /* 0x000f620000100800 */
[----:B------:R-:W0:Y:S01]  /*1ac80*/  S2UR UR7, SR_CgaCtaId ;  /* 0x00000000000779c3 */ /* 0x000e220000008800 */
[----:B------:R-:W-:Y:S01]  /*1ac90*/  UMOV UR4, 0x400 ;  /* 0x0000040000047882 */ /* 0x000fe20000000000 */
[CC--:B------:R-:W-:Y:S01]  /*1aca0*/  IMAD R0, R9.reuse, R8.reuse, R46 ;  /* 0x0000000809007224 */ /* 0x0c0fe200078e022e */
[----:B------:R-:W-:Y:S01]  /*1acb0*/  UIADD3 UR5, UPT, UPT, UR4, 0x34bc, URZ ;  /* 0x000034bc04057890 */ /* 0x000fe2000fffe0ff */
[----:B------:R-:W-:Y:S01]  /*1acc0*/  VIADD R9, R9, 0x2 ;  /* 0x0000000209097836 */ /* 0x000fe20000000000 */
[----:B------:R-:W-:Y:S01]  /*1acd0*/  UIADD3 UR4, UPT, UPT, UR4, 0x6978, URZ ;  /* 0x0000697804047890 */ /* 0x000fe2000fffe0ff */
[----:B------:R-:W-:Y:S01]  /*1ace0*/  IMAD R0, R0, R8, R47 ;  /* 0x0000000800007224 */ /* 0x000fe200078e022f */
[----:B0-----:R-:W-:-:S02]  /*1acf0*/  ULEA UR5, UR7, UR5, 0x18 ;  /* 0x0000000507057291 */ /* 0x001fc4000f8ec0ff */
[----:B------:R-:W-:-:S04]  /*1ad00*/  ULEA UR4, UR7, UR4, 0x18 ;  /* 0x0000000407047291 */ /* 0x000fc8000f8ec0ff */
[C---:B------:R-:W-:Y:S02]  /*1ad10*/  LEA R5, R0.reuse, UR5, 0x2 ;  /* 0x0000000500057c11 */ /* 0x040fe4000f8e10ff */
[----:B----4-:R-:W-:Y:S02]  /*1ad20*/  LEA R11, R0, UR4, 0x2 ;  /* 0x00000004000b7c11 */ /* 0x010fe4000f8e10ff */
[----:B------:R-:W-:-:S03]  /*1ad30*/  LEA R13, R52, R5, 0x2 ;  /* 0x00000005340d7211 */ /* 0x000fc600078e10ff */
[----:B------:R-:W-:Y:S01]  /*1ad40*/  IMAD R52, R52, 0x4, R11 ;  /* 0x0000000434347824 */ /* 0x000fe200078e020b */
[----:B--2---:R2:W-:Y:S04]  /*1ad50*/  STS [R5], R4 ;  /* 0x0000000405007388 */ /* 0x0045e80000000800 */
[----:B---3--:R2:W-:Y:S04]  /*1ad60*/  STS [R11], R6 ;  /* 0x000000060b007388 */ /* 0x0085e80000000800 */
[----:B-----5:R2:W-:Y:S04]  /*1ad70*/  STS [R13], R10 ;  /* 0x0000000a0d007388 */ /* 0x0205e80000000800 */
[----:B------:R2:W-:Y:S02]  /*1ad80*/  STS [R52], R7 ;  /* 0x0000000734007388 */ /* 0x0005e40000000800 */
.L_x_479:
[----:B------:R-:W-:Y:S05]  /*1ad90*/  BSYNC.RECONVERGENT B2 ;  /* 0x0000000000027941 */ /* 0x000fea0003800200 */
.L_x_478:
[----:B------:R-:W-:Y:S05]  /*1ada0*/  @P1 BRA `(.L_x_472) ;  /* 0x0000000c00d41947 */ /* 0x000fea0003800000 */
[----:B0-2---:R-:W-:-:S05]  /*1adb0*/  LEA R4, R9, R1, 0x2 ;  /* 0x0000000109047211 */ /* 0x005fca00078e10ff */
[----:B------:R-:W2:Y:S04]  /*1adc0*/  LDL R0, [R4+0x3c4] ;  /* 0x0003c40004007983 */ /* 0x000ea80000100800 */
[----:B------:R-:W3:Y:S01]  /*1add0*/  LDL R2, [R4+0x400] ;  /* 0x0004000004027983 */ /* 0x000ee20000100800 */
[----:B------:R-:W0:Y:S01]  /*1ade0*/  S2UR UR7, SR_CgaCtaId ;  /* 0x00000000000779c3 */ /* 0x000e220000008800 */
[----:B------:R-:W-:Y:S01]  /*1adf0*/  UMOV UR4, 0x400 ;  /* 0x0000040000047882 */ /* 0x000fe20000000000 */
[-C--:B------:R-:W-:Y:S01]  /*1ae00*/  IMAD R9, R9, R8.reuse, R46 ;  /* 0x0000000809097224 */ /* 0x080fe200078e022e */
[----:B------:R-:W-:Y:S02]  /*1ae10*/  UIADD3 UR5, UPT, UPT, UR4, 0x34bc, URZ ;  /* 0x000034bc04057890 */ /* 0x000fe4000fffe0ff */
[----:B------:R-:W-:Y:S01]  /*1ae20*/  UIADD3 UR4, UPT, UPT, UR4, 0x6978, URZ ;  /* 0x0000697804047890 */ /* 0x000fe2000fffe0ff */
[----:B------:R-:W-:Y:S01]  /*1ae30*/  IMAD R9, R9, R8, R47 ;  /* 0x0000000809097224 */ /* 0x000fe200078e022f */
[----:B0-----:R-:W-:-:S02]  /*1ae40*/  ULEA UR5, UR7, UR5, 0x18 ;  /* 0x0000000507057291 */ /* 0x001fc4000f8ec0ff */
[----:B------:R-:W-:-:S04]  /*1ae50*/  ULEA UR4, UR7, UR4, 0x18 ;  /* 0x0000000407047291 */ /* 0x000fc8000f8ec0ff */
[C---:B------:R-:W-:Y:S02]  /*1ae60*/  LEA R5, R9.reuse, UR5, 0x2 ;  /* 0x0000000509057c11 */ /* 0x040fe4000f8e10ff */
[----:B------:R-:W-:-:S03]  /*1ae70*/  LEA R9, R9, UR4, 0x2 ;  /* 0x0000000409097c11 */ /* 0x000fc6000f8e10ff */
[----:B--2---:R0:W-:Y:S04]  /*1ae80*/  STS [R5], R0 ;  /* 0x0000000005007388 */ /* 0x0041e80000000800 */
[----:B---3--:R0:W-:Y:S01]  /*1ae90*/  STS [R9], R2 ;  /* 0x0000000209007388 */ /* 0x0081e20000000800 */
[----:B------:R-:W-:Y:S05]  /*1aea0*/  BRA `(.L_x_472) ;  /* 0x0000000c00947947 */ /* 0x000fea0003800000 */
.L_x_460:
[----:B------:R-:W-:-:S13]  /*1aeb0*/  ISETP.GE.AND P0, PT, R8, 0x1, PT ;  /* 0x000000010800780c */ /* 0x000fda0003f06270 */
[----:B------:R-:W-:Y:S05]  /*1aec0*/  @!P0 BRA `(.L_x_472) ;  /* 0x0000000c008c8947 */ /* 0x000fea0003800000 */
[C---:B0-----:R-:W-:Y:S01]  /*1aed0*/  VIADD R0, R8.reuse, 0xffffffff ;  /* 0xffffffff08007836 */ /* 0x041fe20000000000 */
[----:B------:R-:W-:Y:S01]  /*1aee0*/  LOP3.LUT R59, R8, 0xf, RZ, 0xc0, !PT ;  /* 0x0000000f083b7812 */ /* 0x000fe200078ec0ff */
[----:B------:R-:W-:Y:S03]  /*1aef0*/  BSSY.RECONVERGENT B2, `(.L_x_480) ;  /* 0x000006b000027945 */ /* 0x000fe60003800200 */
[----:B------:R-:W-:Y:S01]  /*1af00*/  ISETP.GE.U32.AND P0, PT, R0, 0xf, PT ;  /* 0x0000000f0000780c */ /* 0x000fe20003f06070 */
[----:B------:R-:W-:Y:S01]  /*1af10*/  IMAD.MOV.U32 R0, RZ, RZ, RZ ;  /* 0x000000ffff007224 */ /* 0x000fe200078e00ff */
[----:B------:R-:W-:-:S11]  /*1af20*/  ISETP.NE.AND P1, PT, R59, RZ, PT ;  /* 0x000000ff3b00720c */ /* 0x000fd60003f25270 */
[----:B------:R-:W-:Y:S05]  /*1af30*/  @!P0 BRA `(.L_x_481) ;  /* 0x0000000400988947 */ /* 0x000fea0003800000 */
[----:B--23--:R-:W0:Y:S01]  /*1af40*/  S2R R9, SR_CgaCtaId ;  /* 0x0000000000097919 */ /* 0x00ce220000008800 */
[----:B------:R-:W-:Y:S01]  /*1af50*/  MOV R0, 0x400 ;  /* 0x0000040000007802 */ /* 0x000fe20000000f00 */
[----:B----4-:R-:W-:Y:S02]  /*1af60*/  IMAD R11, R52, R49, R47 ;  /* 0x00000031340b7224 */ /* 0x010fe400078e022f */
[----:B------:R-:W-:Y:S01]  /*1af70*/  VIADD R6, R1, 0x3e4 ;  /* 0x000003e401067836 */ /* 0x000fe20000000000 */
[C---:B------:R-:W-:Y:S01]  /*1af80*/  IADD3 R2, PT, PT, R0.reuse, 0x34bc, RZ ;  /* 0x000034bc00027810 */ /* 0x040fe20007ffe0ff */
[----:B------:R-:W-:Y:S01]  /*1af90*/  VIADD R4, R0, 0x6978 ;  /* 0x0000697800047836 */ /* 0x000fe20000000000 */
[----:B------:R-:W-:Y:S01]  /*1afa0*/  LOP3.LUT R0, R8, 0x7ffffff0, RZ, 0xc0, !PT ;  /* 0x7ffffff008007812 */ /* 0x000fe200078ec0ff */
[----:B------:R-:W-:-:S04]  /*1afb0*/  IMAD.SHL.U32 R11, R11, 0x4, RZ ;  /* 0x000000040b0b7824 */ /* 0x000fc800078e00ff */
[----:B------:R-:W-:Y:S01]  /*1afc0*/  IMAD.MOV R10, RZ, RZ, -R0 ;  /* 0x000000ffff0a7224 */ /* 0x000fe200078e0a00 */
[C---:B0-----:R-:W-:Y:S02]  /*1afd0*/  LEA R2, R9.reuse, R2, 0x18 ;  /* 0x0000000209027211 */ /* 0x041fe400078ec0ff */
[----:B------:R-:W-:Y:S02]  /*1afe0*/  LEA R4, R9, R4, 0x18 ;  /* 0x0000000409047211 */ /* 0x000fe400078ec0ff */
[----:B------:R-:W-:-:S07]  /*1aff0*/  IADD3 R9, PT, PT, R1, 0x420, RZ ;  /* 0x0000042001097810 */ /* 0x000fce0007ffe0ff */
.L_x_482:
[----:B--2---:R-:W2:Y:S04]  /*1b000*/  LDL R35, [R6+-0x20] ;  /* 0xffffe00006237983 */ /* 0x004ea80000100800 */
        /* <DEDUP_REMOVED lines=19> */
[-C--:B------:R-:W-:Y:S01]  /*1b140*/  IADD3 R36, PT, PT, R2, R11.reuse, RZ ;  /* 0x0000000b02247210 */ /* 0x080fe20007ffe0ff */
[----:B------:R-:W-:Y:S01]  /*1b150*/  IMAD.IADD R37, R4, 0x1, R11 ;  /* 0x0000000104257824 */ /* 0x000fe200078e020b */
[----:B------:R-:W-:Y:S01]  /*1b160*/  LEA R11, R8, R11, 0x6 ;  /* 0x0000000b080b7211 */ /* 0x000fe200078e30ff */
[----:B------:R-:W-:-:S02]  /*1b170*/  VIADD R10, R10, 0x10 ;  /* 0x000000100a0a7836 */ /* 0x000fc40000000000 */
[C---:B------:R-:W-:Y:S01]  /*1b180*/  IMAD R39, R8.reuse, 0x4, R36 ;  /* 0x0000000408277824 */ /* 0x040fe200078e0224 */
[----:B------:R-:W-:Y:S01]  /*1b190*/  LEA R40, R8, R37, 0x2 ;  /* 0x0000002508287211 */ /* 0x000fe200078e10ff */
[----:B0-----:R-:W-:Y:S01]  /*1b1a0*/  VIADD R9, R9, 0x40 ;  /* 0x0000004009097836 */ /* 0x001fe20000000000 */
[----:B------:R-:W-:Y:S01]  /*1b1b0*/  ISETP.NE.AND P0, PT, R10, RZ, PT ;  /* 0x000000ff0a00720c */ /* 0x000fe20003f05270 */
[C---:B------:R-:W-:Y:S02]  /*1b1c0*/  IMAD R42, R8.reuse, 0x4, R39 ;  /* 0x00000004082a7824 */ /* 0x040fe400078e0227 */
[----:B------:R-:W-:Y:S02]  /*1b1d0*/  IMAD R43, R8, 0x4, R40 ;  /* 0x00000004082b7824 */ /* 0x000fe400078e0228 */
[----:B-1----:R-:W-:Y:S01]  /*1b1e0*/  VIADD R6, R6, 0x40 ;  /* 0x0000004006067836 */ /* 0x002fe20000000000 */
[C---:B------:R-:W-:Y:S01]  /*1b1f0*/  LEA R45, R8.reuse, R42, 0x2 ;  /* 0x0000002a082d7211 */ /* 0x040fe200078e10ff */
[----:B------:R-:W-:-:S04]  /*1b200*/  IMAD R46, R8, 0x4, R43 ;  /* 0x00000004082e7824 */ /* 0x000fc800078e022b */
[C---:B------:R-:W-:Y:S01]  /*1b210*/  IMAD R53, R8.reuse, 0x4, R45 ;  /* 0x0000000408357824 */ /* 0x040fe200078e022d */
[C---:B------:R-:W-:Y:S01]  /*1b220*/  LEA R55, R8.reuse, R46, 0x2 ;  /* 0x0000002e08377211 */ /* 0x040fe200078e10ff */
[----:B--2---:R0:W-:Y:S04]  /*1b230*/  STS [R36], R35 ;  /* 0x0000002324007388 */ /* 0x0041e80000000800 */
[----:B---3--:R1:W-:Y:S04]  /*1b240*/  STS [R37], R12 ;  /* 0x0000000c25007388 */ /* 0x0083e80000000800 */
[----:B----4-:R-:W-:Y:S01]  /*1b250*/  STS [R39], R38 ;  /* 0x0000002627007388 */ /* 0x010fe20000000800 */
[----:B0-----:R-:W-:-:S03]  /*1b260*/  IMAD R35, R8, 0x4, R53 ;  /* 0x0000000408237824 */ /* 0x001fc600078e0235 */
[----:B------:R0:W-:Y:S01]  /*1b270*/  STS [R40], R13 ;  /* 0x0000000d28007388 */ /* 0x0001e20000000800 */
[C---:B-1----:R-:W-:Y:S01]  /*1b280*/  IMAD R12, R8.reuse, 0x4, R55 ;  /* 0x00000004080c7824 */ /* 0x042fe200078e0237 */
[C---:B------:R-:W-:Y:S02]  /*1b290*/  LEA R37, R8.reuse, R35, 0x2 ;  /* 0x0000002308257211 */ /* 0x040fe400078e10ff */
[----:B-----5:R-:W-:Y:S04]  /*1b2a0*/  STS [R42], R41 ;  /* 0x000000292a007388 */ /* 0x020fe80000000800 */
[----:B------:R1:W-:Y:S01]  /*1b2b0*/  STS [R43], R14 ;  /* 0x0000000e2b007388 */ /* 0x0003e20000000800 */
[C---:B------:R-:W-:Y:S02]  /*1b2c0*/  IMAD R36, R8.reuse, 0x4, R37 ;  /* 0x0000000408247824 */ /* 0x040fe400078e0225 */
[C---:B0-----:R-:W-:Y:S01]  /*1b2d0*/  IMAD R13, R8.reuse, 0x4, R12 ;  /* 0x00000004080d7824 */ /* 0x041fe200078e020c */
[----:B------:R-:W-:Y:S01]  /*1b2e0*/  STS [R45], R44 ;  /* 0x0000002c2d007388 */ /* 0x000fe20000000800 */
[----:B------:R-:W-:-:S03]  /*1b2f0*/  IMAD R39, R8, 0x4, R36 ;  /* 0x0000000408277824 */ /* 0x000fc600078e0224 */
[----:B------:R0:W-:Y:S01]  /*1b300*/  STS [R46], R15 ;  /* 0x0000000f2e007388 */ /* 0x0001e20000000800 */
[----:B-1----:R-:W-:-:S03]  /*1b310*/  LEA R14, R8, R13, 0x2 ;  /* 0x0000000d080e7211 */ /* 0x002fc600078e10ff */
[----:B------:R-:W-:Y:S01]  /*1b320*/  STS [R53], R52 ;  /* 0x0000003435007388 */ /* 0x000fe20000000800 */
[----:B------:R-:W-:-:S03]  /*1b330*/  LEA R41, R8, R39, 0x2 ;  /* 0x0000002708297211 */ /* 0x000fc600078e10ff */
[----:B------:R1:W-:Y:S01]  /*1b340*/  STS [R55], R16 ;  /* 0x0000001037007388 */ /* 0x0003e20000000800 */
[----:B0-----:R-:W-:-:S03]  /*1b350*/  IMAD R15, R8, 0x4, R14 ;  /* 0x00000004080f7824 */ /* 0x001fc600078e020e */
[----:B------:R0:W-:Y:S04]  /*1b360*/  STS [R35], R54 ;  /* 0x0000003623007388 */ /* 0x0001e80000000800 */
[----:B------:R2:W-:Y:S01]  /*1b370*/  STS [R12], R17 ;  /* 0x000000110c007388 */ /* 0x0005e20000000800 */
[----:B-1----:R-:W-:-:S03]  /*1b380*/  IMAD R16, R8, 0x4, R15 ;  /* 0x0000000408107824 */ /* 0x002fc600078e020f */
[----:B------:R1:W-:Y:S01]  /*1b390*/  STS [R37], R56 ;  /* 0x0000003825007388 */ /* 0x0003e20000000800 */
[----:B0-----:R-:W-:-:S03]  /*1b3a0*/  IMAD R35, R8, 0x4, R41 ;  /* 0x0000000408237824 */ /* 0x001fc600078e0229 */
[----:B------:R0:W-:Y:S01]  /*1b3b0*/  STS [R13], R18 ;  /* 0x000000120d007388 */ /* 0x0001e20000000800 */
[----:B--2---:R-:W-:-:S03]  /*1b3c0*/  LEA R17, R8, R16, 0x2 ;  /* 0x0000001008117211 */ /* 0x004fc600078e10ff */
[----:B------:R-:W-:Y:S01]  /*1b3d0*/  STS [R36], R57 ;  /* 0x0000003924007388 */ /* 0x000fe20000000800 */
[C---:B-1----:R-:W-:Y:S02]  /*1b3e0*/  IMAD R37, R8.reuse, 0x4, R35 ;  /* 0x0000000408257824 */ /* 0x042fe400078e0223 */
[C---:B------:R-:W-:Y:S01]  /*1b3f0*/  IMAD R12, R8.reuse, 0x4, R17 ;  /* 0x00000004080c7824 */ /* 0x040fe200078e0211 */
[----:B------:R1:W-:Y:S02]  /*1b400*/  STS [R14], R19 ;  /* 0x000000130e007388 */ /* 0x0003e40000000800 */
[C---:B0-----:R-:W-:Y:S02]  /*1b410*/  LEA R13, R8.reuse, R37, 0x2 ;  /* 0x00000025080d7211 */ /* 0x041fe400078e10ff */
[----:B------:R0:W-:Y:S04]  /*1b420*/  STS [R39], R58 ;  /* 0x0000003a27007388 */ /* 0x0001e80000000800 */
[----:B------:R2:W-:Y:S01]  /*1b430*/  STS [R15], R20 ;  /* 0x000000140f007388 */ /* 0x0005e20000000800 */
[----:B-1----:R-:W-:-:S03]  /*1b440*/  IMAD R19, R8, 0x4, R12 ;  /* 0x0000000408137824 */ /* 0x002fc600078e020c */
[----:B------:R-:W-:Y:S01]  /*1b450*/  STS [R41], R34 ;  /* 0x0000002229007388 */ /* 0x000fe20000000800 */
[C---:B0-----:R-:W-:Y:S01]  /*1b460*/  IMAD R39, R8.reuse, 0x4, R13 ;  /* 0x0000000408277824 */ /* 0x041fe200078e020d */
[C---:B------:R-:W-:Y:S02]  /*1b470*/  LEA R14, R8.reuse, R19, 0x2 ;  /* 0x00000013080e7211 */ /* 0x040fe400078e10ff */
[----:B------:R0:W-:Y:S01]  /*1b480*/  STS [R16], R21 ;  /* 0x0000001510007388 */ /* 0x0001e20000000800 */
[----:B--2---:R-:W-:-:S03]  /*1b490*/  IMAD R15, R8, 0x4, R39 ;  /* 0x00000004080f7824 */ /* 0x004fc600078e0227 */
[----:B------:R1:W-:Y:S04]  /*1b4a0*/  STS [R35], R33 ;  /* 0x0000002123007388 */ /* 0x0003e80000000800 */
[----:B------:R2:W-:Y:S01]  /*1b4b0*/  STS [R17], R22 ;  /* 0x0000001611007388 */ /* 0x0005e20000000800 */
[----:B0-----:R-:W-:-:S03]  /*1b4c0*/  IMAD R21, R8, 0x4, R14 ;  /* 0x0000000408157824 */ /* 0x001fc600078e020e */
[----:B------:R2:W-:Y:S01]  /*1b4d0*/  STS [R37], R32 ;  /* 0x0000002025007388 */ /* 0x0005e20000000800 */
[C---:B-1----:R-:W-:Y:S01]  /*1b4e0*/  LEA R33, R8.reuse, R15, 0x2 ;  /* 0x0000000f08217211 */ /* 0x042fe200078e10ff */
[----:B------:R-:W-:Y:S02]  /*1b4f0*/  IMAD R16, R8, 0x4, R21 ;  /* 0x0000000408107824 */ /* 0x000fe400078e0215 */
[----:B------:R2:W-:Y:S04]  /*1b500*/  STS [R12], R23 ;  /* 0x000000170c007388 */ /* 0x0005e80000000800 */
        /* <DEDUP_REMOVED lines=9> */
.L_x_481:
[----:B------:R-:W-:Y:S05]  /*1b5a0*/  BSYNC.RECONVERGENT B2 ;  /* 0x0000000000027941 */ /* 0x000fea0003800200 */
.L_x_480:
[----:B------:R-:W-:Y:S05]  /*1b5b0*/  @!P1 BRA `(.L_x_472) ;  /* 0x0000000400d09947 */ /* 0x000fea0003800000 */
[----:B------:R-:W-:Y:S01]  /*1b5c0*/  ISETP.GE.U32.AND P0, PT, R59, 0x8, PT ;  /* 0x000000083b00780c */ /* 0x000fe20003f06070 */
[----:B------:R-:W-:Y:S01]  /*1b5d0*/  BSSY.RECONVERGENT B2, `(.L_x_483) ;  /* 0x0000034000027945 */ /* 0x000fe20003800200 */
[----:B--23--:R-:W-:-:S04]  /*1b5e0*/  LOP3.LUT R28, R8, 0x7, RZ, 0xc0, !PT ;  /* 0x00000007081c7812 */ /* 0x00cfc800078ec0ff */
[----:B------:R-:W-:-:S07]  /*1b5f0*/  ISETP.NE.AND P1, PT, R28, RZ, PT ;  /* 0x000000ff1c00720c */ /* 0x000fce0003f25270 */
[----:B------:R-:W-:Y:S06]  /*1b600*/  @!P0 BRA `(.L_x_484) ;  /* 0x0000000000c08947 */ /* 0x000fec0003800000 */
[----:B------:R-:W-:-:S05]  /*1b610*/  LEA R6, R0, R1, 0x2 ;  /* 0x0000000100067211 */ /* 0x000fca00078e10ff */
[----:B------:R-:W2:Y:S04]  /*1b620*/  LDL R4, [R6+0x3c4] ;  /* 0x0003c40006047983 */ /* 0x000ea80000100800 */
[----:B------:R-:W3:Y:S04]  /*1b630*/  LDL.128 R20, [R6+0x400] ;  /* 0x0004000006147983 */ /* 0x000ee80000100c00 */
[----:B------:R-:W5:Y:S04]  /*1b640*/  LDL.64 R32, [R6+0x3c8] ;  /* 0x0003c80006207983 */ /* 0x000f680000100a00 */
[----:B-1--4-:R-:W4:Y:S04]  /*1b650*/  LDL.128 R16, [R6+0x3d0] ;  /* 0x0003d00006107983 */ /* 0x012f280000100c00 */
[----:B------:R-:W4:Y:S04]  /*1b660*/  LDL.128 R12, [R6+0x410] ;  /* 0x00041000060c7983 */ /* 0x000f280000100c00 */
[----:B------:R0:W4:Y:S01]  /*1b670*/  LDL R26, [R6+0x3e0] ;  /* 0x0003e000061a7983 */ /* 0x0001220000100800 */
[----:B------:R-:W1:Y:S01]  /*1b680*/  S2UR UR7, SR_CgaCtaId ;  /* 0x00000000000779c3 */ /* 0x000e620000008800 */
[----:B------:R-:W-:Y:S01]  /*1b690*/  UMOV UR4, 0x400 ;  /* 0x0000040000047882 */ /* 0x000fe20000000000 */
[-C--:B------:R-:W-:Y:S01]  /*1b6a0*/  IMAD R2, R49, R8.reuse, R0 ;  /* 0x0000000831027224 */ /* 0x080fe200078e0200 */
[----:B------:R-:W-:Y:S01]  /*1b6b0*/  UIADD3 UR5, UPT, UPT, UR4, 0x34bc, URZ ;  /* 0x000034bc04057890 */ /* 0x000fe2000fffe0ff */
[----:B------:R-:W-:Y:S01]  /*1b6c0*/  IADD3 R0, PT, PT, R0, 0x8, RZ ;  /* 0x0000000800007810 */ /* 0x000fe20007ffe0ff */
        /* <DEDUP_REMOVED lines=11> */
[----:B------:R-:W-:-:S03]  /*1b780*/  LEA R10, R8, R27, 0x2 ;  /* 0x0000001b080a7211 */ /* 0x000fc600078e10ff */
[C---:B------:R-:W-:Y:S02]  /*1b790*/  IMAD R24, R8.reuse, 0x4, R29 ;  /* 0x0000000408187824 */ /* 0x040fe400078e021d */
[C---:B------:R-:W-:Y:S01]  /*1b7a0*/  IMAD R31, R8.reuse, 0x4, R10 ;  /* 0x00000004081f7824 */ /* 0x040fe200078e020a */
[----:B--2---:R0:W-:Y:S04]  /*1b7b0*/  STS [R9], R4 ;  /* 0x0000000409007388 */ /* 0x0041e80000000800 */
[----:B---3--:R1:W-:Y:S04]  /*1b7c0*/  STS [R11], R20 ;  /* 0x000000140b007388 */ /* 0x0083e80000000800 */
[----:B-----5:R2:W-:Y:S01]  /*1b7d0*/  STS [R25], R32 ;  /* 0x0000002019007388 */ /* 0x0205e20000000800 */
[C---:B0-----:R-:W-:Y:S01]  /*1b7e0*/  LEA R9, R8.reuse, R24, 0x2 ;  /* 0x0000001808097211 */ /* 0x041fe200078e10ff */
[----:B------:R-:W-:-:S02]  /*1b7f0*/  IMAD R4, R8, 0x4, R31 ;  /* 0x0000000408047824 */ /* 0x000fc400078e021f */
[----:B------:R0:W-:Y:S02]  /*1b800*/  STS [R2], R21 ;  /* 0x0000001502007388 */ /* 0x0001e40000000800 */
[C---:B-1----:R-:W-:Y:S02]  /*1b810*/  IMAD R11, R8.reuse, 0x4, R9 ;  /* 0x00000004080b7824 */ /* 0x042fe400078e0209 */
[----:B------:R3:W-:Y:S02]  /*1b820*/  STS [R6], R33 ;  /* 0x0000002106007388 */ /* 0x0007e40000000800 */
[C---:B--2---:R-:W-:Y:S02]  /*1b830*/  IMAD R25, R8.reuse, 0x4, R11 ;  /* 0x0000000408197824 */ /* 0x044fe400078e020b */
[----:B------:R3:W-:Y:S01]  /*1b840*/  STS [R27], R22 ;  /* 0x000000161b007388 */ /* 0x0007e20000000800 */
[----:B0-----:R-:W-:-:S03]  /*1b850*/  LEA R21, R8, R4, 0x2 ;  /* 0x0000000408157211 */ /* 0x001fc600078e10ff */
[----:B----4-:R3:W-:Y:S02]  /*1b860*/  STS [R29], R16 ;  /* 0x000000101d007388 */ /* 0x0107e40000000800 */
        /* <DEDUP_REMOVED lines=9> */
[----:B------:R3:W-:Y:S02]  /*1b900*/  STS [R2], R15 ;  /* 0x0000000f02007388 */ /* 0x0007e40000000800 */
.L_x_484:
[----:B------:R-:W-:Y:S05]  /*1b910*/  BSYNC.RECONVERGENT B2 ;  /* 0x0000000000027941 */ /* 0x000fea0003800200 */
.L_x_483:
[----:B------:R-:W-:Y:S05]  /*1b920*/  @!P1 BRA `(.L_x_472) ;  /* 0x0000000000f49947 */ /* 0x000fea0003800000 */
[----:B------:R-:W-:Y:S01]  /*1b930*/  ISETP.GE.U32.AND P0, PT, R28, 0x4, PT ;  /* 0x000000041c00780c */ /* 0x000fe20003f06070 */
[----:B------:R-:W-:Y:S01]  /*1b940*/  BSSY.RECONVERGENT B2, `(.L_x_485) ;  /* 0x0000022000027945 */ /* 0x000fe20003800200 */
[----:B---3--:R-:W-:-:S04]  /*1b950*/  LOP3.LUT R2, R8, 0x3, RZ, 0xc0, !PT ;  /* 0x0000000308027812 */ /* 0x008fc800078ec0ff */
[----:B------:R-:W-:-:S07]  /*1b960*/  ISETP.NE.AND P1, PT, R2, RZ, PT ;  /* 0x000000ff0200720c */ /* 0x000fce0003f25270 */
[----:B------:R-:W-:Y:S06]  /*1b970*/  @!P0 BRA `(.L_x_486) ;  /* 0x0000000000788947 */ /* 0x000fec0003800000 */
[----:B------:R-:W-:-:S05]  /*1b980*/  IMAD R6, R0, 0x4, R1 ;  /* 0x0000000400067824 */ /* 0x000fca00078e0201 */
[----:B------:R-:W2:Y:S04]  /*1b990*/  LDL R9, [R6+0x3c4] ;  /* 0x0003c40006097983 */ /* 0x000ea80000100800 */
[----:B------:R-:W3:Y:S04]  /*1b9a0*/  LDL.128 R12, [R6+0x400] ;  /* 0x00040000060c7983 */ /* 0x000ee80000100c00 */
[----:B----4-:R-:W4:Y:S04]  /*1b9b0*/  LDL.64 R10, [R6+0x3c8] ;  /* 0x0003c800060a7983 */ /* 0x010f280000100a00 */
[----:B------:R0:W5:Y:S01]  /*1b9c0*/  LDL R18, [R6+0x3d0] ;  /* 0x0003d00006127983 */ /* 0x0001620000100800 */
[----:B------:R-:W1:Y:S01]  /*1b9d0*/  S2UR UR7, SR_CgaCtaId ;  /* 0x00000000000779c3 */ /* 0x000e620000008800 */
[----:B------:R-:W-:Y:S01]  /*1b9e0*/  UMOV UR4, 0x400 ;  /* 0x0000040000047882 */ /* 0x000fe20000000000 */
[-C--:B------:R-:W-:Y:S01]  /*1b9f0*/  IMAD R4, R49, R8.reuse, R0 ;  /* 0x0000000831047224 */ /* 0x080fe200078e0200 */
        /* <DEDUP_REMOVED lines=8> */
[C---:B------:R-:W-:Y:S01]  /*1ba80*/  IMAD R19, R8.reuse, 0x4, R16 ;  /* 0x0000000408137824 */ /* 0x040fe200078e0210 */
[----:B------:R-:W-:-:S03]  /*1ba90*/  LEA R4, R8, R17, 0x2 ;  /* 0x0000001108047211 */ /* 0x000fc600078e10ff */
[C---:B0-----:R-:W-:Y:S02]  /*1baa0*/  IMAD R6, R8.reuse, 0x4, R19 ;  /* 0x0000000408067824 */ /* 0x041fe400078e0213 */
[----:B------:R-:W-:-:S03]  /*1bab0*/  IMAD R21, R8, 0x4, R4 ;  /* 0x0000000408157824 */ /* 0x000fc600078e0204 */
[C---:B------:R-:W-:Y:S01]  /*1bac0*/  LEA R23, R8.reuse, R6, 0x2 ;  /* 0x0000000608177211 */ /* 0x040fe200078e10ff */
[----:B------:R-:W-:Y:S01]  /*1bad0*/  IMAD R20, R8, 0x4, R21 ;  /* 0x0000000408147824 */ /* 0x000fe200078e0215 */
[----:B--2---:R0:W-:Y:S04]  /*1bae0*/  STS [R16], R9 ;  /* 0x0000000910007388 */ /* 0x0041e80000000800 */
[----:B---3--:R0:W-:Y:S04]  /*1baf0*/  STS [R17], R12 ;  /* 0x0000000c11007388 */ /* 0x0081e80000000800 */
[----:B----4-:R0:W-:Y:S04]  /*1bb00*/  STS [R19], R10 ;  /* 0x0000000a13007388 */ /* 0x0101e80000000800 */
[----:B------:R0:W-:Y:S04]  /*1bb10*/  STS [R4], R13 ;  /* 0x0000000d04007388 */ /* 0x0001e80000000800 */
[----:B------:R0:W-:Y:S04]  /*1bb20*/  STS [R6], R11 ;  /* 0x0000000b06007388 */ /* 0x0001e80000000800 */
[----:B------:R0:W-:Y:S04]  /*1bb30*/  STS [R21], R14 ;  /* 0x0000000e15007388 */ /* 0x0001e80000000800 */
[----:B-----5:R0:W-:Y:S04]  /*1bb40*/  STS [R23], R18 ;  /* 0x0000001217007388 */ /* 0x0201e80000000800 */
[----:B------:R0:W-:Y:S02]  /*1bb50*/  STS [R20], R15 ;  /* 0x0000000f14007388 */ /* 0x0001e40000000800 */
.L_x_486:
[----:B------:R-:W-:Y:S05]  /*1bb60*/  BSYNC.RECONVERGENT B2 ;  /* 0x0000000000027941 */ /* 0x000fea0003800200 */
.L_x_485:
[----:B------:R-:W-:Y:S05]  /*1bb70*/  @!P1 BRA `(.L_x_472) ;  /* 0x0000000000609947 */ /* 0x000fea0003800000 */
[----:B0---4-:R-:W0:Y:S01]  /*1bb80*/  S2R R11, SR_CgaCtaId ;  /* 0x00000000000b7919 */ /* 0x011e220000008800 */
[----:B------:R-:W-:Y:S01]  /*1bb90*/  MOV R4, 0x400 ;  /* 0x0000040000047802 */ /* 0x000fe20000000f00 */
[-C--:B------:R-:W-:Y:S02]  /*1bba0*/  IMAD R49, R49, R8.reuse, R0 ;  /* 0x0000000831317224 */ /* 0x080fe400078e0200 */
[----:B------:R-:W-:Y:S01]  /*1bbb0*/  IMAD R9, R0, 0x4, R5 ;  /* 0x0000000400097824 */ /* 0x000fe200078e0205 */
[C---:B------:R-:W-:Y:S01]  /*1bbc0*/  IADD3 R10, PT, PT, R4.reuse, 0x34bc, RZ ;  /* 0x000034bc040a7810 */ /* 0x040fe20007ffe0ff */
[----:B------:R-:W-:Y:S02]  /*1bbd0*/  IMAD R49, R49, R8, R47 ;  /* 0x0000000831317224 */ /* 0x000fe400078e022f */
[----:B------:R-:W-:Y:S02]  /*1bbe0*/  VIADD R4, R4, 0x6978 ;  /* 0x0000697804047836 */ /* 0x000fe40000000000 */
[----:B------:R-:W-:Y:S01]  /*1bbf0*/  IMAD R6, R0, 0x4, R7 ;  /* 0x0000000400067824 */ /* 0x000fe200078e0207 */
[----:B------:R-:W-:Y:S01]  /*1bc00*/  SHF.L.U32 R49, R49, 0x2, RZ ;  /* 0x0000000231317819 */ /* 0x000fe200000006ff */
[----:B------:R-:W-:Y:S01]  /*1bc10*/  IMAD.MOV R0, RZ, RZ, -R2 ;  /* 0x000000ffff007224 */ /* 0x000fe200078e0a02 */
[----:B0-----:R-:W-:-:S02]  /*1bc20*/  LEA R10, R11, R10, 0x18 ;  /* 0x0000000a0b0a7211 */ /* 0x001fc400078ec0ff */
[----:B------:R-:W-:-:S07]  /*1bc30*/  LEA R12, R11, R4, 0x18 ;  /* 0x000000040b0c7211 */ /* 0x000fce00078ec0ff */
.L_x_487:
[----:B0-----:R0:W2:Y:S04]  /*1bc40*/  LDL R2, [R6] ;  /* 0x0000000006027983 */ /* 0x0010a80000100800 */
[----:B------:R3:W4:Y:S01]  /*1bc50*/  LDL R4, [R9] ;  /* 0x0000000009047983 */ /* 0x0007220000100800 */
[--C-:B------:R-:W-:Y:S01]  /*1bc60*/  IMAD.IADD R5, R10, 0x1, R49.reuse ;  /* 0x000000010a057824 */ /* 0x100fe200078e0231 */
[----:B------:R-:W-:Y:S01]  /*1bc70*/  IADD3 R0, PT, PT, R0, 0x1, RZ ;  /* 0x0000000100007810 */ /* 0x000fe20007ffe0ff */
[--C-:B------:R-:W-:Y:S02]  /*1bc80*/  IMAD.IADD R7, R12, 0x1, R49.reuse ;  /* 0x000000010c077824 */ /* 0x100fe400078e0231 */
[----:B------:R-:W-:Y:S01]  /*1bc90*/  IMAD R49, R8, 0x4, R49 ;  /* 0x0000000408317824 */ /* 0x000fe200078e0231 */
[----:B------:R-:W-:Y:S01]  /*1bca0*/  ISETP.NE.AND P0, PT, R0, RZ, PT ;  /* 0x000000ff0000720c */ /* 0x000fe20003f05270 */
[----:B0-----:R-:W-:Y:S01]  /*1bcb0*/  VIADD R6, R6, 0x4 ;  /* 0x0000000406067836 */ /* 0x001fe20000000000 */
[----:B---3--:R-:W-:Y:S01]  /*1bcc0*/  IADD3 R9, PT, PT, R9, 0x4, RZ ;  /* 0x0000000409097810 */ /* 0x008fe20007ffe0ff */
[----:B--2---:R0:W-:Y:S04]  /*1bcd0*/  STS [R5], R2 ;  /* 0x0000000205007388 */ /* 0x0041e80000000800 */
[----:B----4-:R0:W-:Y:S06]  /*1bce0*/  STS [R7], R4 ;  /* 0x0000000407007388 */ /* 0x0101ec0000000800 */
[----:B------:R-:W-:Y:S05]  /*1bcf0*/  @P0 BRA `(.L_x_487) ;  /* 0xfffffffc00d00947 */ /* 0x000fea000383ffff */
.L_x_472:
[----:B------:R-:W-:Y:S05]  /*1bd00*/  BSYNC.RECONVERGENT B1 ;  /* 0x0000000000017941 */ /* 0x000fea0003800200 */
.L_x_459:
[----:B------:R-:W5:Y:S01]  /*1bd10*/  F2I.TRUNC.NTZ R3, R3 ;  /* 0x0000000300037305 */ /* 0x000f62000020f100 */
[----:B0-2---:R-:W0:Y:S01]  /*1bd20*/  S2R R0, SR_LANEID ;  /* 0x0000000000007919 */ /* 0x005e220000000000 */
[----:B---3--:R-:W2:Y:S01]  /*1bd30*/  LDC.64 R4, c[0x0][0x3c0] ;  /* 0x0000f000ff047b82 */ /* 0x008ea20000000a00 */
[----:B------:R-:W-:Y:S02]  /*1bd40*/  VOTEU.ANY UR4, UPT, PT ;  /* 0x0000000000047886 */ /* 0x000fe400038e0100 */
[----:B------:R-:W-:-:S05]  /*1bd50*/  UFLO.U32 UR4, UR4 ;  /* 0x00000004000472bd */ /* 0x000fca00080e0000 */
[----:B-----5:R-:W3:Y:S01]  /*1bd60*/  REDUX.SUM UR5, R3 ;  /* 0x00000000030573c4 */ /* 0x020ee2000000c000 */
[----:B0-----:R-:W-:Y:S01]  /*1bd70*/  ISETP.EQ.U32.AND P0, PT, R0, UR4, PT ;  /* 0x0000000400007c0c */ /* 0x001fe2000bf02070 */
[----:B---3--:R-:W-:-:S12]  /*1bd80*/  IMAD.U32 R7, RZ, RZ, UR5 ;  /* 0x00000005ff077e24 */ /* 0x008fd8000f8e00ff */
[----:B--2---:R2:W-:Y:S02]  /*1bd90*/  @P0 REDG.E.ADD.STRONG.GPU desc[UR8][R4.64], R7 ;  /* 0x000000070400098e */ /* 0x0045e4000c12e108 */
.L_x_12:
[----:B------:R-:W-:Y:S05]  /*1bda0*/  BSYNC.RECONVERGENT B0 ;  /* 0x0000000000007941 */ /* 0x000fea0003800200 */
.L_x_11:
[----:B------:R-:W-:Y:S05]  /*1bdb0*/  WARPSYNC.ALL ;  /* 0x0000000000007948 */ /* 0x000fea0003800000 */
[----:B------:R-:W-:Y:S01]  /*1bdc0*/  BAR.SYNC.DEFER_BLOCKING 0x0 ;  /* 0x0000000000007b1d */ /* 0x000fe20000010000 */
[----:B------:R-:W-:-:S13]  /*1bdd0*/  ISETP.GE.AND P0, PT, R51, R48, PT ;  /* 0x000000303300720c */ /* 0x000fda0003f06270 */
[----:B------:R-:W-:Y:S05]  /*1bde0*/  @P0 EXIT ;  /* 0x000000000000094d */ /* 0x000fea0003800000 */
[----:B-12---:R-:W1:Y:S01]  /*1bdf0*/  I2F.U32.RP R4, UR6 ;  /* 0x0000000600047d06 */ /* 0x006e620008209000 */
[----:B0-----:R-:W-:Y:S01]  /*1be00*/  VIADD R7, R51, UR6 ;  /* 0x0000000633077c36 */ /* 0x001fe20008000000 */
[----:B------:R-:W-:Y:S01]  /*1be10*/  ISETP.NE.U32.AND P2, PT, RZ, UR6, PT ;  /* 0x00000006ff007c0c */ /* 0x000fe2000bf45070 */
[----:B------:R-:W-:Y:S03]  /*1be20*/  BSSY.RECONVERGENT B0, `(.L_x_488) ;  /* 0x0000036000007945 */ /* 0x000fe60003800200 */
[----:B------:R-:W-:Y:S02]  /*1be30*/  ISETP.GE.AND P0, PT, R7, R48, PT ;  /* 0x000000300700720c */ /* 0x000fe40003f06270 */
[----:B------:R-:W-:Y:S02]  /*1be40*/  VIMNMX R0, PT, PT, R48, R7, !PT ;  /* 0x0000000730007248 */ /* 0x000fe40007fe0100 */
[----:B------:R-:W-:-:S04]  /*1be50*/  SEL R5, RZ, 0x1, P0 ;  /* 0x00000001ff057807 */ /* 0x000fc80000000000 */
[----:B------:R-:W-:Y:S01]  /*1be60*/  IADD3 R0, PT, PT, R0, -R7, -R5 ;  /* 0x8000000700007210 */ /* 0x000fe20007ffe805 */
[----:B-1----:R-:W0:Y:S02]  /*1be70*/  MUFU.RCP R4, R4 ;  /* 0x0000000400047308 */ /* 0x002e240000001000 */
[----:B0-----:R-:W-:-:S06]  /*1be80*/  VIADD R2, R4, 0xffffffe ;  /* 0x0ffffffe04027836 */ /* 0x001fcc0000000000 */
[----:B------:R0:W1:Y:S02]  /*1be90*/  F2I.FTZ.U32.TRUNC.NTZ R3, R2 ;  /* 0x0000000200037305 */ /* 0x000064000021f000 */
[----:B0-----:R-:W-:Y:S01]  /*1bea0*/  IMAD.MOV.U32 R2, RZ, RZ, RZ ;  /* 0x000000ffff027224 */ /* 0x001fe200078e00ff */
[----:B-1----:R-:W-:-:S05]  /*1beb0*/  IADD3 R9, PT, PT, RZ, -R3, RZ ;  /* 0x80000003ff097210 */ /* 0x002fca0007ffe0ff */
[----:B------:R-:W-:-:S04]  /*1bec0*/  IMAD R9, R9, UR6, RZ ;  /* 0x0000000609097c24 */ /* 0x000fc8000f8e02ff */
[----:B------:R-:W-:-:S06]  /*1bed0*/  IMAD.HI.U32 R9, R3, R9, R2 ;  /* 0x0000000903097227 */ /* 0x000fcc00078e0002 */
[----:B------:R-:W-:-:S05]  /*1bee0*/  IMAD.HI.U32 R2, R9, R0, RZ ;  /* 0x0000000009027227 */ /* 0x000fca00078e00ff */
[----:B------:R-:W-:-:S05]  /*1bef0*/  IADD3 R3, PT, PT, -R2, RZ, RZ ;  /* 0x000000ff02037210 */ /* 0x000fca0007ffe1ff */
[----:B------:R-:W-:-:S05]  /*1bf00*/  IMAD R0, R3, UR6, R0 ;  /* 0x0000000603007c24 */ /* 0x000fca000f8e0200 */
[----:B------:R-:W-:-:S13]  /*1bf10*/  ISETP.GE.U32.AND P0, PT, R0, UR6, PT ;  /* 0x0000000600007c0c */ /* 0x000fda000bf06070 */
[----:B------:R-:W-:Y:S02]  /*1bf20*/  @P0 VIADD R0, R0, -UR6 ;  /* 0x8000000600000c36 */ /* 0x000fe40008000000 */
[----:B------:R-:W-:-:S03]  /*1bf30*/  @P0 VIADD R2, R2, 0x1 ;  /* 0x0000000102020836 */ /* 0x000fc60000000000 */
[----:B------:R-:W-:-:S13]  /*1bf40*/  ISETP.GE.U32.AND P1, PT, R0, UR6, PT ;  /* 0x0000000600007c0c */ /* 0x000fda000bf26070 */
[----:B------:R-:W-:Y:S02]  /*1bf50*/  @P1 IADD3 R2, PT, PT, R2, 0x1, RZ ;  /* 0x0000000102021810 */ /* 0x000fe40007ffe0ff */
        /* <DEDUP_REMOVED lines=8> */
[----:B------:R-:W-:Y:S01]  /*1bfe0*/  VIADD R0, R0, 0x1 ;  /* 0x0000000100007836 */ /* 0x000fe20000000000 */
[----:B------:R-:W-:Y:S01]  /*1bff0*/  MOV R2, 0x400 ;  /* 0x0000040000027802 */ /* 0x000fe20000000f00 */
[C---:B------:R-:W-:Y:S01]  /*1c000*/  IMAD.SHL.U32 R10, R51.reuse, 0x4, RZ ;  /* 0x00000004330a7824 */ /* 0x040fe200078e00ff */
[----:B----4-:R-:W-:Y:S02]  /*1c010*/  IADD3 R11, PT, PT, R51, R50, RZ ;  /* 0x00000032330b7210 */ /* 0x010fe40007ffe0ff */
[----:B------:R-:W-:Y:S01]  /*1c020*/  LOP3.LUT R0, R0, 0x3, RZ, 0xc0, !PT ;  /* 0x0000000300007812 */ /* 0x000fe200078ec0ff */
[C---:B------:R-:W-:Y:S01]  /*1c030*/  VIADD R5, R2.reuse, 0x6978 ;  /* 0x0000697802057836 */ /* 0x040fe20000000000 */
[----:B------:R-:W2:Y:S01]  /*1c040*/  LDC.64 R8, c[0x0][0x388] ;  /* 0x0000e200ff087b82 */ /* 0x000ea20000000a00 */
[----:B------:R-:W-:-:S02]  /*1c050*/  IADD3 R3, PT, PT, R2, 0x34bc, RZ ;  /* 0x000034bc02037810 */ /* 0x000fc40007ffe0ff */
[----:B------:R-:W-:Y:S02]  /*1c060*/  IMAD R51, R0, UR6, R51 ;  /* 0x0000000600337c24 */ /* 0x000fe4000f8e0233 */
[----:B------:R-:W-:Y:S01]  /*1c070*/  IMAD.MOV R0, RZ, RZ, -R0 ;  /* 0x000000ffff007224 */ /* 0x000fe200078e0a00 */
[C---:B0-----:R-:W-:Y:S02]  /*1c080*/  LEA R17, R4.reuse, R3, 0x18 ;  /* 0x0000000304117211 */ /* 0x041fe400078ec0ff */
[----:B------:R-:W-:-:S07]  /*1c090*/  LEA R19, R4, R5, 0x18 ;  /* 0x0000000504137211 */ /* 0x000fce00078ec0ff */
.L_x_490:
[----:B------:R-:W-:Y:S01]  /*1c0a0*/  IMAD.IADD R12, R17, 0x1, R10 ;  /* 0x00000001110c7824 */ /* 0x000fe200078e020a */
[----:B------:R-:W-:Y:S01]  /*1c0b0*/  IADD3 R14, PT, PT, R19, R10, RZ ;  /* 0x0000000a130e7210 */ /* 0x000fe20007ffe0ff */
[C---:B0-2---:R-:W-:Y:S01]  /*1c0c0*/  IMAD.WIDE R4, R11.reuse, 0x4, R8 ;  /* 0x000000040b047825 */ /* 0x045fe200078e0208 */
[----:B------:R-:W0:Y:S02]  /*1c0d0*/  LDC R21, c[0x0][0x360] ;  /* 0x0000d800ff157b82 */ /* 0x000e240000000800 */
[----:B------:R-:W2:Y:S01]  /*1c0e0*/  LDS R13, [R12] ;  /* 0x000000000c0d7984 */ /* 0x000ea20000000800 */
[C---:B-1----:R-:W-:Y:S01]  /*1c0f0*/  IMAD.WIDE R2, R11.reuse, 0x4, R6 ;  /* 0x000000040b027825 */ /* 0x042fe200078e0206 */
[----:B------:R-:W-:Y:S02]  /*1c100*/  IADD3 R11, PT, PT, R11, UR6, RZ ;  /* 0x000000060b0b7c10 */ /* 0x000fe4000fffe0ff */
[----:B------:R-:W1:Y:S01]  /*1c110*/  LDS R15, [R14] ;  /* 0x000000000e0f7984 */ /* 0x000e620000000800 */
[----:B------:R-:W-:-:S05]  /*1c120*/  VIADD R0, R0, 0x1 ;  /* 0x0000000100007836 */ /* 0x000fca0000000000 */
[----:B------:R-:W-:Y:S01]  /*1c130*/  ISETP.NE.AND P0, PT, R0, RZ, PT ;  /* 0x000000ff0000720c */ /* 0x000fe20003f05270 */
[----:B0-----:R-:W-:Y:S01]  /*1c140*/  IMAD R10, R21, 0x4, R10 ;  /* 0x00000004150a7824 */ /* 0x001fe200078e020a */
[----:B--2---:R0:W-:Y:S04]  /*1c150*/  STG.E desc[UR8][R4.64], R13 ;  /* 0x0000000d04007986 */ /* 0x0041e8000c101908 */
[----:B-1----:R0:W-:Y:S07]  /*1c160*/  STG.E desc[UR8][R2.64], R15 ;  /* 0x0000000f02007986 */ /* 0x0021ee000c101908 */
[----:B------:R-:W-:Y:S05]  /*1c170*/  @P0 BRA `(.L_x_490) ;  /* 0xfffffffc00c80947 */ /* 0x000fea000383ffff */
.L_x_489:
[----:B------:R-:W-:Y:S05]  /*1c180*/  BSYNC.RECONVERGENT B0 ;  /* 0x0000000000007941 */ /* 0x000fea0003800200 */
.L_x_488:
[----:B------:R-:W-:Y:S05]  /*1c190*/  @!P1 EXIT ;  /* 0x000000000000994d */ /* 0x000fea0003800000 */
[----:B------:R-:W1:Y:S01]  /*1c1a0*/  S2UR UR7, SR_CgaCtaId ;  /* 0x00000000000779c3 */ /* 0x000e620000008800 */
[----:B------:R-:W-:Y:S01]  /*1c1b0*/  UMOV UR4, 0x400 ;  /* 0x0000040000047882 */ /* 0x000fe20000000000 */
[----:B------:R-:W-:Y:S02]  /*1c1c0*/  USHF.L.U32 UR6, UR6, 0x2, URZ ;  /* 0x0000000206067899 */ /* 0x000fe400080006ff */
[----:B------:R-:W-:Y:S02]  /*1c1d0*/  UIADD3 UR5, UPT, UPT, UR4, 0x34bc, URZ ;  /* 0x000034bc04057890 */ /* 0x000fe4000fffe0ff */
[----:B------:R-:W-:Y:S02]  /*1c1e0*/  UIADD3 UR4, UPT, UPT, UR4, 0x6978, URZ ;  /* 0x0000697804047890 */ /* 0x000fe4000fffe0ff */
[----:B------:R-:W2:Y:S08]  /*1c1f0*/  LDC.64 R20, c[0x0][0x390] ;  /* 0x0000e400ff147b82 */ /* 0x000eb00000000a00 */
[----:B------:R-:W3:Y:S01]  /*1c200*/  LDC.64 R18, c[0x0][0x388] ;  /* 0x0000e200ff127b82 */ /* 0x000ee20000000a00 */
[----:B-1----:R-:W-:-:S02]  /*1c210*/  ULEA UR5, UR7, UR5, 0x18 ;  /* 0x0000000507057291 */ /* 0x002fc4000f8ec0ff */
[----:B------:R-:W-:-:S12]  /*1c220*/  ULEA UR4, UR7, UR4, 0x18 ;  /* 0x0000000407047291 */ /* 0x000fd8000f8ec0ff */
.L_x_491:
[C---:B------:R-:W-:Y:S01]  /*1c230*/  LEA R0, R51.reuse, UR5, 0x2 ;  /* 0x0000000533007c11 */ /* 0x040fe2000f8e10ff */
[----:B0-----:R-:W-:Y:S01]  /*1c240*/  IMAD.IADD R5, R50, 0x1, R51 ;  /* 0x0000000132057824 */ /* 0x001fe200078e0233 */
[C---:B------:R-:W-:Y:S02]  /*1c250*/  LEA R6, R51.reuse, UR4, 0x2 ;  /* 0x0000000433067c11 */ /* 0x040fe4000f8e10ff */
[----:B------:R-:W-:Y:S01]  /*1c260*/  IADD3 R51, PT, PT, R51, UR6, RZ ;  /* 0x0000000633337c10 */ /* 0x000fe2000fffe0ff */
[----:B------:R-:W-:Y:S01]  /*1c270*/  VIADD R10, R0, UR6 ;  /* 0x00000006000a7c36 */ /* 0x000fe20008000000 */
[----:B------:R-:W0:Y:S01]  /*1c280*/  LDS R23, [R0] ;  /* 0x0000000000177984 */ /* 0x000e220000000800 */
[----:B----4-:R-:W-:Y:S02]  /*1c290*/  VIADD R11, R6, UR6 ;  /* 0x00000006060b7c36 */ /* 0x010fe40008000000 */
[----:B---3--:R-:W-:Y:S01]  /*1c2a0*/  IMAD.WIDE R2, R5, 0x4, R18 ;  /* 0x0000000405027825 */ /* 0x008fe200078e0212 */
[----:B------:R-:W1:Y:S01]  /*1c2b0*/  LDS R25, [R6] ;  /* 0x0000000006197984 */ /* 0x000e620000000800 */
[----:B------:R-:W-:-:S02]  /*1c2c0*/  IADD3 R12, PT, PT, R10, UR6, RZ ;  /* 0x000000060a0c7c10 */ /* 0x000fc4000fffe0ff */
[----:B------:R-:W-:Y:S01]  /*1c2d0*/  VIADD R13, R11, UR6 ;  /* 0x000000060b0d7c36 */ /* 0x000fe20008000000 */
[----:B------:R-:W3:Y:S01]  /*1c2e0*/  LDS R27, [R0+UR6] ;  /* 0x00000006001b7984 */ /* 0x000ee20008000800 */
[----:B--2---:R-:W-:-:S03]  /*1c2f0*/  IMAD.WIDE R4, R5, 0x4, R20 ;  /* 0x0000000405047825 */ /* 0x004fc600078e0214 */
[----:B------:R2:W4:Y:S01]  /*1c300*/  LDS R29, [R6+UR6] ;  /* 0x00000006061d7984 */ /* 0x0005220008000800 */
[----:B------:R-:W-:-:S03]  /*1c310*/  IADD3 R8, P1, PT, R4, UR6, RZ ;  /* 0x0000000604087c10 */ /* 0x000fc6000ff3e0ff */
[----:B------:R5:W4:Y:S02]  /*1c320*/  LDS R31, [R10+UR6] ;  /* 0x000000060a1f7984 */ /* 0x000b240008000800 */
[----:B------:R-:W-:Y:S02]  /*1c330*/  IMAD.X R9, RZ, RZ, R5, P1 ;  /* 0x000000ffff097224 */ /* 0x000fe400008e0605 */
[----:B------:R-:W4:Y:S01]  /*1c340*/  LDS R33, [R11+UR6] ;  /* 0x000000060b217984 */ /* 0x000f220008000800 */
[----:B--2---:R-:W-:-:S03]  /*1c350*/  IADD3 R6, P0, PT, R2, UR6, RZ ;  /* 0x0000000602067c10 */ /* 0x004fc6000ff1e0ff */
[----:B------:R2:W4:Y:S01]  /*1c360*/  LDS R35, [R12+UR6] ;  /* 0x000000060c237984 */ /* 0x0005220008000800 */
[----:B------:R-:W-:Y:S02]  /*1c370*/  IADD3.X R7, PT, PT, RZ, R3, RZ, P0, !PT ;  /* 0x00000003ff077210 */ /* 0x000fe400007fe4ff */
[----:B-----5:R-:W-:Y:S01]  /*1c380*/  IADD3 R10, P0, PT, R6, UR6, RZ ;  /* 0x00000006060a7c10 */ /* 0x020fe2000ff1e0ff */
[----:B------:R5:W4:Y:S01]  /*1c390*/  LDS R37, [R13+UR6] ;  /* 0x000000060d257984 */ /* 0x000b220008000800 */
[----:B--2---:R-:W-:-:S03]  /*1c3a0*/  IADD3 R12, P1, PT, R8, UR6, RZ ;  /* 0x00000006080c7c10 */ /* 0x004fc6000ff3e0ff */
[----:B------:R-:W-:Y:S01]  /*1c3b0*/  IMAD.X R11, RZ, RZ, R7, P0 ;  /* 0x000000ffff0b7224 */ /* 0x000fe200000e0607 */
[----:B------:R-:W-:Y:S02]  /*1c3c0*/  IADD3 R14, P0, PT, R10, UR6, RZ ;  /* 0x000000060a0e7c10 */ /* 0x000fe4000ff1e0ff */
[----:B-----5:R-:W-:Y:S02]  /*1c3d0*/  IADD3.X R13, PT, PT, RZ, R9, RZ, P1, !PT ;  /* 0x00000009ff0d7210 */ /* 0x020fe40000ffe4ff */
[----:B------:R-:W-:Y:S01]  /*1c3e0*/  IADD3 R16, P1, PT, R12, UR6, RZ ;  /* 0x000000060c107c10 */ /* 0x000fe2000ff3e0ff */
[----:B------:R-:W-:Y:S01]  /*1c3f0*/  IMAD.X R15, RZ, RZ, R11, P0 ;  /* 0x000000ffff0f7224 */ /* 0x000fe200000e060b */
[----:B0-----:R0:W-:Y:S01]  /*1c400*/  STG.E desc[UR8][R2.64], R23 ;  /* 0x0000001702007986 */ /* 0x0011e2000c101908 */
[----:B------:R-:W-:Y:S02]  /*1c410*/  ISETP.GE.AND P0, PT, R51, R48, PT ;  /* 0x000000303300720c */ /* 0x000fe40003f06270 */
[----:B------:R-:W-:Y:S01]  /*1c420*/  IMAD.X R17, RZ, RZ, R13, P1 ;  /* 0x000000ffff117224 */ /* 0x000fe200008e060d */
[----:B-1----:R0:W-:Y:S04]  /*1c430*/  STG.E desc[UR8][R4.64], R25 ;  /* 0x0000001904007986 */ /* 0x0021e8000c101908 */
[----:B---3--:R0:W-:Y:S04]  /*1c440*/  STG.E desc[UR8][R6.64], R27 ;  /* 0x0000001b06007986 */ /* 0x0081e8000c101908 */
[----:B----4-:R0:W-:Y:S04]  /*1c450*/  STG.E desc[UR8][R8.64], R29 ;  /* 0x0000001d08007986 */ /* 0x0101e8000c101908 */
[----:B------:R0:W-:Y:S04]  /*1c460*/  STG.E desc[UR8][R10.64], R31 ;  /* 0x0000001f0a007986 */ /* 0x0001e8000c101908 */
[----:B------:R0:W-:Y:S04]  /*1c470*/  STG.E desc[UR8][R12.64], R33 ;  /* 0x000000210c007986 */ /* 0x0001e8000c101908 */
[----:B------:R0:W-:Y:S04]  /*1c480*/  STG.E desc[UR8][R14.64], R35 ;  /* 0x000000230e007986 */ /* 0x0001e8000c101908 */
[----:B------:R0:W-:Y:S01]  /*1c490*/  STG.E desc[UR8][R16.64], R37 ;  /* 0x0000002510007986 */ /* 0x0001e2000c101908 */
[----:B------:R-:W-:Y:S05]  /*1c4a0*/  @!P0 BRA `(.L_x_491) ;  /* 0xfffffffc00608947 */ /* 0x000fea000383ffff */
[----:B------:R-:W-:Y:S05]  /*1c4b0*/  EXIT ;  /* 0x000000000000794d */ /* 0x000fea0003800000 */
        .weak           $__internal_0_$__cuda_sm20_rcp_rn_f32_slowpath
        .type           $__internal_0_$__cuda_sm20_rcp_rn_f32_slowpath,@function
        .size           $__internal_0_$__cuda_sm20_rcp_rn_f32_slowpath,($__internal_1_$__cuda_sm20_sqrt_rn_f32_slowpath - $__internal_0_$__cuda_sm20_rcp_rn_f32_slowpath)
$__internal_0_$__cuda_sm20_rcp_rn_f32_slowpath:
[----:B------:R-:W-:Y:S01]  /*1c4c0*/  IMAD.SHL.U32 R0, R2, 0x2, RZ ;  /* 0x0000000202007824 */ /* 0x000fe200078e00ff */
[----:B------:R-:W-:Y:S04]  /*1c4d0*/  BSSY.RECONVERGENT B3, `(.L_x_492) ;  /* 0x0000030000037945 */ /* 0x000fe80003800200 */
[----:B------:R-:W-:-:S04]  /*1c4e0*/  SHF.R.U32.HI R19, RZ, 0x18, R0 ;  /* 0x00000018ff137819 */ /* 0x000fc80000011600 */
[----:B------:R-:W-:-:S13]  /*1c4f0*/  ISETP.NE.U32.AND P0, PT, R19, RZ, PT ;  /* 0x000000ff1300720c */ /* 0x000fda0003f05070 */
[----:B------:R-:W-:Y:S05]  /*1c500*/  @P0 BRA `(.L_x_493) ;  /* 0x0000000000280947 */ /* 0x000fea0003800000 */
[----:B------:R-:W-:-:S05]  /*1c510*/  IMAD.SHL.U32 R0, R2, 0x2, RZ ;  /* 0x0000000202007824 */ /* 0x000fca00078e00ff */
[----:B------:R-:W-:-:S13]  /*1c520*/  ISETP.NE.AND P0, PT, R0, RZ, PT ;  /* 0x000000ff0000720c */ /* 0x000fda0003f05270 */
[----:B------:R-:W-:Y:S01]  /*1c530*/  @P0 FFMA R14, R2, 1.84467440737095516160e+19, RZ ;  /* 0x5f800000020e0823 */ /* 0x000fe200000000ff */
[----:B------:R-:W-:Y:S08]  /*1c540*/  @!P0 MUFU.RCP R13, R2 ;  /* 0x00000002000d8308 */ /* 0x000ff00000001000 */
[----:B------:R-:W0:Y:S02]  /*1c550*/  @P0 MUFU.RCP R15, R14 ;  /* 0x0000000e000f0308 */ /* 0x000e240000001000 */
[----:B0-----:R-:W-:-:S04]  /*1c560*/  @P0 FFMA R0, R14, R15, -1 ;  /* 0xbf8000000e000423 */ /* 0x001fc8000000000f */
[----:B------:R-:W-:-:S04]  /*1c570*/  @P0 FADD.FTZ R0, -R0, -RZ ;  /* 0x800000ff00000221 */ /* 0x000fc80000010100 */
[----:B------:R-:W-:-:S04]  /*1c580*/  @P0 FFMA R0, R15, R0, R15 ;  /* 0x000000000f000223 */ /* 0x000fc8000000000f */
[----:B------:R-:W-:Y:S01]  /*1c590*/  @P0 FFMA R13, R0, 1.84467440737095516160e+19, RZ ;  /* 0x5f800000000d0823 */ /* 0x000fe200000000ff */
[----:B------:R-:W-:Y:S06]  /*1c5a0*/  BRA `(.L_x_494) ;  /* 0x0000000000887947 */ /* 0x000fec0003800000 */
.L_x_493:
[----:B------:R-:W-:-:S04]  /*1c5b0*/  IADD3 R21, PT, PT, R19, -0xfd, RZ ;  /* 0xffffff0313157810 */ /* 0x000fc80007ffe0ff */
[----:B------:R-:W-:-:S13]  /*1c5c0*/  ISETP.GT.U32.AND P0, PT, R21, 0x1, PT ;  /* 0x000000011500780c */ /* 0x000fda0003f04070 */
[----:B------:R-:W-:Y:S05]  /*1c5d0*/  @P0 BRA `(.L_x_495) ;  /* 0x0000000000780947 */ /* 0x000fea0003800000 */
[----:B------:R-:W-:Y:S01]  /*1c5e0*/  LOP3.LUT R0, R2, 0x7fffff, RZ, 0xc0, !PT ;  /* 0x007fffff02007812 */ /* 0x000fe200078ec0ff */
[----:B------:R-:W-:-:S03]  /*1c5f0*/  IMAD.MOV.U32 R20, RZ, RZ, 0x3 ;  /* 0x00000003ff147424 */ /* 0x000fc600078e00ff */
[----:B------:R-:W-:Y:S02]  /*1c600*/  LOP3.LUT R0, R0, 0x3f800000, RZ, 0xfc, !PT ;  /* 0x3f80000000007812 */ /* 0x000fe400078efcff */
[----:B------:R-:W-:Y:S02]  /*1c610*/  SHF.L.U32 R20, R20, R21, RZ ;  /* 0x0000001514147219 */ /* 0x000fe400000006ff */
[----:B------:R-:W0:Y:S02]  /*1c620*/  MUFU.RCP R13, R0 ;  /* 0x00000000000d7308 */ /* 0x000e240000001000 */
[----:B0-----:R-:W-:-:S04]  /*1c630*/  FFMA R14, R0, R13, -1 ;  /* 0xbf800000000e7423 */ /* 0x001fc8000000000d */
[----:B------:R-:W-:-:S04]  /*1c640*/  FADD.FTZ R14, -R14, -RZ ;  /* 0x800000ff0e0e7221 */ /* 0x000fc80000010100 */
[CCC-:B------:R-:W-:Y:S01]  /*1c650*/  FFMA.RM R15, R13.reuse, R14.reuse, R13.reuse ;  /* 0x0000000e0d0f7223 */ /* 0x1c0fe2000000400d */
[----:B------:R-:W-:-:S04]  /*1c660*/  FFMA.RP R14, R13, R14, R13 ;  /* 0x0000000e0d0e7223 */ /* 0x000fc8000000800d */
[C---:B------:R-:W-:Y:S02]  /*1c670*/  LOP3.LUT R13, R15.reuse, 0x7fffff, RZ, 0xc0, !PT ;  /* 0x007fffff0f0d7812 */ /* 0x040fe400078ec0ff */
[----:B------:R-:W-:Y:S02]  /*1c680*/  FSETP.NEU.FTZ.AND P0, PT, R15, R14, PT ;  /* 0x0000000e0f00720b */ /* 0x000fe40003f1d000 */
[----:B------:R-:W-:Y:S02]  /*1c690*/  LOP3.LUT R13, R13, 0x800000, RZ, 0xfc, !PT ;  /* 0x008000000d0d7812 */ /* 0x000fe400078efcff */
[----:B------:R-:W-:Y:S02]  /*1c6a0*/  SEL R14, RZ, 0xffffffff, !P0 ;  /* 0xffffffffff0e7807 */ /* 0x000fe40004000000 */
[----:B------:R-:W-:-:S03]  /*1c6b0*/  LOP3.LUT R20, R20, R13, RZ, 0xc0, !PT ;  /* 0x0000000d14147212 */ /* 0x000fc600078ec0ff */
[----:B------:R-:W-:Y:S01]  /*1c6c0*/  IMAD.MOV R14, RZ, RZ, -R14 ;  /* 0x000000ffff0e7224 */ /* 0x000fe200078e0a0e */
[----:B------:R-:W-:-:S04]  /*1c6d0*/  SHF.R.U32.HI R20, RZ, R21, R20 ;  /* 0x00000015ff147219 */ /* 0x000fc80000011614 */
[----:B------:R-:W-:Y:S02]  /*1c6e0*/  LOP3.LUT P1, RZ, R14, R21, R13, 0xf8, !PT ;  /* 0x000000150eff7212 */ /* 0x000fe4000782f80d */
[C---:B------:R-:W-:Y:S02]  /*1c6f0*/  LOP3.LUT P0, RZ, R20.reuse, 0x1, RZ, 0xc0, !PT ;  /* 0x0000000114ff7812 */ /* 0x040fe4000780c0ff */
[----:B------:R-:W-:-:S04]  /*1c700*/  LOP3.LUT P2, RZ, R20, 0x2, RZ, 0xc0, !PT ;  /* 0x0000000214ff7812 */ /* 0x000fc8000784c0ff */
[----:B------:R-:W-:Y:S02]  /*1c710*/  PLOP3.LUT P0, PT, P0, P1, P2, 0xe0, 0x0 ;  /* 0x000000000000781c */ /* 0x000fe40000703c20 */
[----:B------:R-:W-:Y:S02]  /*1c720*/  LOP3.LUT P1, RZ, R2, 0x7fffff, RZ, 0xc0, !PT ;  /* 0x007fffff02ff7812 */ /* 0x000fe4000782c0ff */
[----:B------:R-:W-:-:S04]  /*1c730*/  SEL R0, RZ, 0x1, !P0 ;  /* 0x00000001ff007807 */ /* 0x000fc80004000000 */
[----:B------:R-:W-:-:S04]  /*1c740*/  IADD3 R0, PT, PT, -R0, RZ, RZ ;  /* 0x000000ff00007210 */ /* 0x000fc80007ffe1ff */
[----:B------:R-:W-:Y:S01]  /*1c750*/  ISETP.GE.AND P0, PT, R0, RZ, PT ;  /* 0x000000ff0000720c */ /* 0x000fe20003f06270 */
[----:B------:R-:W-:-:S05]  /*1c760*/  VIADD R0, R19, 0xffffff04 ;  /* 0xffffff0413007836 */ /* 0x000fca0000000000 */
[----:B------:R-:W-:-:S07]  /*1c770*/  SHF.R.U32.HI R13, RZ, R0, R13 ;  /* 0x00000000ff0d7219 */ /* 0x000fce000001160d */
[----:B------:R-:W-:-:S05]  /*1c780*/  @!P0 VIADD R13, R13, 0x1 ;  /* 0x000000010d0d8836 */ /* 0x000fca0000000000 */
[----:B------:R-:W-:-:S04]  /*1c790*/  @!P1 SHF.L.U32 R13, R13, 0x1, RZ ;  /* 0x000000010d0d9819 */ /* 0x000fc800000006ff */
[----:B------:R-:W-:Y:S01]  /*1c7a0*/  LOP3.LUT R13, R13, 0x80000000, R2, 0xf8, !PT ;  /* 0x800000000d0d7812 */ /* 0x000fe200078ef802 */
[----:B------:R-:W-:Y:S06]  /*1c7b0*/  BRA `(.L_x_494) ;  /* 0x0000000000047947 */ /* 0x000fec0003800000 */
.L_x_495:
[----:B------:R0:W1:Y:S02]  /*1c7c0*/  MUFU.RCP R13, R2 ;  /* 0x00000002000d7308 */ /* 0x0000640000001000 */
.L_x_494:
[----:B------:R-:W-:Y:S05]  /*1c7d0*/  BSYNC.RECONVERGENT B3 ;  /* 0x0000000000037941 */ /* 0x000fea0003800200 */
.L_x_492:
[----:B------:R-:W-:Y:S02]  /*1c7e0*/  HFMA2 R15, -RZ, RZ, 0, 0 ;  /* 0x00000000ff0f7431 */ /* 0x000fe400000001ff */
[----:B------:R-:W-:Y:S02]  /*1c7f0*/  IMAD.MOV.U32 R14, RZ, RZ, R17 ;  /* 0x000000ffff0e7224 */ /* 0x000fe400078e0011 */
[----:B-1----:R-:W-:Y:S02]  /*1c800*/  IMAD.MOV.U32 R0, RZ, RZ, R13 ;  /* 0x000000ffff007224 */ /* 0x002fe400078e000d */
[----:B0-----:R-:W-:Y:S05]  /*1c810*/  RET.REL.NODEC R14 `(_Z25mega_batch_sogrand_kernelPfS_S_PhiiimfiPiiS_i) ;  /* 0xfffffe340ef87950 */ /* 0x001fea0003c3ffff */
        .weak           $__internal_1_$__cuda_sm20_sqrt_rn_f32_slowpath
        .type           $__internal_1_$__cuda_sm20_sqrt_rn_f32_slowpath,@function
        .size           $__internal_1_$__cuda_sm20_sqrt_rn_f32_slowpath,($__internal_2_$__cuda_sm3x_div_rn_noftz_f32_slowpath - $__internal_1_$__cuda_sm20_sqrt_rn_f32_slowpath)
$__internal_1_$__cuda_sm20_sqrt_rn_f32_slowpath:
[----:B------:R-:W-:-:S13]  /*1c820*/  LOP3.LUT P0, RZ, R16, 0x7fffffff, RZ, 0xc0, !PT ;  /* 0x7fffffff10ff7812 */ /* 0x000fda000780c0ff */
[----:B------:R-:W-:Y:S01]  /*1c830*/  @!P0 IMAD.MOV.U32 R17, RZ, RZ, R16 ;  /* 0x000000ffff118224 */ /* 0x000fe200078e0010 */
[----:B------:R-:W-:Y:S06]  /*1c840*/  @!P0 BRA `(.L_x_496) ;  /* 0x0000000000408947 */ /* 0x000fec0003800000 */
[----:B------:R-:W-:-:S13]  /*1c850*/  FSETP.GEU.FTZ.AND P0, PT, R16, RZ, PT ;  /* 0x000000ff1000720b */ /* 0x000fda0003f1e000 */
[----:B------:R-:W-:Y:S01]  /*1c860*/  @!P0 IMAD.MOV.U32 R17, RZ, RZ, 0x7fffffff ;  /* 0x7fffffffff118424 */ /* 0x000fe200078e00ff */
[----:B------:R-:W-:Y:S06]  /*1c870*/  @!P0 BRA `(.L_x_496) ;  /* 0x0000000000348947 */ /* 0x000fec0003800000 */
[----:B------:R-:W-:-:S13]  /*1c880*/  FSETP.GTU.FTZ.AND P0, PT, |R16|, +INF , PT ;  /* 0x7f8000001000780b */ /* 0x000fda0003f1c200 */
[----:B------:R-:W-:Y:S01]  /*1c890*/  @P0 FADD.FTZ R17, R16, 1 ;  /* 0x3f80000010110421 */ /* 0x000fe20000010000 */
[----:B------:R-:W-:Y:S06]  /*1c8a0*/  @P0 BRA `(.L_x_496) ;  /* 0x0000000000280947 */ /* 0x000fec0003800000 */
[----:B------:R-:W-:-:S13]  /*1c8b0*/  FSETP.NEU.FTZ.AND P0, PT, |R16|, +INF , PT ;  /* 0x7f8000001000780b */ /* 0x000fda0003f1d200 */
[----:B------:R-:W-:-:S04]  /*1c8c0*/  @P0 FFMA R18, R16, 1.84467440737095516160e+19, RZ ;  /* 0x5f80000010120823 */ /* 0x000fc800000000ff */
[----:B------:R-:W0:Y:S02]  /*1c8d0*/  @P0 MUFU.RSQ R17, R18 ;  /* 0x0000001200110308 */ /* 0x000e240000001400 */
[----:B0-----:R-:W-:Y:S01]  /*1c8e0*/  @P0 FMUL.FTZ R19, R18, R17 ;  /* 0x0000001112130220 */ /* 0x001fe20000410000 */
[----:B------:R-:W-:Y:S01]  /*1c8f0*/  @P0 FMUL.FTZ R21, R17, 0.5 ;  /* 0x3f00000011150820 */ /* 0x000fe20000410000 */
[----:B------:R-:W-:Y:S02]  /*1c900*/  @!P0 MOV R17, R16 ;  /* 0x0000001000118202 */ /* 0x000fe40000000f00 */
[----:B------:R-:W-:-:S04]  /*1c910*/  @P0 FADD.FTZ R20, -R19, -RZ ;  /* 0x800000ff13140221 */ /* 0x000fc80000010100 */
[----:B------:R-:W-:-:S04]  /*1c920*/  @P0 FFMA R20, R19, R20, R18 ;  /* 0x0000001413140223 */ /* 0x000fc80000000012 */
[----:B------:R-:W-:-:S04]  /*1c930*/  @P0 FFMA R20, R20, R21, R19 ;  /* 0x0000001514140223 */ /* 0x000fc80000000013 */
[----:B------:R-:W-:-:S07]  /*1c940*/  @P0 FMUL.FTZ R17, R20, 2.3283064365386962891e-10 ;  /* 0x2f80000014110820 */ /* 0x000fce0000410000 */
.L_x_496:
[----:B------:R-:W-:Y:S02]  /*1c950*/  IMAD.MOV.U32 R18, RZ, RZ, R17 ;  /* 0x000000ffff127224 */ /* 0x000fe400078e0011 */
[----:B------:R-:W-:Y:S02]  /*1c960*/  HFMA2 R17, -RZ, RZ, 0, 0 ;  /* 0x00000000ff117431 */ /* 0x000fe400000001ff */
[----:B------:R-:W-:-:S04]  /*1c970*/  IMAD.MOV.U32 R16, RZ, RZ, R22 ;  /* 0x000000ffff107224 */ /* 0x000fc800078e0016 */
[----:B------:R-:W-:Y:S05]  /*1c980*/  RET.REL.NODEC R16 `(_Z25mega_batch_sogrand_kernelPfS_S_PhiiimfiPiiS_i) ;  /* 0xfffffe34109c7950 */ /* 0x000fea0003c3ffff */
        .weak           $__internal_2_$__cuda_sm3x_div_rn_noftz_f32_slowpath
        .type           $__internal_2_$__cuda_sm3x_div_rn_noftz_f32_slowpath,@function
        .size           $__internal_2_$__cuda_sm3x_div_rn_noftz_f32_slowpath,(.L_x_511 - $__internal_2_$__cuda_sm3x_div_rn_noftz_f32_slowpath)
$__internal_2_$__cuda_sm3x_div_rn_noftz_f32_slowpath:
[----:B------:R-:W-:Y:S01]  /*1c990*/  SHF.R.U32.HI R21, RZ, 0x17, R20 ;  /* 0x00000017ff157819 */ /* 0x000fe20000011614 */
[----:B------:R-:W-:Y:S01]  /*1c9a0*/  BSSY.RECONVERGENT B1, `(.L_x_497) ;  /* 0x0000062000017945 */ /* 0x000fe20003800200 */
[----:B------:R-:W-:Y:S02]  /*1c9b0*/  SHF.R.U32.HI R24, RZ, 0x17, R17 ;  /* 0x00000017ff187819 */ /* 0x000fe40000011611 */
[----:B------:R-:W-:Y:S02]  /*1c9c0*/  LOP3.LUT R21, R21, 0xff, RZ, 0xc0, !PT ;  /* 0x000000ff15157812 */ /* 0x000fe400078ec0ff */
[----:B------:R-:W-:-:S03]  /*1c9d0*/  LOP3.LUT R24, R24, 0xff, RZ, 0xc0, !PT ;  /* 0x000000ff18187812 */ /* 0x000fc600078ec0ff */
[----:B------:R-:W-:Y:S02]  /*1c9e0*/  VIADD R27, R21, 0xffffffff ;  /* 0xffffffff151b7836 */ /* 0x000fe40000000000 */
[----:B------:R-:W-:-:S03]  /*1c9f0*/  VIADD R25, R24, 0xffffffff ;  /* 0xffffffff18197836 */ /* 0x000fc60000000000 */
[----:B------:R-:W-:-:S04]  /*1ca00*/  ISETP.GT.U32.AND P3, PT, R27, 0xfd, PT ;  /* 0x000000fd1b00780c */ /* 0x000fc80003f64070 */
[----:B------:R-:W-:-:S13]  /*1ca10*/  ISETP.GT.U32.OR P3, PT, R25, 0xfd, P3 ;  /* 0x000000fd1900780c */ /* 0x000fda0001f64470 */
[----:B------:R-:W-:Y:S01]  /*1ca20*/  @!P3 MOV R23, RZ ;  /* 0x000000ff0017b202 */ /* 0x000fe20000000f00 */
[----:B------:R-:W-:Y:S06]  /*1ca30*/  @!P3 BRA `(.L_x_498) ;  /* 0x00000000005cb947 */ /* 0x000fec0003800000 */
[----:B------:R-:W-:Y:S02]  /*1ca40*/  FSETP.GTU.FTZ.AND P3, PT, |R17|, +INF , PT ;  /* 0x7f8000001100780b */ /* 0x000fe40003f7c200 */
[----:B------:R-:W-:-:S04]  /*1ca50*/  FSETP.GTU.FTZ.AND P4, PT, |R20|, +INF , PT ;  /* 0x7f8000001400780b */ /* 0x000fc80003f9c200 */
[----:B------:R-:W-:-:S13]  /*1ca60*/  PLOP3.LUT P3, PT, P3, P4, PT, 0xf8, 0x8f ;  /* 0x00000000008f781c */ /* 0x000fda0001f69f70 */
[----:B------:R-:W-:Y:S05]  /*1ca70*/  @P3 BRA `(.L_x_499) ;  /* 0x00000004004c3947 */ /* 0x000fea0003800000 */
[----:B------:R-:W-:-:S13]  /*1ca80*/  LOP3.LUT P3, RZ, R20, 0x7fffffff, R17, 0xc8, !PT ;  /* 0x7fffffff14ff7812 */ /* 0x000fda000786c811 */
[----:B------:R-:W-:Y:S05]  /*1ca90*/  @!P3 BRA `(.L_x_500) ;  /* 0x00000004003cb947 */ /* 0x000fea0003800000 */
[C---:B------:R-:W-:Y:S02]  /*1caa0*/  FSETP.NEU.FTZ.AND P5, PT, |R17|.reuse, +INF , PT ;  /* 0x7f8000001100780b */ /* 0x040fe40003fbd200 */
[----:B------:R-:W-:Y:S02]  /*1cab0*/  FSETP.NEU.FTZ.AND P4, PT, |R20|, +INF , PT ;  /* 0x7f8000001400780b */ /* 0x000fe40003f9d200 */
[----:B------:R-:W-:-:S11]  /*1cac0*/  FSETP.NEU.FTZ.AND P3, PT, |R17|, +INF , PT ;  /* 0x7f8000001100780b */ /* 0x000fd60003f7d200 */
[----:B------:R-:W-:Y:S05]  /*1cad0*/  @!P4 BRA !P5, `(.L_x_500) ;  /* 0x00000004002cc947 */ /* 0x000fea0006800000 */
[----:B------:R-:W-:-:S04]  /*1cae0*/  LOP3.LUT P5, RZ, R17, 0x7fffffff, RZ, 0xc0, !PT ;  /* 0x7fffffff11ff7812 */ /* 0x000fc800078ac0ff */
[----:B------:R-:W-:-:S13]  /*1caf0*/  PLOP3.LUT P5, PT, P4, P5, PT, 0x2f, 0xf2 ;  /* 0x0000000000f2781c */ /* 0x000fda00027aa577 */
[----:B------:R-:W-:Y:S05]  /*1cb00*/  @P5 BRA `(.L_x_501) ;  /* 0x0000000400185947 */ /* 0x000fea0003800000 */
[----:B------:R-:W-:-:S04]  /*1cb10*/  LOP3.LUT P4, RZ, R20, 0x7fffffff, RZ, 0xc0, !PT ;  /* 0x7fffffff14ff7812 */ /* 0x000fc8000788c0ff */
[----:B------:R-:W-:-:S13]  /*1cb20*/  PLOP3.LUT P3, PT, P3, P4, PT, 0x2f, 0xf2 ;  /* 0x0000000000f2781c */ /* 0x000fda0001f68577 */
[----:B------:R-:W-:Y:S05]  /*1cb30*/  @P3 BRA `(.L_x_502) ;  /* 0x0000000400003947 */ /* 0x000fea0003800000 */
[----:B------:R-:W-:Y:S02]  /*1cb40*/  ISETP.GE.AND P3, PT, R25, RZ, PT ;  /* 0x000000ff1900720c */ /* 0x000fe40003f66270 */
[----:B------:R-:W-:-:S11]  /*1cb50*/  ISETP.GE.AND P4, PT, R27, RZ, PT ;  /* 0x000000ff1b00720c */ /* 0x000fd60003f86270 */
[----:B------:R-:W-:Y:S02]  /*1cb60*/  @P3 IMAD.MOV.U32 R23, RZ, RZ, RZ ;  /* 0x000000ffff173224 */ /* 0x000fe400078e00ff */
[----:B------:R-:W-:Y:S01]  /*1cb70*/  @!P3 FFMA R17, R17, 1.84467440737095516160e+19, RZ ;  /* 0x5f8000001111b823 */ /* 0x000fe200000000ff */
[----:B------:R-:W-:Y:S02]  /*1cb80*/  @!P3 IMAD.MOV.U32 R23, RZ, RZ, -0x40 ;  /* 0xffffffc0ff17b424 */ /* 0x000fe400078e00ff */
[----:B------:R-:W-:-:S03]  /*1cb90*/  @!P4 FFMA R20, R20, 1.84467440737095516160e+19, RZ ;  /* 0x5f8000001414c823 */ /* 0x000fc600000000ff */
[----:B------:R-:W-:-:S07]  /*1cba0*/  @!P4 IADD3 R23, PT, PT, R23, 0x40, RZ ;  /* 0x000000401717c810 */ /* 0x000fce0007ffe0ff */
.L_x_498:
[----:B------:R-:W-:Y:S01]  /*1cbb0*/  LEA R25, R21, 0xc0800000, 0x17 ;  /* 0xc080000015197811 */ /* 0x000fe200078eb8ff */
[----:B------:R-:W-:Y:S01]  /*1cbc0*/  VIADD R24, R24, 0xffffff81 ;  /* 0xffffff8118187836 */ /* 0x000fe20000000000 */
[----:B------:R-:W-:Y:S03]  /*1cbd0*/  BSSY.RECONVERGENT B2, `(.L_x_503) ;  /* 0x0000035000027945 */ /* 0x000fe60003800200 */
[----:B------:R-:W-:Y:S02]  /*1cbe0*/  IMAD.IADD R63, R20, 0x1, -R25 ;  /* 0x00000001143f7824 */ /* 0x000fe400078e0a19 */
[C---:B------:R-:W-:Y:S01]  /*1cbf0*/  IMAD R17, R24.reuse, -0x800000, R17 ;  /* 0xff80000018117824 */ /* 0x040fe200078e0211 */
[----:B------:R-:W-:Y:S01]  /*1cc00*/  IADD3 R24, PT, PT, R24, 0x7f, -R21 ;  /* 0x0000007f18187810 */ /* 0x000fe20007ffe815 */
[----:B------:R-:W0:Y:S01]  /*1cc10*/  MUFU.RCP R25, R63 ;  /* 0x0000003f00197308 */ /* 0x000e220000001000 */
[----:B------:R-:W-:-:S02]  /*1cc20*/  FADD.FTZ R20, -R63, -RZ ;  /* 0x800000ff3f147221 */ /* 0x000fc40000010100 */
[----:B------:R-:W-:Y:S02]  /*1cc30*/  IADD3 R24, PT, PT, R24, R23, RZ ;  /* 0x0000001718187210 */ /* 0x000fe40007ffe0ff */
[----:B0-----:R-:W-:-:S04]  /*1cc40*/  FFMA R66, R25, R20, 1 ;  /* 0x3f80000019427423 */ /* 0x001fc80000000014 */
[----:B------:R-:W-:-:S04]  /*1cc50*/  FFMA R66, R25, R66, R25 ;  /* 0x0000004219427223 */ /* 0x000fc80000000019 */
[----:B------:R-:W-:-:S04]  /*1cc60*/  FFMA R25, R17, R66, RZ ;  /* 0x0000004211197223 */ /* 0x000fc800000000ff */
[----:B------:R-:W-:-:S04]  /*1cc70*/  FFMA R27, R20, R25, R17 ;  /* 0x00000019141b7223 */ /* 0x000fc80000000011 */
[----:B------:R-:W-:-:S04]  /*1cc80*/  FFMA R27, R66, R27, R25 ;  /* 0x0000001b421b7223 */ /* 0x000fc80000000019 */
[----:B------:R-:W-:-:S04]  /*1cc90*/  FFMA R20, R20, R27, R17 ;  /* 0x0000001b14147223 */ /* 0x000fc80000000011 */
[----:B------:R-:W-:-:S05]  /*1cca0*/  FFMA R17, R66, R20, R27 ;  /* 0x0000001442117223 */ /* 0x000fca000000001b */
[----:B------:R-:W-:-:S04]  /*1ccb0*/  SHF.R.U32.HI R21, RZ, 0x17, R17 ;  /* 0x00000017ff157819 */ /* 0x000fc80000011611 */
[----:B------:R-:W-:-:S05]  /*1ccc0*/  LOP3.LUT R21, R21, 0xff, RZ, 0xc0, !PT ;  /* 0x000000ff15157812 */ /* 0x000fca00078ec0ff */
[----:B------:R-:W-:-:S04]  /*1ccd0*/  IMAD.IADD R21, R21, 0x1, R24 ;  /* 0x0000000115157824 */ /* 0x000fc800078e0218 */
[----:B------:R-:W-:-:S05]  /*1cce0*/  VIADD R23, R21, 0xffffffff ;  /* 0xffffffff15177836 */ /* 0x000fca0000000000 */
[----:B------:R-:W-:-:S13]  /*1ccf0*/  ISETP.GE.U32.AND P3, PT, R23, 0xfe, PT ;  /* 0x000000fe1700780c */ /* 0x000fda0003f66070 */
[----:B------:R-:W-:Y:S05]  /*1cd00*/  @!P3 BRA `(.L_x_504) ;  /* 0x000000000080b947 */ /* 0x000fea0003800000 */
[----:B------:R-:W-:-:S13]  /*1cd10*/  ISETP.GT.AND P3, PT, R21, 0xfe, PT ;  /* 0x000000fe1500780c */ /* 0x000fda0003f64270 */
[----:B------:R-:W-:Y:S05]  /*1cd20*/  @P3 BRA `(.L_x_505) ;  /* 0x00000000006c3947 */ /* 0x000fea0003800000 */
[----:B------:R-:W-:-:S13]  /*1cd30*/  ISETP.GE.AND P3, PT, R21, 0x1, PT ;  /* 0x000000011500780c */ /* 0x000fda0003f66270 */
[----:B------:R-:W-:Y:S05]  /*1cd40*/  @P3 BRA `(.L_x_506) ;  /* 0x0000000000743947 */ /* 0x000fea0003800000 */
[----:B------:R-:W-:Y:S02]  /*1cd50*/  ISETP.GE.AND P3, PT, R21, -0x18, PT ;  /* 0xffffffe81500780c */ /* 0x000fe40003f66270 */
[----:B------:R-:W-:-:S11]  /*1cd60*/  LOP3.LUT R17, R17, 0x80000000, RZ, 0xc0, !PT ;  /* 0x8000000011117812 */ /* 0x000fd600078ec0ff */
[----:B------:R-:W-:Y:S05]  /*1cd70*/  @!P3 BRA `(.L_x_506) ;  /* 0x000000000068b947 */ /* 0x000fea0003800000 */
[CCC-:B------:R-:W-:Y:S01]  /*1cd80*/  FFMA.RZ R23, R66.reuse, R20.reuse, R27.reuse ;  /* 0x0000001442177223 */ /* 0x1c0fe2000000c01b */
[CCC-:B------:R-:W-:Y:S01]  /*1cd90*/  FFMA.RP R24, R66.reuse, R20.reuse, R27.reuse ;  /* 0x0000001442187223 */ /* 0x1c0fe2000000801b */
[----:B------:R-:W-:Y:S01]  /*1cda0*/  FFMA.RM R27, R66, R20, R27 ;  /* 0x00000014421b7223 */ /* 0x000fe2000000401b */
[----:B------:R-:W-:Y:S01]  /*1cdb0*/  IADD3 R20, PT, PT, R21, 0x20, RZ ;  /* 0x0000002015147810 */ /* 0x000fe20007ffe0ff */
[----:B------:R-:W-:Y:S01]  /*1cdc0*/  IMAD.MOV R25, RZ, RZ, -R21 ;  /* 0x000000ffff197224 */ /* 0x000fe200078e0a15 */
[----:B------:R-:W-:Y:S02]  /*1cdd0*/  LOP3.LUT R23, R23, 0x7fffff, RZ, 0xc0, !PT ;  /* 0x007fffff17177812 */ /* 0x000fe400078ec0ff */
[----:B------:R-:W-:Y:S02]  /*1cde0*/  ISETP.NE.AND P4, PT, R21, RZ, PT ;  /* 0x000000ff1500720c */ /* 0x000fe40003f85270 */
[----:B------:R-:W-:Y:S02]  /*1cdf0*/  LOP3.LUT R23, R23, 0x800000, RZ, 0xfc, !PT ;  /* 0x0080000017177812 */ /* 0x000fe400078efcff */
[----:B------:R-:W-:-:S02]  /*1ce00*/  ISETP.NE.AND P3, PT, R21, RZ, PT ;  /* 0x000000ff1500720c */ /* 0x000fc40003f65270 */
[----:B------:R-:W-:Y:S02]  /*1ce10*/  SHF.L.U32 R20, R23, R20, RZ ;  /* 0x0000001417147219 */ /* 0x000fe400000006ff */
[----:B------:R-:W-:Y:S02]  /*1ce20*/  SEL R66, R25, RZ, P4 ;  /* 0x000000ff19427207 */ /* 0x000fe40002000000 */
[----:B------:R-:W-:Y:S02]  /*1ce30*/  FSETP.NEU.FTZ.AND P4, PT, R24, R27, PT ;  /* 0x0000001b1800720b */ /* 0x000fe40003f9d000 */
[----:B------:R-:W-:Y:S02]  /*1ce40*/  ISETP.NE.AND P3, PT, R20, RZ, P3 ;  /* 0x000000ff1400720c */ /* 0x000fe40001f65270 */
[----:B------:R-:W-:Y:S02]  /*1ce50*/  SHF.R.U32.HI R66, RZ, R66, R23 ;  /* 0x00000042ff427219 */ /* 0x000fe40000011617 */
[----:B------:R-:W-:-:S02]  /*1ce60*/  PLOP3.LUT P3, PT, P4, P3, PT, 0xf8, 0x8f ;  /* 0x00000000008f781c */ /* 0x000fc40002767f70 */
[----:B------:R-:W-:Y:S02]  /*1ce70*/  SHF.R.U32.HI R20, RZ, 0x1, R66 ;  /* 0x00000001ff147819 */ /* 0x000fe40000011642 */
[----:B------:R-:W-:-:S04]  /*1ce80*/  SEL R21, RZ, 0x1, !P3 ;  /* 0x00000001ff157807 */ /* 0x000fc80005800000 */
[----:B------:R-:W-:-:S04]  /*1ce90*/  LOP3.LUT R21, R21, 0x1, R20, 0xf8, !PT ;  /* 0x0000000115157812 */ /* 0x000fc800078ef814 */
[----:B------:R-:W-:-:S05]  /*1cea0*/  LOP3.LUT R21, R21, R66, RZ, 0xc0, !PT ;  /* 0x0000004215157212 */ /* 0x000fca00078ec0ff */
[----:B------:R-:W-:-:S05]  /*1ceb0*/  IMAD.IADD R20, R20, 0x1, R21 ;  /* 0x0000000114147824 */ /* 0x000fca00078e0215 */
[----:B------:R-:W-:Y:S01]  /*1cec0*/  LOP3.LUT R17, R20, R17, RZ, 0xfc, !PT ;  /* 0x0000001114117212 */ /* 0x000fe200078efcff */
[----:B------:R-:W-:Y:S06]  /*1ced0*/  BRA `(.L_x_506) ;  /* 0x0000000000107947 */ /* 0x000fec0003800000 */
.L_x_505:
[----:B------:R-:W-:-:S04]  /*1cee0*/  LOP3.LUT R17, R17, 0x80000000, RZ, 0xc0, !PT ;  /* 0x8000000011117812 */ /* 0x000fc800078ec0ff */
[----:B------:R-:W-:Y:S01]  /*1cef0*/  LOP3.LUT R17, R17, 0x7f800000, RZ, 0xfc, !PT ;  /* 0x7f80000011117812 */ /* 0x000fe200078efcff */
[----:B------:R-:W-:Y:S06]  /*1cf00*/  BRA `(.L_x_506) ;  /* 0x0000000000047947 */ /* 0x000fec0003800000 */
.L_x_504:
[----:B------:R-:W-:-:S07]  /*1cf10*/  LEA R17, R24, R17, 0x17 ;  /* 0x0000001118117211 */ /* 0x000fce00078eb8ff */
.L_x_506:
[----:B------:R-:W-:Y:S05]  /*1cf20*/  BSYNC.RECONVERGENT B2 ;  /* 0x0000000000027941 */ /* 0x000fea0003800200 */
.L_x_503:
[----:B------:R-:W-:Y:S05]  /*1cf30*/  BRA `(.L_x_507) ;  /* 0x0000000000207947 */ /* 0x000fea0003800000 */
.L_x_502:
[----:B------:R-:W-:-:S04]  /*1cf40*/  LOP3.LUT R17, R20, 0x80000000, R17, 0x48, !PT ;  /* 0x8000000014117812 */ /* 0x000fc800078e4811 */
[----:B------:R-:W-:Y:S01]  /*1cf50*/  LOP3.LUT R17, R17, 0x7f800000, RZ, 0xfc, !PT ;  /* 0x7f80000011117812 */ /* 0x000fe200078efcff */
[----:B------:R-:W-:Y:S06]  /*1cf60*/  BRA `(.L_x_507) ;  /* 0x0000000000147947 */ /* 0x000fec0003800000 */
.L_x_501:
[----:B------:R-:W-:Y:S01]  /*1cf70*/  LOP3.LUT R17, R20, 0x80000000, R17, 0x48, !PT ;  /* 0x8000000014117812 */ /* 0x000fe200078e4811 */
[----:B------:R-:W-:Y:S06]  /*1cf80*/  BRA `(.L_x_507) ;  /* 0x00000000000c7947 */ /* 0x000fec0003800000 */
.L_x_500:
[----:B------:R-:W0:Y:S01]  /*1cf90*/  MUFU.RSQ R17, -QNAN ;  /* 0xffc0000000117908 */ /* 0x000e220000001400 */
[----:B------:R-:W-:Y:S05]  /*1cfa0*/  BRA `(.L_x_507) ;  /* 0x0000000000047947 */ /* 0x000fea0003800000 */
.L_x_499:
[----:B------:R-:W-:-:S07]  /*1cfb0*/  FADD.FTZ R17, R17, R20 ;  /* 0x0000001411117221 */ /* 0x000fce0000010000 */
.L_x_507:
[----:B------:R-:W-:Y:S05]  /*1cfc0*/  BSYNC.RECONVERGENT B1 ;  /* 0x0000000000017941 */ /* 0x000fea0003800200 */
.L_x_497:
[----:B------:R-:W-:-:S04]  /*1cfd0*/  IMAD.MOV.U32 R23, RZ, RZ, 0x0 ;  /* 0x00000000ff177424 */ /* 0x000fc800078e00ff */
[----:B0-----:R-:W-:Y:S05]  /*1cfe0*/  RET.REL.NODEC R22 `(_Z25mega_batch_sogrand_kernelPfS_S_PhiiimfiPiiS_i) ;  /* 0xfffffe3016047950 */ /* 0x001fea0003c3ffff */
.L_x_508:
        /* <DEDUP_REMOVED lines=9> */
.L_x_511:


//--------------------- .nv.shared.reserved.0     --------------------------
	.section	.nv.shared.reserved.0,"aw",@nobits
	.weak		__nv_reservedSMEM_offset_0_alias
	.size		__nv_reservedSMEM_offset_0_alias, 0, 64
	.other		__nv_reservedSMEM_offset_0_alias,@"STO_CUDA_RESERVED_SHARED STV_DEFAULT"
__nv_reservedSMEM_offset_0_alias:
	.zero		0
	.zero		64


//--------------------- .nv.shared._Z25mega_batch_sogrand_kernelPfS_S_PhiiimfiPiiS_i --------------------------
	.section	.nv.shared._Z25mega_batch_sogrand_kernelPfS_S_PhiiimfiPiiS_i,"aw",@nobits
	.sectionflags	@""
	.align	4
.nv.shared._Z25mega_batch_sogrand_kernelPfS_S_PhiiimfiPiiS_i:
	.zero		41524


//--------------------- .nv.constant0._Z19fused_update_kernelPfS_S_fii --------------------------
	.section	.nv.constant0._Z19fused_update_kernelPfS_S_fii,"a",@progbits
	.sectionflags	@""
	.align	4
.nv.constant0._Z19fused_update_kernelPfS_S_fii:
	.zero		932


//--------------------- .nv.constant0._Z25mega_batch_sogrand_kernelPfS_S_PhiiimfiPiiS_i --------------------------
	.section	.nv.constant0._Z25mega_batch_sogrand_kernelPfS_S_PhiiimfiPiiS_i,"a",@progbits
	.sectionflags	@""
	.align	4
.nv.constant0._Z25mega_batch_sogrand_kernelPfS_S_PhiiimfiPiiS_i:
	.zero		988


//--------------------- SYMBOLS --------------------------

	.type		.nv.reservedSmem.offset0,@object
	.size		.nv.reservedSmem.offset0,0x4
	.type		.nv.reservedSmem.cap,@object
	.size		.nv.reservedSmem.cap,0x4
